//
// Generated by NVIDIA NVVM Compiler
//
// Compiler Build ID: CL-36424714
// Cuda compilation tools, release 13.0, V13.0.88
// Based on NVVM 20.0.0
//

.version 9.0
.target sm_100
.address_size 64

	// .globl	_Z20MatrixMultiplyKernelPfPKiS1_S_S1_S1_S_S1_S1_
// _ZZ20MatrixMultiplyKernelPfPKiS1_S_S1_S1_S_S1_S1_E8a_shared has been demoted
// _ZZ20MatrixMultiplyKernelPfPKiS1_S_S1_S1_S_S1_S1_E8b_shared has been demoted

.visible .entry _Z20MatrixMultiplyKernelPfPKiS1_S_S1_S1_S_S1_S1_(
	.param .u64 .ptr .align 1 _Z20MatrixMultiplyKernelPfPKiS1_S_S1_S1_S_S1_S1__param_0,
	.param .u64 .ptr .align 1 _Z20MatrixMultiplyKernelPfPKiS1_S_S1_S1_S_S1_S1__param_1,
	.param .u64 .ptr .align 1 _Z20MatrixMultiplyKernelPfPKiS1_S_S1_S1_S_S1_S1__param_2,
	.param .u64 .ptr .align 1 _Z20MatrixMultiplyKernelPfPKiS1_S_S1_S1_S_S1_S1__param_3,
	.param .u64 .ptr .align 1 _Z20MatrixMultiplyKernelPfPKiS1_S_S1_S1_S_S1_S1__param_4,
	.param .u64 .ptr .align 1 _Z20MatrixMultiplyKernelPfPKiS1_S_S1_S1_S_S1_S1__param_5,
	.param .u64 .ptr .align 1 _Z20MatrixMultiplyKernelPfPKiS1_S_S1_S1_S_S1_S1__param_6,
	.param .u64 .ptr .align 1 _Z20MatrixMultiplyKernelPfPKiS1_S_S1_S1_S_S1_S1__param_7,
	.param .u64 .ptr .align 1 _Z20MatrixMultiplyKernelPfPKiS1_S_S1_S1_S_S1_S1__param_8
)
{
	.reg .pred 	%p<15>;
	.reg .b32 	%r<65>;
	.reg .b32 	%f<111>;
	.reg .b64 	%rd<26>;
	// demoted variable
	.shared .align 4 .b8 _ZZ20MatrixMultiplyKernelPfPKiS1_S_S1_S1_S_S1_S1_E8a_shared[4096];
	// demoted variable
	.shared .align 4 .b8 _ZZ20MatrixMultiplyKernelPfPKiS1_S_S1_S1_S_S1_S1_E8b_shared[4096];
	ld.param.u64 	%rd12, [_Z20MatrixMultiplyKernelPfPKiS1_S_S1_S1_S_S1_S1__param_1];
	ld.param.u64 	%rd13, [_Z20MatrixMultiplyKernelPfPKiS1_S_S1_S1_S_S1_S1__param_2];
	ld.param.u64 	%rd9, [_Z20MatrixMultiplyKernelPfPKiS1_S_S1_S1_S_S1_S1__param_3];
	ld.param.u64 	%rd14, [_Z20MatrixMultiplyKernelPfPKiS1_S_S1_S1_S_S1_S1__param_4];
	ld.param.u64 	%rd15, [_Z20MatrixMultiplyKernelPfPKiS1_S_S1_S1_S_S1_S1__param_5];
	ld.param.u64 	%rd10, [_Z20MatrixMultiplyKernelPfPKiS1_S_S1_S1_S_S1_S1__param_6];
	ld.param.u64 	%rd11, [_Z20MatrixMultiplyKernelPfPKiS1_S_S1_S1_S_S1_S1__param_7];
	ld.param.u64 	%rd16, [_Z20MatrixMultiplyKernelPfPKiS1_S_S1_S1_S_S1_S1__param_8];
	cvta.to.global.u64 	%rd1, %rd13;
	cvta.to.global.u64 	%rd2, %rd12;
	cvta.to.global.u64 	%rd3, %rd16;
	cvta.to.global.u64 	%rd4, %rd15;
	cvta.to.global.u64 	%rd5, %rd14;
	mov.u32 	%r1, %ctaid.z;
	mov.u32 	%r62, %tid.x;
	mov.u32 	%r63, %tid.y;
	ld.global.u32 	%r29, [%rd5];
	setp.lt.s32 	%p1, %r29, 2;
	mov.b32 	%r59, 0;
	@%p1 bra 	$L__BB0_2;
	ld.global.u32 	%r59, [%rd4];
$L__BB0_2:
	cvta.to.global.u64 	%rd17, %rd11;
	ld.global.u32 	%r31, [%rd17];
	setp.lt.s32 	%p2, %r31, 2;
	mov.b32 	%r60, 0;
	@%p2 bra 	$L__BB0_4;
	ld.global.u32 	%r60, [%rd3];
$L__BB0_4:
	ld.global.u32 	%r33, [%rd2];
	setp.lt.s32 	%p3, %r33, 2;
	mov.b32 	%r61, 0;
	@%p3 bra 	$L__BB0_6;
	ld.global.u32 	%r61, [%rd1];
$L__BB0_6:
	ld.global.u32 	%r10, [%rd2+4];
	ld.global.u32 	%r11, [%rd5+8];
	ld.global.u32 	%r12, [%rd2+8];
	mov.u32 	%r34, %ctaid.y;
	shl.b32 	%r35, %r34, 5;
	add.s32 	%r13, %r35, %r63;
	mov.u32 	%r36, %ctaid.x;
	shl.b32 	%r37, %r36, 5;
	add.s32 	%r14, %r37, %r62;
	setp.lt.s32 	%p4, %r11, 1;
	mov.f32 	%f110, 0f00000000;
	@%p4 bra 	$L__BB0_13;
	add.s32 	%r38, %r11, 31;
	shr.u32 	%r39, %r38, 5;
	shl.b32 	%r40, %r63, 7;
	mov.u32 	%r41, _ZZ20MatrixMultiplyKernelPfPKiS1_S_S1_S1_S_S1_S1_E8a_shared;
	add.s32 	%r15, %r41, %r40;
	shl.b32 	%r42, %r62, 2;
	add.s32 	%r16, %r15, %r42;
	mul.lo.s32 	%r17, %r59, %r1;
	mov.u32 	%r43, _ZZ20MatrixMultiplyKernelPfPKiS1_S_S1_S1_S_S1_S1_E8b_shared;
	add.s32 	%r20, %r43, %r42;
	add.s32 	%r18, %r20, %r40;
	mul.lo.s32 	%r19, %r60, %r1;
	neg.s32 	%r64, %r39;
	cvta.to.global.u64 	%rd6, %rd9;
	cvta.to.global.u64 	%rd7, %rd10;
	mov.f32 	%f110, 0f00000000;
$L__BB0_8:
	setp.ge.s32 	%p5, %r13, %r10;
	setp.ge.s32 	%p6, %r62, %r11;
	mov.f32 	%f108, 0f00000000;
	or.pred  	%p7, %p5, %p6;
	@%p7 bra 	$L__BB0_10;
	ld.global.u32 	%r44, [%rd4+4];
	mad.lo.s32 	%r45, %r44, %r13, %r17;
	ld.global.u32 	%r46, [%rd4+8];
	mad.lo.s32 	%r47, %r46, %r62, %r45;
	mul.wide.s32 	%rd18, %r47, 4;
	add.s64 	%rd19, %rd6, %rd18;
	ld.global.f32 	%f108, [%rd19];
$L__BB0_10:
	setp.ge.s32 	%p8, %r14, %r12;
	st.shared.f32 	[%r16], %f108;
	setp.ge.s32 	%p9, %r63, %r11;
	mov.f32 	%f109, 0f00000000;
	or.pred  	%p10, %p9, %p8;
	@%p10 bra 	$L__BB0_12;
	ld.global.u32 	%r49, [%rd3+4];
	mad.lo.s32 	%r50, %r49, %r63, %r19;
	ld.global.u32 	%r51, [%rd3+8];
	mad.lo.s32 	%r52, %r51, %r14, %r50;
	mul.wide.s32 	%rd20, %r52, 4;
	add.s64 	%rd21, %rd7, %rd20;
	ld.global.f32 	%f109, [%rd21];
$L__BB0_12:
	st.shared.f32 	[%r18], %f109;
	bar.sync 	0;
	ld.shared.f32 	%f12, [%r15];
	ld.shared.f32 	%f13, [%r20];
	fma.rn.f32 	%f14, %f12, %f13, %f110;
	ld.shared.f32 	%f15, [%r15+4];
	ld.shared.f32 	%f16, [%r20+128];
	fma.rn.f32 	%f17, %f15, %f16, %f14;
	ld.shared.f32 	%f18, [%r15+8];
	ld.shared.f32 	%f19, [%r20+256];
	fma.rn.f32 	%f20, %f18, %f19, %f17;
	ld.shared.f32 	%f21, [%r15+12];
	ld.shared.f32 	%f22, [%r20+384];
	fma.rn.f32 	%f23, %f21, %f22, %f20;
	ld.shared.f32 	%f24, [%r15+16];
	ld.shared.f32 	%f25, [%r20+512];
	fma.rn.f32 	%f26, %f24, %f25, %f23;
	ld.shared.f32 	%f27, [%r15+20];
	ld.shared.f32 	%f28, [%r20+640];
	fma.rn.f32 	%f29, %f27, %f28, %f26;
	ld.shared.f32 	%f30, [%r15+24];
	ld.shared.f32 	%f31, [%r20+768];
	fma.rn.f32 	%f32, %f30, %f31, %f29;
	ld.shared.f32 	%f33, [%r15+28];
	ld.shared.f32 	%f34, [%r20+896];
	fma.rn.f32 	%f35, %f33, %f34, %f32;
	ld.shared.f32 	%f36, [%r15+32];
	ld.shared.f32 	%f37, [%r20+1024];
	fma.rn.f32 	%f38, %f36, %f37, %f35;
	ld.shared.f32 	%f39, [%r15+36];
	ld.shared.f32 	%f40, [%r20+1152];
	fma.rn.f32 	%f41, %f39, %f40, %f38;
	ld.shared.f32 	%f42, [%r15+40];
	ld.shared.f32 	%f43, [%r20+1280];
	fma.rn.f32 	%f44, %f42, %f43, %f41;
	ld.shared.f32 	%f45, [%r15+44];
	ld.shared.f32 	%f46, [%r20+1408];
	fma.rn.f32 	%f47, %f45, %f46, %f44;
	ld.shared.f32 	%f48, [%r15+48];
	ld.shared.f32 	%f49, [%r20+1536];
	fma.rn.f32 	%f50, %f48, %f49, %f47;
	ld.shared.f32 	%f51, [%r15+52];
	ld.shared.f32 	%f52, [%r20+1664];
	fma.rn.f32 	%f53, %f51, %f52, %f50;
	ld.shared.f32 	%f54, [%r15+56];
	ld.shared.f32 	%f55, [%r20+1792];
	fma.rn.f32 	%f56, %f54, %f55, %f53;
	ld.shared.f32 	%f57, [%r15+60];
	ld.shared.f32 	%f58, [%r20+1920];
	fma.rn.f32 	%f59, %f57, %f58, %f56;
	ld.shared.f32 	%f60, [%r15+64];
	ld.shared.f32 	%f61, [%r20+2048];
	fma.rn.f32 	%f62, %f60, %f61, %f59;
	ld.shared.f32 	%f63, [%r15+68];
	ld.shared.f32 	%f64, [%r20+2176];
	fma.rn.f32 	%f65, %f63, %f64, %f62;
	ld.shared.f32 	%f66, [%r15+72];
	ld.shared.f32 	%f67, [%r20+2304];
	fma.rn.f32 	%f68, %f66, %f67, %f65;
	ld.shared.f32 	%f69, [%r15+76];
	ld.shared.f32 	%f70, [%r20+2432];
	fma.rn.f32 	%f71, %f69, %f70, %f68;
	ld.shared.f32 	%f72, [%r15+80];
	ld.shared.f32 	%f73, [%r20+2560];
	fma.rn.f32 	%f74, %f72, %f73, %f71;
	ld.shared.f32 	%f75, [%r15+84];
	ld.shared.f32 	%f76, [%r20+2688];
	fma.rn.f32 	%f77, %f75, %f76, %f74;
	ld.shared.f32 	%f78, [%r15+88];
	ld.shared.f32 	%f79, [%r20+2816];
	fma.rn.f32 	%f80, %f78, %f79, %f77;
	ld.shared.f32 	%f81, [%r15+92];
	ld.shared.f32 	%f82, [%r20+2944];
	fma.rn.f32 	%f83, %f81, %f82, %f80;
	ld.shared.f32 	%f84, [%r15+96];
	ld.shared.f32 	%f85, [%r20+3072];
	fma.rn.f32 	%f86, %f84, %f85, %f83;
	ld.shared.f32 	%f87, [%r15+100];
	ld.shared.f32 	%f88, [%r20+3200];
	fma.rn.f32 	%f89, %f87, %f88, %f86;
	ld.shared.f32 	%f90, [%r15+104];
	ld.shared.f32 	%f91, [%r20+3328];
	fma.rn.f32 	%f92, %f90, %f91, %f89;
	ld.shared.f32 	%f93, [%r15+108];
	ld.shared.f32 	%f94, [%r20+3456];
	fma.rn.f32 	%f95, %f93, %f94, %f92;
	ld.shared.f32 	%f96, [%r15+112];
	ld.shared.f32 	%f97, [%r20+3584];
	fma.rn.f32 	%f98, %f96, %f97, %f95;
	ld.shared.f32 	%f99, [%r15+116];
	ld.shared.f32 	%f100, [%r20+3712];
	fma.rn.f32 	%f101, %f99, %f100, %f98;
	ld.shared.f32 	%f102, [%r15+120];
	ld.shared.f32 	%f103, [%r20+3840];
	fma.rn.f32 	%f104, %f102, %f103, %f101;
	ld.shared.f32 	%f105, [%r15+124];
	ld.shared.f32 	%f106, [%r20+3968];
	fma.rn.f32 	%f110, %f105, %f106, %f104;
	bar.sync 	0;
	add.s32 	%r64, %r64, 1;
	setp.ne.s32 	%p11, %r64, 0;
	add.s32 	%r63, %r63, 32;
	add.s32 	%r62, %r62, 32;
	@%p11 bra 	$L__BB0_8;
$L__BB0_13:
	setp.ge.s32 	%p12, %r13, %r10;
	setp.ge.s32 	%p13, %r14, %r12;
	or.pred  	%p14, %p12, %p13;
	@%p14 bra 	$L__BB0_15;
	ld.param.u64 	%rd25, [_Z20MatrixMultiplyKernelPfPKiS1_S_S1_S1_S_S1_S1__param_0];
	mul.lo.s32 	%r54, %r61, %r1;
	ld.global.u32 	%r55, [%rd1+4];
	mad.lo.s32 	%r56, %r55, %r13, %r54;
	ld.global.u32 	%r57, [%rd1+8];
	mad.lo.s32 	%r58, %r57, %r14, %r56;
	cvta.to.global.u64 	%rd22, %rd25;
	mul.wide.s32 	%rd23, %r58, 4;
	add.s64 	%rd24, %rd22, %rd23;
	st.global.f32 	[%rd24], %f110;
$L__BB0_15:
	ret;

}
	// .globl	_Z9mapKernelPfPiS0_iS_S0_S0_ii
.visible .entry _Z9mapKernelPfPiS0_iS_S0_S0_ii(
	.param .u64 .ptr .align 1 _Z9mapKernelPfPiS0_iS_S0_S0_ii_param_0,
	.param .u64 .ptr .align 1 _Z9mapKernelPfPiS0_iS_S0_S0_ii_param_1,
	.param .u64 .ptr .align 1 _Z9mapKernelPfPiS0_iS_S0_S0_ii_param_2,
	.param .u32 _Z9mapKernelPfPiS0_iS_S0_S0_ii_param_3,
	.param .u64 .ptr .align 1 _Z9mapKernelPfPiS0_iS_S0_S0_ii_param_4,
	.param .u64 .ptr .align 1 _Z9mapKernelPfPiS0_iS_S0_S0_ii_param_5,
	.param .u64 .ptr .align 1 _Z9mapKernelPfPiS0_iS_S0_S0_ii_param_6,
	.param .u32 _Z9mapKernelPfPiS0_iS_S0_S0_ii_param_7,
	.param .u32 _Z9mapKernelPfPiS0_iS_S0_S0_ii_param_8
)
{
	.local .align 8 .b8 	__local_depot1[80];
	.reg .b64 	%SP;
	.reg .b64 	%SPL;
	.reg .pred 	%p<102>;
	.reg .b32 	%r<509>;
	.reg .b32 	%f<77>;
	.reg .b64 	%rd<153>;
	.reg .b64 	%fd<67>;

	mov.u64 	%SPL, __local_depot1;
	ld.param.u64 	%rd59, [_Z9mapKernelPfPiS0_iS_S0_S0_ii_param_0];
	ld.param.u64 	%rd61, [_Z9mapKernelPfPiS0_iS_S0_S0_ii_param_1];
	ld.param.u64 	%rd62, [_Z9mapKernelPfPiS0_iS_S0_S0_ii_param_2];
	ld.param.u32 	%r104, [_Z9mapKernelPfPiS0_iS_S0_S0_ii_param_3];
	ld.param.u64 	%rd60, [_Z9mapKernelPfPiS0_iS_S0_S0_ii_param_4];
	ld.param.u64 	%rd63, [_Z9mapKernelPfPiS0_iS_S0_S0_ii_param_5];
	ld.param.u64 	%rd64, [_Z9mapKernelPfPiS0_iS_S0_S0_ii_param_6];
	ld.param.u32 	%r102, [_Z9mapKernelPfPiS0_iS_S0_S0_ii_param_7];
	ld.param.u32 	%r103, [_Z9mapKernelPfPiS0_iS_S0_S0_ii_param_8];
	cvta.to.global.u64 	%rd1, %rd61;
	cvta.to.global.u64 	%rd2, %rd62;
	cvta.to.global.u64 	%rd3, %rd63;
	cvta.to.global.u64 	%rd4, %rd64;
	add.u64 	%rd5, %SPL, 0;
	add.u64 	%rd6, %SPL, 40;
	mov.u32 	%r105, %ctaid.x;
	mov.u32 	%r106, %ntid.x;
	mov.u32 	%r107, %tid.x;
	mad.lo.s32 	%r466, %r105, %r106, %r107;
	setp.gt.s32 	%p1, %r466, %r104;
	@%p1 bra 	$L__BB1_192;
	setp.lt.s32 	%p2, %r102, 1;
	mov.b64 	%rd139, 0;
	@%p2 bra 	$L__BB1_27;
	and.b32  	%r2, %r102, 7;
	setp.lt.u32 	%p3, %r102, 8;
	mov.u32 	%r465, %r102;
	@%p3 bra 	$L__BB1_6;
	add.s32 	%r470, %r102, -4;
	and.b32  	%r108, %r102, 2147483640;
	neg.s32 	%r469, %r108;
$L__BB1_4:
	.pragma "nounroll";
	add.s32 	%r109, %r470, 3;
	mul.wide.u32 	%rd68, %r109, 4;
	add.s64 	%rd69, %rd1, %rd68;
	ld.global.u32 	%r110, [%rd69];
	div.s32 	%r111, %r466, %r110;
	mul.lo.s32 	%r112, %r111, %r110;
	sub.s32 	%r113, %r466, %r112;
	add.s64 	%rd70, %rd5, %rd68;
	st.local.u32 	[%rd70], %r113;
	add.s32 	%r114, %r470, 2;
	mul.wide.u32 	%rd71, %r114, 4;
	add.s64 	%rd72, %rd1, %rd71;
	ld.global.u32 	%r115, [%rd72];
	div.s32 	%r116, %r111, %r115;
	mul.lo.s32 	%r117, %r116, %r115;
	sub.s32 	%r118, %r111, %r117;
	add.s64 	%rd73, %rd5, %rd71;
	st.local.u32 	[%rd73], %r118;
	add.s32 	%r119, %r470, 1;
	mul.wide.u32 	%rd74, %r119, 4;
	add.s64 	%rd75, %rd1, %rd74;
	ld.global.u32 	%r120, [%rd75];
	div.s32 	%r121, %r116, %r120;
	mul.lo.s32 	%r122, %r121, %r120;
	sub.s32 	%r123, %r116, %r122;
	add.s64 	%rd76, %rd5, %rd74;
	st.local.u32 	[%rd76], %r123;
	add.s32 	%r124, %r470, -4;
	mul.wide.u32 	%rd77, %r470, 4;
	add.s64 	%rd78, %rd1, %rd77;
	ld.global.u32 	%r125, [%rd78];
	div.s32 	%r126, %r121, %r125;
	mul.lo.s32 	%r127, %r126, %r125;
	sub.s32 	%r128, %r121, %r127;
	add.s64 	%rd79, %rd5, %rd77;
	st.local.u32 	[%rd79], %r128;
	add.s32 	%r129, %r470, -1;
	mul.wide.u32 	%rd80, %r129, 4;
	add.s64 	%rd81, %rd1, %rd80;
	ld.global.u32 	%r130, [%rd81];
	div.s32 	%r131, %r126, %r130;
	mul.lo.s32 	%r132, %r131, %r130;
	sub.s32 	%r133, %r126, %r132;
	add.s64 	%rd82, %rd5, %rd80;
	st.local.u32 	[%rd82], %r133;
	add.s32 	%r134, %r470, -2;
	mul.wide.u32 	%rd83, %r134, 4;
	add.s64 	%rd84, %rd1, %rd83;
	ld.global.u32 	%r135, [%rd84];
	div.s32 	%r136, %r131, %r135;
	mul.lo.s32 	%r137, %r136, %r135;
	sub.s32 	%r138, %r131, %r137;
	add.s64 	%rd85, %rd5, %rd83;
	st.local.u32 	[%rd85], %r138;
	add.s32 	%r139, %r470, -3;
	mul.wide.u32 	%rd86, %r139, 4;
	add.s64 	%rd87, %rd1, %rd86;
	ld.global.u32 	%r140, [%rd87];
	div.s32 	%r141, %r136, %r140;
	mul.lo.s32 	%r142, %r141, %r140;
	sub.s32 	%r143, %r136, %r142;
	add.s64 	%rd88, %rd5, %rd86;
	st.local.u32 	[%rd88], %r143;
	mul.wide.u32 	%rd89, %r124, 4;
	add.s64 	%rd90, %rd1, %rd89;
	ld.global.u32 	%r144, [%rd90];
	div.s32 	%r466, %r141, %r144;
	mul.lo.s32 	%r145, %r466, %r144;
	sub.s32 	%r146, %r141, %r145;
	add.s64 	%rd91, %rd5, %rd89;
	st.local.u32 	[%rd91], %r146;
	add.s32 	%r470, %r470, -8;
	add.s32 	%r469, %r469, 8;
	setp.eq.s32 	%p4, %r469, 0;
	@%p4 bra 	$L__BB1_5;
	bra.uni 	$L__BB1_4;
$L__BB1_5:
	add.s32 	%r465, %r470, 4;
$L__BB1_6:
	setp.eq.s32 	%p5, %r2, 0;
	@%p5 bra 	$L__BB1_14;
	and.b32  	%r8, %r102, 3;
	setp.lt.u32 	%p6, %r2, 4;
	@%p6 bra 	$L__BB1_9;
	add.s32 	%r147, %r465, -1;
	mul.wide.u32 	%rd92, %r147, 4;
	add.s64 	%rd93, %rd1, %rd92;
	ld.global.u32 	%r148, [%rd93];
	div.s32 	%r149, %r466, %r148;
	mul.lo.s32 	%r150, %r149, %r148;
	sub.s32 	%r151, %r466, %r150;
	add.s64 	%rd94, %rd5, %rd92;
	st.local.u32 	[%rd94], %r151;
	add.s32 	%r152, %r465, -2;
	mul.wide.u32 	%rd95, %r152, 4;
	add.s64 	%rd96, %rd1, %rd95;
	ld.global.u32 	%r153, [%rd96];
	div.s32 	%r154, %r149, %r153;
	mul.lo.s32 	%r155, %r154, %r153;
	sub.s32 	%r156, %r149, %r155;
	add.s64 	%rd97, %rd5, %rd95;
	st.local.u32 	[%rd97], %r156;
	add.s32 	%r157, %r465, -3;
	mul.wide.u32 	%rd98, %r157, 4;
	add.s64 	%rd99, %rd1, %rd98;
	ld.global.u32 	%r158, [%rd99];
	div.s32 	%r159, %r154, %r158;
	mul.lo.s32 	%r160, %r159, %r158;
	sub.s32 	%r161, %r154, %r160;
	add.s64 	%rd100, %rd5, %rd98;
	st.local.u32 	[%rd100], %r161;
	add.s32 	%r465, %r465, -4;
	mul.wide.u32 	%rd101, %r465, 4;
	add.s64 	%rd102, %rd1, %rd101;
	ld.global.u32 	%r162, [%rd102];
	div.s32 	%r466, %r159, %r162;
	mul.lo.s32 	%r163, %r466, %r162;
	sub.s32 	%r164, %r159, %r163;
	add.s64 	%rd103, %rd5, %rd101;
	st.local.u32 	[%rd103], %r164;
$L__BB1_9:
	setp.eq.s32 	%p7, %r8, 0;
	@%p7 bra 	$L__BB1_14;
	setp.eq.s32 	%p8, %r8, 1;
	@%p8 bra 	$L__BB1_12;
	add.s32 	%r165, %r465, -1;
	mul.wide.u32 	%rd104, %r165, 4;
	add.s64 	%rd105, %rd1, %rd104;
	ld.global.u32 	%r166, [%rd105];
	div.s32 	%r167, %r466, %r166;
	mul.lo.s32 	%r168, %r167, %r166;
	sub.s32 	%r169, %r466, %r168;
	add.s64 	%rd106, %rd5, %rd104;
	st.local.u32 	[%rd106], %r169;
	add.s32 	%r465, %r465, -2;
	mul.wide.u32 	%rd107, %r465, 4;
	add.s64 	%rd108, %rd1, %rd107;
	ld.global.u32 	%r170, [%rd108];
	div.s32 	%r466, %r167, %r170;
	mul.lo.s32 	%r171, %r466, %r170;
	sub.s32 	%r172, %r167, %r171;
	add.s64 	%rd109, %rd5, %rd107;
	st.local.u32 	[%rd109], %r172;
$L__BB1_12:
	and.b32  	%r173, %r102, 1;
	setp.eq.b32 	%p9, %r173, 1;
	not.pred 	%p10, %p9;
	@%p10 bra 	$L__BB1_14;
	add.s32 	%r174, %r465, -1;
	mul.wide.u32 	%rd110, %r174, 4;
	add.s64 	%rd111, %rd1, %rd110;
	ld.global.u32 	%r175, [%rd111];
	rem.s32 	%r176, %r466, %r175;
	add.s64 	%rd112, %rd5, %rd110;
	st.local.u32 	[%rd112], %r176;
$L__BB1_14:
	and.b32  	%r17, %r102, 15;
	setp.lt.u32 	%p11, %r102, 16;
	mov.b32 	%r473, 0;
	mov.u32 	%r483, %r473;
	@%p11 bra 	$L__BB1_17;
	and.b32  	%r473, %r102, 2147483632;
	neg.s32 	%r484, %r473;
	add.s64 	%rd141, %rd5, 32;
	add.s64 	%rd140, %rd2, 32;
	mov.b32 	%r483, 0;
$L__BB1_16:
	.pragma "nounroll";
	ld.local.v2.u32 	{%r180, %r181}, [%rd141+-32];
	ld.global.u32 	%r182, [%rd140+-32];
	mad.lo.s32 	%r183, %r182, %r180, %r483;
	ld.global.u32 	%r184, [%rd140+-28];
	mad.lo.s32 	%r185, %r184, %r181, %r183;
	ld.local.v2.u32 	{%r186, %r187}, [%rd141+-24];
	ld.global.u32 	%r188, [%rd140+-24];
	mad.lo.s32 	%r189, %r188, %r186, %r185;
	ld.global.u32 	%r190, [%rd140+-20];
	mad.lo.s32 	%r191, %r190, %r187, %r189;
	ld.local.v2.u32 	{%r192, %r193}, [%rd141+-16];
	ld.global.u32 	%r194, [%rd140+-16];
	mad.lo.s32 	%r195, %r194, %r192, %r191;
	ld.global.u32 	%r196, [%rd140+-12];
	mad.lo.s32 	%r197, %r196, %r193, %r195;
	ld.local.v2.u32 	{%r198, %r199}, [%rd141+-8];
	ld.global.u32 	%r200, [%rd140+-8];
	mad.lo.s32 	%r201, %r200, %r198, %r197;
	ld.global.u32 	%r202, [%rd140+-4];
	mad.lo.s32 	%r203, %r202, %r199, %r201;
	ld.local.v2.u32 	{%r204, %r205}, [%rd141];
	ld.global.u32 	%r206, [%rd140];
	mad.lo.s32 	%r207, %r206, %r204, %r203;
	ld.global.u32 	%r208, [%rd140+4];
	mad.lo.s32 	%r209, %r208, %r205, %r207;
	ld.local.v2.u32 	{%r210, %r211}, [%rd141+8];
	ld.global.u32 	%r212, [%rd140+8];
	mad.lo.s32 	%r213, %r212, %r210, %r209;
	ld.global.u32 	%r214, [%rd140+12];
	mad.lo.s32 	%r215, %r214, %r211, %r213;
	ld.local.v2.u32 	{%r216, %r217}, [%rd141+16];
	ld.global.u32 	%r218, [%rd140+16];
	mad.lo.s32 	%r219, %r218, %r216, %r215;
	ld.global.u32 	%r220, [%rd140+20];
	mad.lo.s32 	%r221, %r220, %r217, %r219;
	ld.local.v2.u32 	{%r222, %r223}, [%rd141+24];
	ld.global.u32 	%r224, [%rd140+24];
	mad.lo.s32 	%r225, %r224, %r222, %r221;
	ld.global.u32 	%r226, [%rd140+28];
	mad.lo.s32 	%r483, %r226, %r223, %r225;
	add.s32 	%r484, %r484, 16;
	add.s64 	%rd141, %rd141, 64;
	add.s64 	%rd140, %rd140, 64;
	setp.eq.s32 	%p12, %r484, 0;
	@%p12 bra 	$L__BB1_17;
	bra.uni 	$L__BB1_16;
$L__BB1_17:
	setp.eq.s32 	%p13, %r17, 0;
	@%p13 bra 	$L__BB1_26;
	setp.lt.u32 	%p14, %r17, 8;
	@%p14 bra 	$L__BB1_20;
	mul.wide.u32 	%rd113, %r473, 4;
	add.s64 	%rd114, %rd5, %rd113;
	ld.local.u32 	%r228, [%rd114];
	add.s64 	%rd115, %rd2, %rd113;
	ld.global.u32 	%r229, [%rd115];
	mad.lo.s32 	%r230, %r229, %r228, %r483;
	ld.local.u32 	%r231, [%rd114+4];
	ld.global.u32 	%r232, [%rd115+4];
	mad.lo.s32 	%r233, %r232, %r231, %r230;
	ld.local.u32 	%r234, [%rd114+8];
	ld.global.u32 	%r235, [%rd115+8];
	mad.lo.s32 	%r236, %r235, %r234, %r233;
	ld.local.u32 	%r237, [%rd114+12];
	ld.global.u32 	%r238, [%rd115+12];
	mad.lo.s32 	%r239, %r238, %r237, %r236;
	ld.local.u32 	%r240, [%rd114+16];
	ld.global.u32 	%r241, [%rd115+16];
	mad.lo.s32 	%r242, %r241, %r240, %r239;
	ld.local.u32 	%r243, [%rd114+20];
	ld.global.u32 	%r244, [%rd115+20];
	mad.lo.s32 	%r245, %r244, %r243, %r242;
	ld.local.u32 	%r246, [%rd114+24];
	ld.global.u32 	%r247, [%rd115+24];
	mad.lo.s32 	%r248, %r247, %r246, %r245;
	ld.local.u32 	%r249, [%rd114+28];
	ld.global.u32 	%r250, [%rd115+28];
	mad.lo.s32 	%r483, %r250, %r249, %r248;
	add.s32 	%r473, %r473, 8;
$L__BB1_20:
	setp.eq.s32 	%p15, %r2, 0;
	@%p15 bra 	$L__BB1_26;
	and.b32  	%r34, %r102, 3;
	setp.lt.u32 	%p16, %r2, 4;
	@%p16 bra 	$L__BB1_23;
	mul.wide.u32 	%rd116, %r473, 4;
	add.s64 	%rd117, %rd5, %rd116;
	ld.local.u32 	%r252, [%rd117];
	add.s64 	%rd118, %rd2, %rd116;
	ld.global.u32 	%r253, [%rd118];
	mad.lo.s32 	%r254, %r253, %r252, %r483;
	ld.local.u32 	%r255, [%rd117+4];
	ld.global.u32 	%r256, [%rd118+4];
	mad.lo.s32 	%r257, %r256, %r255, %r254;
	ld.local.u32 	%r258, [%rd117+8];
	ld.global.u32 	%r259, [%rd118+8];
	mad.lo.s32 	%r260, %r259, %r258, %r257;
	ld.local.u32 	%r261, [%rd117+12];
	ld.global.u32 	%r262, [%rd118+12];
	mad.lo.s32 	%r483, %r262, %r261, %r260;
	add.s32 	%r473, %r473, 4;
$L__BB1_23:
	setp.eq.s32 	%p17, %r34, 0;
	@%p17 bra 	$L__BB1_26;
	mul.wide.u32 	%rd119, %r473, 4;
	add.s64 	%rd138, %rd2, %rd119;
	add.s64 	%rd137, %rd5, %rd119;
	neg.s32 	%r481, %r34;
$L__BB1_25:
	.pragma "nounroll";
	ld.local.u32 	%r263, [%rd137];
	ld.global.u32 	%r264, [%rd138];
	mad.lo.s32 	%r483, %r264, %r263, %r483;
	add.s64 	%rd138, %rd138, 4;
	add.s64 	%rd137, %rd137, 4;
	add.s32 	%r481, %r481, 1;
	setp.ne.s32 	%p18, %r481, 0;
	@%p18 bra 	$L__BB1_25;
$L__BB1_26:
	cvt.s64.s32 	%rd139, %r483;
$L__BB1_27:
	setp.lt.s32 	%p19, %r102, 1;
	mov.b64 	%rd152, 0;
	@%p19 bra 	$L__BB1_93;
	and.b32  	%r46, %r102, 15;
	setp.lt.u32 	%p20, %r102, 16;
	mov.b32 	%r486, 0;
	@%p20 bra 	$L__BB1_32;
	and.b32  	%r486, %r102, 2147483632;
	neg.s32 	%r490, %r486;
	add.s64 	%rd147, %rd3, 32;
	add.s64 	%rd146, %rd5, 32;
	add.s64 	%rd145, %rd6, 32;
$L__BB1_30:
	.pragma "nounroll";
	ld.global.u32 	%r266, [%rd147+-32];
	setp.lt.s32 	%p21, %r266, 2;
	@%p21 bra 	$L__BB1_98;
	ld.local.u32 	%r268, [%rd146+-32];
	st.local.u32 	[%rd145+-32], %r268;
	bra.uni 	$L__BB1_99;
$L__BB1_32:
	setp.eq.s32 	%p38, %r46, 0;
	@%p38 bra 	$L__BB1_80;
	and.b32  	%r54, %r102, 7;
	setp.lt.u32 	%p39, %r46, 8;
	@%p39 bra 	$L__BB1_59;
	mul.wide.u32 	%rd121, %r486, 4;
	add.s64 	%rd24, %rd3, %rd121;
	ld.global.u32 	%r314, [%rd24];
	setp.gt.s32 	%p40, %r314, 1;
	add.s64 	%rd25, %rd5, %rd121;
	add.s64 	%rd26, %rd6, %rd121;
	@%p40 bra 	$L__BB1_36;
	mov.b32 	%r315, 0;
	st.local.u32 	[%rd26], %r315;
	bra.uni 	$L__BB1_37;
$L__BB1_36:
	ld.local.u32 	%r316, [%rd25];
	st.local.u32 	[%rd26], %r316;
$L__BB1_37:
	ld.global.u32 	%r317, [%rd24+4];
	setp.gt.s32 	%p41, %r317, 1;
	@%p41 bra 	$L__BB1_39;
	mov.b32 	%r318, 0;
	st.local.u32 	[%rd26+4], %r318;
	bra.uni 	$L__BB1_40;
$L__BB1_39:
	ld.local.u32 	%r319, [%rd25+4];
	st.local.u32 	[%rd26+4], %r319;
$L__BB1_40:
	ld.global.u32 	%r320, [%rd24+8];
	setp.gt.s32 	%p42, %r320, 1;
	@%p42 bra 	$L__BB1_42;
	mov.b32 	%r321, 0;
	st.local.u32 	[%rd26+8], %r321;
	bra.uni 	$L__BB1_43;
$L__BB1_42:
	ld.local.u32 	%r322, [%rd25+8];
	st.local.u32 	[%rd26+8], %r322;
$L__BB1_43:
	ld.global.u32 	%r323, [%rd24+12];
	setp.gt.s32 	%p43, %r323, 1;
	@%p43 bra 	$L__BB1_45;
	mov.b32 	%r324, 0;
	st.local.u32 	[%rd26+12], %r324;
	bra.uni 	$L__BB1_46;
$L__BB1_45:
	ld.local.u32 	%r325, [%rd25+12];
	st.local.u32 	[%rd26+12], %r325;
$L__BB1_46:
	ld.global.u32 	%r326, [%rd24+16];
	setp.gt.s32 	%p44, %r326, 1;
	@%p44 bra 	$L__BB1_48;
	mov.b32 	%r327, 0;
	st.local.u32 	[%rd26+16], %r327;
	bra.uni 	$L__BB1_49;
$L__BB1_48:
	ld.local.u32 	%r328, [%rd25+16];
	st.local.u32 	[%rd26+16], %r328;
$L__BB1_49:
	ld.global.u32 	%r329, [%rd24+20];
	setp.gt.s32 	%p45, %r329, 1;
	@%p45 bra 	$L__BB1_51;
	mov.b32 	%r330, 0;
	st.local.u32 	[%rd26+20], %r330;
	bra.uni 	$L__BB1_52;
$L__BB1_51:
	ld.local.u32 	%r331, [%rd25+20];
	st.local.u32 	[%rd26+20], %r331;
$L__BB1_52:
	ld.global.u32 	%r332, [%rd24+24];
	setp.gt.s32 	%p46, %r332, 1;
	@%p46 bra 	$L__BB1_54;
	mov.b32 	%r333, 0;
	st.local.u32 	[%rd26+24], %r333;
	bra.uni 	$L__BB1_55;
$L__BB1_54:
	ld.local.u32 	%r334, [%rd25+24];
	st.local.u32 	[%rd26+24], %r334;
$L__BB1_55:
	ld.global.u32 	%r335, [%rd24+28];
	setp.gt.s32 	%p47, %r335, 1;
	@%p47 bra 	$L__BB1_57;
	mov.b32 	%r336, 0;
	st.local.u32 	[%rd26+28], %r336;
	bra.uni 	$L__BB1_58;
$L__BB1_57:
	ld.local.u32 	%r337, [%rd25+28];
	st.local.u32 	[%rd26+28], %r337;
$L__BB1_58:
	add.s32 	%r486, %r486, 8;
$L__BB1_59:
	setp.eq.s32 	%p48, %r54, 0;
	@%p48 bra 	$L__BB1_80;
	and.b32  	%r57, %r102, 3;
	setp.lt.u32 	%p49, %r54, 4;
	@%p49 bra 	$L__BB1_74;
	mul.wide.u32 	%rd122, %r486, 4;
	add.s64 	%rd27, %rd3, %rd122;
	ld.global.u32 	%r338, [%rd27];
	setp.gt.s32 	%p50, %r338, 1;
	add.s64 	%rd28, %rd5, %rd122;
	add.s64 	%rd29, %rd6, %rd122;
	@%p50 bra 	$L__BB1_63;
	mov.b32 	%r339, 0;
	st.local.u32 	[%rd29], %r339;
	bra.uni 	$L__BB1_64;
$L__BB1_63:
	ld.local.u32 	%r340, [%rd28];
	st.local.u32 	[%rd29], %r340;
$L__BB1_64:
	ld.global.u32 	%r341, [%rd27+4];
	setp.gt.s32 	%p51, %r341, 1;
	@%p51 bra 	$L__BB1_66;
	mov.b32 	%r342, 0;
	st.local.u32 	[%rd29+4], %r342;
	bra.uni 	$L__BB1_67;
$L__BB1_66:
	ld.local.u32 	%r343, [%rd28+4];
	st.local.u32 	[%rd29+4], %r343;
$L__BB1_67:
	ld.global.u32 	%r344, [%rd27+8];
	setp.gt.s32 	%p52, %r344, 1;
	@%p52 bra 	$L__BB1_69;
	mov.b32 	%r345, 0;
	st.local.u32 	[%rd29+8], %r345;
	bra.uni 	$L__BB1_70;
$L__BB1_69:
	ld.local.u32 	%r346, [%rd28+8];
	st.local.u32 	[%rd29+8], %r346;
$L__BB1_70:
	ld.global.u32 	%r347, [%rd27+12];
	setp.gt.s32 	%p53, %r347, 1;
	@%p53 bra 	$L__BB1_72;
	mov.b32 	%r348, 0;
	st.local.u32 	[%rd29+12], %r348;
	bra.uni 	$L__BB1_73;
$L__BB1_72:
	ld.local.u32 	%r349, [%rd28+12];
	st.local.u32 	[%rd29+12], %r349;
$L__BB1_73:
	add.s32 	%r486, %r486, 4;
$L__BB1_74:
	setp.eq.s32 	%p54, %r57, 0;
	@%p54 bra 	$L__BB1_80;
	mul.wide.u32 	%rd123, %r486, 4;
	add.s64 	%rd144, %rd6, %rd123;
	add.s64 	%rd143, %rd5, %rd123;
	add.s64 	%rd142, %rd3, %rd123;
	neg.s32 	%r489, %r57;
$L__BB1_76:
	.pragma "nounroll";
	ld.global.u32 	%r350, [%rd142];
	setp.gt.s32 	%p55, %r350, 1;
	@%p55 bra 	$L__BB1_78;
	mov.b32 	%r351, 0;
	st.local.u32 	[%rd144], %r351;
	bra.uni 	$L__BB1_79;
$L__BB1_78:
	ld.local.u32 	%r352, [%rd143];
	st.local.u32 	[%rd144], %r352;
$L__BB1_79:
	add.s64 	%rd144, %rd144, 4;
	add.s64 	%rd143, %rd143, 4;
	add.s64 	%rd142, %rd142, 4;
	add.s32 	%r489, %r489, 1;
	setp.ne.s32 	%p56, %r489, 0;
	@%p56 bra 	$L__BB1_76;
$L__BB1_80:
	add.s32 	%r355, %r102, -1;
	setp.lt.u32 	%p57, %r355, 15;
	mov.b32 	%r494, 0;
	mov.u32 	%r504, %r494;
	@%p57 bra 	$L__BB1_83;
	and.b32  	%r494, %r102, 2147483632;
	neg.s32 	%r491, %r494;
	add.s64 	%rd149, %rd6, 32;
	add.s64 	%rd148, %rd4, 32;
	mov.b32 	%r504, 0;
$L__BB1_82:
	.pragma "nounroll";
	ld.local.v2.u32 	{%r357, %r358}, [%rd149+-32];
	ld.global.u32 	%r359, [%rd148+-32];
	mad.lo.s32 	%r360, %r359, %r357, %r504;
	ld.global.u32 	%r361, [%rd148+-28];
	mad.lo.s32 	%r362, %r361, %r358, %r360;
	ld.local.v2.u32 	{%r363, %r364}, [%rd149+-24];
	ld.global.u32 	%r365, [%rd148+-24];
	mad.lo.s32 	%r366, %r365, %r363, %r362;
	ld.global.u32 	%r367, [%rd148+-20];
	mad.lo.s32 	%r368, %r367, %r364, %r366;
	ld.local.v2.u32 	{%r369, %r370}, [%rd149+-16];
	ld.global.u32 	%r371, [%rd148+-16];
	mad.lo.s32 	%r372, %r371, %r369, %r368;
	ld.global.u32 	%r373, [%rd148+-12];
	mad.lo.s32 	%r374, %r373, %r370, %r372;
	ld.local.v2.u32 	{%r375, %r376}, [%rd149+-8];
	ld.global.u32 	%r377, [%rd148+-8];
	mad.lo.s32 	%r378, %r377, %r375, %r374;
	ld.global.u32 	%r379, [%rd148+-4];
	mad.lo.s32 	%r380, %r379, %r376, %r378;
	ld.local.v2.u32 	{%r381, %r382}, [%rd149];
	ld.global.u32 	%r383, [%rd148];
	mad.lo.s32 	%r384, %r383, %r381, %r380;
	ld.global.u32 	%r385, [%rd148+4];
	mad.lo.s32 	%r386, %r385, %r382, %r384;
	ld.local.v2.u32 	{%r387, %r388}, [%rd149+8];
	ld.global.u32 	%r389, [%rd148+8];
	mad.lo.s32 	%r390, %r389, %r387, %r386;
	ld.global.u32 	%r391, [%rd148+12];
	mad.lo.s32 	%r392, %r391, %r388, %r390;
	ld.local.v2.u32 	{%r393, %r394}, [%rd149+16];
	ld.global.u32 	%r395, [%rd148+16];
	mad.lo.s32 	%r396, %r395, %r393, %r392;
	ld.global.u32 	%r397, [%rd148+20];
	mad.lo.s32 	%r398, %r397, %r394, %r396;
	ld.local.v2.u32 	{%r399, %r400}, [%rd149+24];
	ld.global.u32 	%r401, [%rd148+24];
	mad.lo.s32 	%r402, %r401, %r399, %r398;
	ld.global.u32 	%r403, [%rd148+28];
	mad.lo.s32 	%r504, %r403, %r400, %r402;
	add.s32 	%r491, %r491, 16;
	add.s64 	%rd149, %rd149, 64;
	add.s64 	%rd148, %rd148, 64;
	setp.ne.s32 	%p58, %r491, 0;
	@%p58 bra 	$L__BB1_82;
$L__BB1_83:
	setp.eq.s32 	%p59, %r46, 0;
	@%p59 bra 	$L__BB1_92;
	and.b32  	%r74, %r102, 7;
	setp.lt.u32 	%p60, %r46, 8;
	@%p60 bra 	$L__BB1_86;
	mul.wide.u32 	%rd124, %r494, 4;
	add.s64 	%rd125, %rd6, %rd124;
	ld.local.u32 	%r405, [%rd125];
	add.s64 	%rd126, %rd4, %rd124;
	ld.global.u32 	%r406, [%rd126];
	mad.lo.s32 	%r407, %r406, %r405, %r504;
	ld.local.u32 	%r408, [%rd125+4];
	ld.global.u32 	%r409, [%rd126+4];
	mad.lo.s32 	%r410, %r409, %r408, %r407;
	ld.local.u32 	%r411, [%rd125+8];
	ld.global.u32 	%r412, [%rd126+8];
	mad.lo.s32 	%r413, %r412, %r411, %r410;
	ld.local.u32 	%r414, [%rd125+12];
	ld.global.u32 	%r415, [%rd126+12];
	mad.lo.s32 	%r416, %r415, %r414, %r413;
	ld.local.u32 	%r417, [%rd125+16];
	ld.global.u32 	%r418, [%rd126+16];
	mad.lo.s32 	%r419, %r418, %r417, %r416;
	ld.local.u32 	%r420, [%rd125+20];
	ld.global.u32 	%r421, [%rd126+20];
	mad.lo.s32 	%r422, %r421, %r420, %r419;
	ld.local.u32 	%r423, [%rd125+24];
	ld.global.u32 	%r424, [%rd126+24];
	mad.lo.s32 	%r425, %r424, %r423, %r422;
	ld.local.u32 	%r426, [%rd125+28];
	ld.global.u32 	%r427, [%rd126+28];
	mad.lo.s32 	%r504, %r427, %r426, %r425;
	add.s32 	%r494, %r494, 8;
$L__BB1_86:
	setp.eq.s32 	%p61, %r74, 0;
	@%p61 bra 	$L__BB1_92;
	and.b32  	%r80, %r102, 3;
	setp.lt.u32 	%p62, %r74, 4;
	@%p62 bra 	$L__BB1_89;
	mul.wide.u32 	%rd127, %r494, 4;
	add.s64 	%rd128, %rd6, %rd127;
	ld.local.u32 	%r429, [%rd128];
	add.s64 	%rd129, %rd4, %rd127;
	ld.global.u32 	%r430, [%rd129];
	mad.lo.s32 	%r431, %r430, %r429, %r504;
	ld.local.u32 	%r432, [%rd128+4];
	ld.global.u32 	%r433, [%rd129+4];
	mad.lo.s32 	%r434, %r433, %r432, %r431;
	ld.local.u32 	%r435, [%rd128+8];
	ld.global.u32 	%r436, [%rd129+8];
	mad.lo.s32 	%r437, %r436, %r435, %r434;
	ld.local.u32 	%r438, [%rd128+12];
	ld.global.u32 	%r439, [%rd129+12];
	mad.lo.s32 	%r504, %r439, %r438, %r437;
	add.s32 	%r494, %r494, 4;
$L__BB1_89:
	setp.eq.s32 	%p63, %r80, 0;
	@%p63 bra 	$L__BB1_92;
	mul.wide.u32 	%rd130, %r494, 4;
	add.s64 	%rd151, %rd4, %rd130;
	add.s64 	%rd150, %rd6, %rd130;
	neg.s32 	%r502, %r80;
$L__BB1_91:
	.pragma "nounroll";
	ld.local.u32 	%r440, [%rd150];
	ld.global.u32 	%r441, [%rd151];
	mad.lo.s32 	%r504, %r441, %r440, %r504;
	add.s64 	%rd151, %rd151, 4;
	add.s64 	%rd150, %rd150, 4;
	add.s32 	%r502, %r502, 1;
	setp.ne.s32 	%p64, %r502, 0;
	@%p64 bra 	$L__BB1_91;
$L__BB1_92:
	cvt.s64.s32 	%rd152, %r504;
$L__BB1_93:
	cvta.to.global.u64 	%rd131, %rd60;
	shl.b64 	%rd132, %rd152, 2;
	add.s64 	%rd133, %rd131, %rd132;
	ld.global.f32 	%f76, [%rd133];
	setp.gt.s32 	%p65, %r103, 9;
	@%p65 bra 	$L__BB1_158;
	setp.gt.s32 	%p78, %r103, 4;
	@%p78 bra 	$L__BB1_150;
	setp.gt.s32 	%p85, %r103, 2;
	@%p85 bra 	$L__BB1_147;
	setp.eq.s32 	%p88, %r103, 1;
	@%p88 bra 	$L__BB1_97;
	bra.uni 	$L__BB1_145;
$L__BB1_97:
	add.f32 	%f76, %f76, 0f00000000;
	bra.uni 	$L__BB1_191;
$L__BB1_98:
	mov.b32 	%r267, 0;
	st.local.u32 	[%rd145+-32], %r267;
$L__BB1_99:
	ld.global.u32 	%r269, [%rd147+-28];
	setp.gt.s32 	%p22, %r269, 1;
	@%p22 bra 	$L__BB1_101;
	mov.b32 	%r270, 0;
	st.local.u32 	[%rd145+-28], %r270;
	bra.uni 	$L__BB1_102;
$L__BB1_101:
	ld.local.u32 	%r271, [%rd146+-28];
	st.local.u32 	[%rd145+-28], %r271;
$L__BB1_102:
	ld.global.u32 	%r272, [%rd147+-24];
	setp.gt.s32 	%p23, %r272, 1;
	@%p23 bra 	$L__BB1_104;
	mov.b32 	%r273, 0;
	st.local.u32 	[%rd145+-24], %r273;
	bra.uni 	$L__BB1_105;
$L__BB1_104:
	ld.local.u32 	%r274, [%rd146+-24];
	st.local.u32 	[%rd145+-24], %r274;
$L__BB1_105:
	ld.global.u32 	%r275, [%rd147+-20];
	setp.gt.s32 	%p24, %r275, 1;
	@%p24 bra 	$L__BB1_107;
	mov.b32 	%r276, 0;
	st.local.u32 	[%rd145+-20], %r276;
	bra.uni 	$L__BB1_108;
$L__BB1_107:
	ld.local.u32 	%r277, [%rd146+-20];
	st.local.u32 	[%rd145+-20], %r277;
$L__BB1_108:
	ld.global.u32 	%r278, [%rd147+-16];
	setp.gt.s32 	%p25, %r278, 1;
	@%p25 bra 	$L__BB1_110;
	mov.b32 	%r279, 0;
	st.local.u32 	[%rd145+-16], %r279;
	bra.uni 	$L__BB1_111;
$L__BB1_110:
	ld.local.u32 	%r280, [%rd146+-16];
	st.local.u32 	[%rd145+-16], %r280;
$L__BB1_111:
	ld.global.u32 	%r281, [%rd147+-12];
	setp.gt.s32 	%p26, %r281, 1;
	@%p26 bra 	$L__BB1_113;
	mov.b32 	%r282, 0;
	st.local.u32 	[%rd145+-12], %r282;
	bra.uni 	$L__BB1_114;
$L__BB1_113:
	ld.local.u32 	%r283, [%rd146+-12];
	st.local.u32 	[%rd145+-12], %r283;
$L__BB1_114:
	ld.global.u32 	%r284, [%rd147+-8];
	setp.gt.s32 	%p27, %r284, 1;
	@%p27 bra 	$L__BB1_116;
	mov.b32 	%r285, 0;
	st.local.u32 	[%rd145+-8], %r285;
	bra.uni 	$L__BB1_117;
$L__BB1_116:
	ld.local.u32 	%r286, [%rd146+-8];
	st.local.u32 	[%rd145+-8], %r286;
$L__BB1_117:
	ld.global.u32 	%r287, [%rd147+-4];
	setp.gt.s32 	%p28, %r287, 1;
	@%p28 bra 	$L__BB1_119;
	mov.b32 	%r288, 0;
	st.local.u32 	[%rd145+-4], %r288;
	bra.uni 	$L__BB1_120;
$L__BB1_119:
	ld.local.u32 	%r289, [%rd146+-4];
	st.local.u32 	[%rd145+-4], %r289;
$L__BB1_120:
	ld.global.u32 	%r290, [%rd147];
	setp.gt.s32 	%p29, %r290, 1;
	@%p29 bra 	$L__BB1_122;
	mov.b32 	%r291, 0;
	st.local.u32 	[%rd145], %r291;
	bra.uni 	$L__BB1_123;
$L__BB1_122:
	ld.local.u32 	%r292, [%rd146];
	st.local.u32 	[%rd145], %r292;
$L__BB1_123:
	ld.global.u32 	%r293, [%rd147+4];
	setp.gt.s32 	%p30, %r293, 1;
	@%p30 bra 	$L__BB1_125;
	mov.b32 	%r294, 0;
	st.local.u32 	[%rd145+4], %r294;
	bra.uni 	$L__BB1_126;
$L__BB1_125:
	ld.local.u32 	%r295, [%rd146+4];
	st.local.u32 	[%rd145+4], %r295;
$L__BB1_126:
	ld.global.u32 	%r296, [%rd147+8];
	setp.gt.s32 	%p31, %r296, 1;
	@%p31 bra 	$L__BB1_128;
	mov.b32 	%r297, 0;
	st.local.u32 	[%rd145+8], %r297;
	bra.uni 	$L__BB1_129;
$L__BB1_128:
	ld.local.u32 	%r298, [%rd146+8];
	st.local.u32 	[%rd145+8], %r298;
$L__BB1_129:
	ld.global.u32 	%r299, [%rd147+12];
	setp.gt.s32 	%p32, %r299, 1;
	@%p32 bra 	$L__BB1_131;
	mov.b32 	%r300, 0;
	st.local.u32 	[%rd145+12], %r300;
	bra.uni 	$L__BB1_132;
$L__BB1_131:
	ld.local.u32 	%r301, [%rd146+12];
	st.local.u32 	[%rd145+12], %r301;
$L__BB1_132:
	ld.global.u32 	%r302, [%rd147+16];
	setp.gt.s32 	%p33, %r302, 1;
	@%p33 bra 	$L__BB1_134;
	mov.b32 	%r303, 0;
	st.local.u32 	[%rd145+16], %r303;
	bra.uni 	$L__BB1_135;
$L__BB1_134:
	ld.local.u32 	%r304, [%rd146+16];
	st.local.u32 	[%rd145+16], %r304;
$L__BB1_135:
	ld.global.u32 	%r305, [%rd147+20];
	setp.gt.s32 	%p34, %r305, 1;
	@%p34 bra 	$L__BB1_137;
	mov.b32 	%r306, 0;
	st.local.u32 	[%rd145+20], %r306;
	bra.uni 	$L__BB1_138;
$L__BB1_137:
	ld.local.u32 	%r307, [%rd146+20];
	st.local.u32 	[%rd145+20], %r307;
$L__BB1_138:
	ld.global.u32 	%r308, [%rd147+24];
	setp.gt.s32 	%p35, %r308, 1;
	@%p35 bra 	$L__BB1_140;
	mov.b32 	%r309, 0;
	st.local.u32 	[%rd145+24], %r309;
	bra.uni 	$L__BB1_141;
$L__BB1_140:
	ld.local.u32 	%r310, [%rd146+24];
	st.local.u32 	[%rd145+24], %r310;
$L__BB1_141:
	ld.global.u32 	%r311, [%rd147+28];
	setp.gt.s32 	%p36, %r311, 1;
	@%p36 bra 	$L__BB1_143;
	mov.b32 	%r312, 0;
	st.local.u32 	[%rd145+28], %r312;
	bra.uni 	$L__BB1_144;
$L__BB1_143:
	ld.local.u32 	%r313, [%rd146+28];
	st.local.u32 	[%rd145+28], %r313;
$L__BB1_144:
	add.s32 	%r490, %r490, 16;
	add.s64 	%rd147, %rd147, 64;
	add.s64 	%rd146, %rd146, 64;
	add.s64 	%rd145, %rd145, 64;
	setp.eq.s32 	%p37, %r490, 0;
	@%p37 bra 	$L__BB1_32;
	bra.uni 	$L__BB1_30;
$L__BB1_145:
	setp.eq.s32 	%p89, %r103, 2;
	@%p89 bra 	$L__BB1_146;
	bra.uni 	$L__BB1_190;
$L__BB1_146:
	mul.f32 	%f76, %f76, 0f00000000;
	bra.uni 	$L__BB1_191;
$L__BB1_147:
	setp.eq.s32 	%p86, %r103, 3;
	@%p86 bra 	$L__BB1_191;
	setp.eq.s32 	%p87, %r103, 4;
	@%p87 bra 	$L__BB1_149;
	bra.uni 	$L__BB1_190;
$L__BB1_149:
	neg.f32 	%f76, %f76;
	bra.uni 	$L__BB1_191;
$L__BB1_150:
	setp.gt.s32 	%p79, %r103, 6;
	@%p79 bra 	$L__BB1_154;
	setp.eq.s32 	%p83, %r103, 5;
	@%p83 bra 	$L__BB1_174;
	setp.eq.s32 	%p84, %r103, 6;
	@%p84 bra 	$L__BB1_153;
	bra.uni 	$L__BB1_190;
$L__BB1_153:
	setp.eq.f32 	%p100, %f76, 0f00000000;
	selp.f32 	%f76, 0f3F800000, 0f00000000, %p100;
	bra.uni 	$L__BB1_191;
$L__BB1_154:
	setp.eq.s32 	%p80, %r103, 7;
	@%p80 bra 	$L__BB1_175;
	setp.eq.s32 	%p81, %r103, 8;
	@%p81 bra 	$L__BB1_178;
	setp.eq.s32 	%p82, %r103, 9;
	@%p82 bra 	$L__BB1_157;
	bra.uni 	$L__BB1_190;
$L__BB1_157:
	mov.f32 	%f76, 0f00000000;
	bra.uni 	$L__BB1_191;
$L__BB1_158:
	setp.gt.s32 	%p66, %r103, 13;
	@%p66 bra 	$L__BB1_166;
	setp.gt.s32 	%p73, %r103, 11;
	@%p73 bra 	$L__BB1_163;
	setp.eq.s32 	%p76, %r103, 10;
	@%p76 bra 	$L__BB1_179;
	setp.eq.s32 	%p77, %r103, 11;
	@%p77 bra 	$L__BB1_162;
	bra.uni 	$L__BB1_190;
$L__BB1_162:
	cvt.f64.f32 	%fd17, %f76;
	add.f64 	%fd18, %fd17, 0d3EB0C6F7A0B5ED8D;
	mov.f64 	%fd19, 0d0000000000000000;
	div.rn.f64 	%fd20, %fd19, %fd18;
	cvt.rn.f32.f64 	%f76, %fd20;
	bra.uni 	$L__BB1_191;
$L__BB1_163:
	setp.eq.s32 	%p74, %r103, 12;
	@%p74 bra 	$L__BB1_186;
	setp.eq.s32 	%p75, %r103, 13;
	@%p75 bra 	$L__BB1_165;
	bra.uni 	$L__BB1_190;
$L__BB1_165:
	rcp.rn.f32 	%f76, %f76;
	bra.uni 	$L__BB1_191;
$L__BB1_166:
	setp.gt.s32 	%p67, %r103, 15;
	@%p67 bra 	$L__BB1_170;
	setp.eq.s32 	%p71, %r103, 14;
	@%p71 bra 	$L__BB1_187;
	setp.eq.s32 	%p72, %r103, 15;
	@%p72 bra 	$L__BB1_169;
	bra.uni 	$L__BB1_190;
$L__BB1_169:
	cvt.f64.f32 	%fd10, %f76;
	setp.lt.f64 	%p92, %fd10, 0d3F847AE147AE147B;
	mov.f32 	%f35, 0f00000000;
	sub.f32 	%f36, %f35, %f76;
	cvt.f64.f32 	%fd11, %f36;
	setp.lt.f64 	%p93, %fd11, 0d3F847AE147AE147B;
	and.pred  	%p94, %p92, %p93;
	selp.u32 	%r442, 1, 0, %p94;
	cvt.rn.f32.u32 	%f76, %r442;
	bra.uni 	$L__BB1_191;
$L__BB1_170:
	setp.eq.s32 	%p68, %r103, 16;
	@%p68 bra 	$L__BB1_188;
	setp.eq.s32 	%p69, %r103, 17;
	@%p69 bra 	$L__BB1_189;
	setp.eq.s32 	%p70, %r103, 18;
	@%p70 bra 	$L__BB1_173;
	bra.uni 	$L__BB1_190;
$L__BB1_173:
	abs.f32 	%f20, %f76;
	mul.f32 	%f21, %f20, 0f4038AA3B;
	ex2.approx.ftz.f32 	%f22, %f21;
	add.f32 	%f23, %f22, 0f3F800000;
	rcp.approx.ftz.f32 	%f24, %f23;
	fma.rn.f32 	%f25, %f24, 0fC0000000, 0f3F800000;
	setp.ge.f32 	%p90, %f20, 0f41102CB4;
	selp.f32 	%f26, 0f3F800000, %f25, %p90;
	copysign.f32 	%f27, %f76, %f26;
	mul.f32 	%f28, %f76, %f76;
	fma.rn.f32 	%f29, %f28, 0f3C80F082, 0fBD563CAE;
	fma.rn.f32 	%f30, %f29, %f28, 0f3E085941;
	fma.rn.f32 	%f31, %f30, %f28, 0fBEAAA9ED;
	fma.rn.f32 	%f32, %f31, %f28, 0f00000000;
	fma.rn.f32 	%f33, %f32, %f76, %f76;
	setp.ge.f32 	%p91, %f20, 0f3F19999A;
	selp.f32 	%f76, %f27, %f33, %p91;
	bra.uni 	$L__BB1_191;
$L__BB1_174:
	setp.lt.f32 	%p101, %f76, 0f00000000;
	selp.f32 	%f76, 0f3F800000, 0f00000000, %p101;
	bra.uni 	$L__BB1_191;
$L__BB1_175:
	setp.ltu.f32 	%p99, %f76, 0f00000000;
	@%p99 bra 	$L__BB1_177;
	fma.rn.f32 	%f50, %f76, 0fBBBB989D, 0f3F000000;
	cvt.sat.f32.f32 	%f51, %f50;
	mov.f32 	%f52, 0f4B400001;
	mov.f32 	%f53, 0f437C0000;
	fma.rm.f32 	%f54, %f51, %f53, %f52;
	add.f32 	%f55, %f54, 0fCB40007F;
	neg.f32 	%f56, %f55;
	fma.rn.f32 	%f57, %f76, 0fBFB8AA3B, %f56;
	fma.rn.f32 	%f58, %f76, 0fB2A57060, %f57;
	mov.b32 	%r459, %f54;
	shl.b32 	%r460, %r459, 23;
	mov.b32 	%f59, %r460;
	ex2.approx.ftz.f32 	%f60, %f58;
	mul.f32 	%f61, %f60, %f59;
	cvt.f64.f32 	%fd57, %f61;
	add.f64 	%fd58, %fd57, 0d3FF0000000000000;
	rcp.rn.f64 	%fd59, %fd58;
	cvt.rn.f32.f64 	%f76, %fd59;
	bra.uni 	$L__BB1_191;
$L__BB1_177:
	fma.rn.f32 	%f62, %f76, 0f3BBB989D, 0f3F000000;
	cvt.sat.f32.f32 	%f63, %f62;
	mov.f32 	%f64, 0f4B400001;
	mov.f32 	%f65, 0f437C0000;
	fma.rm.f32 	%f66, %f63, %f65, %f64;
	add.f32 	%f67, %f66, 0fCB40007F;
	neg.f32 	%f68, %f67;
	fma.rn.f32 	%f69, %f76, 0f3FB8AA3B, %f68;
	fma.rn.f32 	%f70, %f76, 0f32A57060, %f69;
	mov.b32 	%r461, %f66;
	shl.b32 	%r462, %r461, 23;
	mov.b32 	%f71, %r462;
	ex2.approx.ftz.f32 	%f72, %f70;
	mul.f32 	%f73, %f72, %f71;
	cvt.f64.f32 	%fd60, %f73;
	add.f64 	%fd61, %fd60, 0d3FF0000000000000;
	div.rn.f64 	%fd62, %fd60, %fd61;
	cvt.rn.f32.f64 	%f76, %fd62;
	bra.uni 	$L__BB1_191;
$L__BB1_178:
	cvt.f64.f32 	%fd55, %f76;
	max.f64 	%fd56, %fd55, 0d0000000000000000;
	cvt.rn.f32.f64 	%f76, %fd56;
	bra.uni 	$L__BB1_191;
$L__BB1_179:
	cvt.f64.f32 	%fd21, %f76;
	add.f64 	%fd65, %fd21, 0d3EB0C6F7A0B5ED8D;
	{
	.reg .b32 %temp; 
	mov.b64 	{%temp, %r505}, %fd65;
	}
	{
	.reg .b32 %temp; 
	mov.b64 	{%r506, %temp}, %fd65;
	}
	setp.gt.s32 	%p95, %r505, 1048575;
	mov.b32 	%r507, -1023;
	@%p95 bra 	$L__BB1_181;
	mul.f64 	%fd65, %fd65, 0d4350000000000000;
	{
	.reg .b32 %temp; 
	mov.b64 	{%temp, %r505}, %fd65;
	}
	{
	.reg .b32 %temp; 
	mov.b64 	{%r506, %temp}, %fd65;
	}
	mov.b32 	%r507, -1077;
$L__BB1_181:
	add.s32 	%r447, %r505, -1;
	setp.gt.u32 	%p96, %r447, 2146435070;
	@%p96 bra 	$L__BB1_185;
	shr.u32 	%r450, %r505, 20;
	add.s32 	%r508, %r507, %r450;
	and.b32  	%r451, %r505, 1048575;
	or.b32  	%r452, %r451, 1072693248;
	mov.b64 	%fd66, {%r506, %r452};
	setp.lt.u32 	%p98, %r452, 1073127583;
	@%p98 bra 	$L__BB1_184;
	{
	.reg .b32 %temp; 
	mov.b64 	{%r453, %temp}, %fd66;
	}
	{
	.reg .b32 %temp; 
	mov.b64 	{%temp, %r454}, %fd66;
	}
	add.s32 	%r455, %r454, -1048576;
	mov.b64 	%fd66, {%r453, %r455};
	add.s32 	%r508, %r508, 1;
$L__BB1_184:
	add.f64 	%fd23, %fd66, 0dBFF0000000000000;
	add.f64 	%fd24, %fd66, 0d3FF0000000000000;
	rcp.approx.ftz.f64 	%fd25, %fd24;
	neg.f64 	%fd26, %fd24;
	fma.rn.f64 	%fd27, %fd26, %fd25, 0d3FF0000000000000;
	fma.rn.f64 	%fd28, %fd27, %fd27, %fd27;
	fma.rn.f64 	%fd29, %fd28, %fd25, %fd25;
	mul.f64 	%fd30, %fd23, %fd29;
	fma.rn.f64 	%fd31, %fd23, %fd29, %fd30;
	mul.f64 	%fd32, %fd31, %fd31;
	fma.rn.f64 	%fd33, %fd32, 0d3EB1380B3AE80F1E, 0d3ED0EE258B7A8B04;
	fma.rn.f64 	%fd34, %fd33, %fd32, 0d3EF3B2669F02676F;
	fma.rn.f64 	%fd35, %fd34, %fd32, 0d3F1745CBA9AB0956;
	fma.rn.f64 	%fd36, %fd35, %fd32, 0d3F3C71C72D1B5154;
	fma.rn.f64 	%fd37, %fd36, %fd32, 0d3F624924923BE72D;
	fma.rn.f64 	%fd38, %fd37, %fd32, 0d3F8999999999A3C4;
	fma.rn.f64 	%fd39, %fd38, %fd32, 0d3FB5555555555554;
	sub.f64 	%fd40, %fd23, %fd31;
	add.f64 	%fd41, %fd40, %fd40;
	neg.f64 	%fd42, %fd31;
	fma.rn.f64 	%fd43, %fd42, %fd23, %fd41;
	mul.f64 	%fd44, %fd29, %fd43;
	mul.f64 	%fd45, %fd32, %fd39;
	fma.rn.f64 	%fd46, %fd45, %fd31, %fd44;
	xor.b32  	%r456, %r508, -2147483648;
	mov.b32 	%r457, 1127219200;
	mov.b64 	%fd47, {%r456, %r457};
	mov.b32 	%r458, -2147483648;
	mov.b64 	%fd48, {%r458, %r457};
	sub.f64 	%fd49, %fd47, %fd48;
	fma.rn.f64 	%fd50, %fd49, 0d3FE62E42FEFA39EF, %fd31;
	fma.rn.f64 	%fd51, %fd49, 0dBFE62E42FEFA39EF, %fd50;
	sub.f64 	%fd52, %fd51, %fd31;
	sub.f64 	%fd53, %fd46, %fd52;
	fma.rn.f64 	%fd54, %fd49, 0d3C7ABC9E3B39803F, %fd53;
	add.f64 	%fd7, %fd50, %fd54;
	cvt.rn.f32.f64 	%f76, %fd7;
	bra.uni 	$L__BB1_191;
$L__BB1_185:
	fma.rn.f64 	%fd22, %fd65, 0d7FF0000000000000, 0d7FF0000000000000;
	{
	.reg .b32 %temp; 
	mov.b64 	{%temp, %r448}, %fd65;
	}
	and.b32  	%r449, %r448, 2147483647;
	setp.eq.s32 	%p97, %r449, 0;
	selp.f64 	%fd8, 0dFFF0000000000000, %fd22, %p97;
	cvt.rn.f32.f64 	%f76, %fd8;
	bra.uni 	$L__BB1_191;
$L__BB1_186:
	fma.rn.f32 	%f38, %f76, 0f3BBB989D, 0f3F000000;
	cvt.sat.f32.f32 	%f39, %f38;
	mov.f32 	%f40, 0f4B400001;
	mov.f32 	%f41, 0f437C0000;
	fma.rm.f32 	%f42, %f39, %f41, %f40;
	add.f32 	%f43, %f42, 0fCB40007F;
	neg.f32 	%f44, %f43;
	fma.rn.f32 	%f45, %f76, 0f3FB8AA3B, %f44;
	fma.rn.f32 	%f46, %f76, 0f32A57060, %f45;
	mov.b32 	%r443, %f42;
	shl.b32 	%r444, %r443, 23;
	mov.b32 	%f47, %r444;
	ex2.approx.ftz.f32 	%f48, %f46;
	mul.f32 	%f76, %f48, %f47;
	bra.uni 	$L__BB1_191;
$L__BB1_187:
	mul.f32 	%f37, %f76, %f76;
	cvt.f64.f32 	%fd13, %f37;
	rcp.rn.f64 	%fd14, %fd13;
	neg.f64 	%fd15, %fd14;
	mul.f64 	%fd16, %fd15, 0d0000000000000000;
	cvt.rn.f32.f64 	%f76, %fd16;
	bra.uni 	$L__BB1_191;
$L__BB1_188:
	max.f32 	%f76, %f76, 0f00000000;
	bra.uni 	$L__BB1_191;
$L__BB1_189:
	mov.f32 	%f76, 0f3F800000;
	bra.uni 	$L__BB1_191;
$L__BB1_190:
	add.f32 	%f76, %f76, 0f00000000;
$L__BB1_191:
	cvta.to.global.u64 	%rd134, %rd59;
	shl.b64 	%rd135, %rd139, 2;
	add.s64 	%rd136, %rd134, %rd135;
	st.global.f32 	[%rd136], %f76;
$L__BB1_192:
	ret;

}
	// .globl	_Z12reduceKernelPfPiS0_iS_S0_S0_ifii
.visible .entry _Z12reduceKernelPfPiS0_iS_S0_S0_ifii(
	.param .u64 .ptr .align 1 _Z12reduceKernelPfPiS0_iS_S0_S0_ifii_param_0,
	.param .u64 .ptr .align 1 _Z12reduceKernelPfPiS0_iS_S0_S0_ifii_param_1,
	.param .u64 .ptr .align 1 _Z12reduceKernelPfPiS0_iS_S0_S0_ifii_param_2,
	.param .u32 _Z12reduceKernelPfPiS0_iS_S0_S0_ifii_param_3,
	.param .u64 .ptr .align 1 _Z12reduceKernelPfPiS0_iS_S0_S0_ifii_param_4,
	.param .u64 .ptr .align 1 _Z12reduceKernelPfPiS0_iS_S0_S0_ifii_param_5,
	.param .u64 .ptr .align 1 _Z12reduceKernelPfPiS0_iS_S0_S0_ifii_param_6,
	.param .u32 _Z12reduceKernelPfPiS0_iS_S0_S0_ifii_param_7,
	.param .f32 _Z12reduceKernelPfPiS0_iS_S0_S0_ifii_param_8,
	.param .u32 _Z12reduceKernelPfPiS0_iS_S0_S0_ifii_param_9,
	.param .u32 _Z12reduceKernelPfPiS0_iS_S0_S0_ifii_param_10
)
{
	.local .align 8 .b8 	__local_depot2[40];
	.reg .b64 	%SP;
	.reg .b64 	%SPL;
	.reg .pred 	%p<91>;
	.reg .b32 	%r<449>;
	.reg .b32 	%f<151>;
	.reg .b64 	%rd<105>;
	.reg .b64 	%fd<68>;

	mov.u64 	%SPL, __local_depot2;
	ld.param.u64 	%rd20, [_Z12reduceKernelPfPiS0_iS_S0_S0_ifii_param_0];
	ld.param.u64 	%rd23, [_Z12reduceKernelPfPiS0_iS_S0_S0_ifii_param_1];
	ld.param.u64 	%rd24, [_Z12reduceKernelPfPiS0_iS_S0_S0_ifii_param_2];
	ld.param.u32 	%r90, [_Z12reduceKernelPfPiS0_iS_S0_S0_ifii_param_3];
	ld.param.u64 	%rd21, [_Z12reduceKernelPfPiS0_iS_S0_S0_ifii_param_4];
	ld.param.u64 	%rd22, [_Z12reduceKernelPfPiS0_iS_S0_S0_ifii_param_5];
	ld.param.u64 	%rd25, [_Z12reduceKernelPfPiS0_iS_S0_S0_ifii_param_6];
	ld.param.u32 	%r87, [_Z12reduceKernelPfPiS0_iS_S0_S0_ifii_param_7];
	ld.param.f32 	%f150, [_Z12reduceKernelPfPiS0_iS_S0_S0_ifii_param_8];
	ld.param.u32 	%r88, [_Z12reduceKernelPfPiS0_iS_S0_S0_ifii_param_9];
	cvta.to.global.u64 	%rd1, %rd23;
	cvta.to.global.u64 	%rd2, %rd24;
	cvta.to.global.u64 	%rd3, %rd25;
	add.u64 	%rd4, %SPL, 0;
	mov.u32 	%r91, %ctaid.x;
	mov.u32 	%r92, %ntid.x;
	mov.u32 	%r93, %tid.x;
	mad.lo.s32 	%r415, %r91, %r92, %r93;
	setp.gt.s32 	%p1, %r415, %r90;
	@%p1 bra 	$L__BB2_102;
	setp.lt.s32 	%p2, %r88, 1;
	mov.b64 	%rd101, 0;
	@%p2 bra 	$L__BB2_26;
	and.b32  	%r2, %r88, 7;
	setp.lt.u32 	%p3, %r88, 8;
	mov.u32 	%r414, %r88;
	@%p3 bra 	$L__BB2_5;
	and.b32  	%r3, %r88, 2147483640;
	mov.b32 	%r416, 0;
	mov.u32 	%r414, %r88;
$L__BB2_4:
	.pragma "nounroll";
	add.s32 	%r95, %r414, -1;
	mul.wide.u32 	%rd28, %r95, 4;
	add.s64 	%rd29, %rd1, %rd28;
	ld.global.u32 	%r96, [%rd29];
	div.s32 	%r97, %r415, %r96;
	mul.lo.s32 	%r98, %r97, %r96;
	sub.s32 	%r99, %r415, %r98;
	add.s64 	%rd30, %rd4, %rd28;
	st.local.u32 	[%rd30], %r99;
	add.s32 	%r100, %r414, -2;
	mul.wide.u32 	%rd31, %r100, 4;
	add.s64 	%rd32, %rd1, %rd31;
	ld.global.u32 	%r101, [%rd32];
	div.s32 	%r102, %r97, %r101;
	mul.lo.s32 	%r103, %r102, %r101;
	sub.s32 	%r104, %r97, %r103;
	add.s64 	%rd33, %rd4, %rd31;
	st.local.u32 	[%rd33], %r104;
	add.s32 	%r105, %r414, -3;
	mul.wide.u32 	%rd34, %r105, 4;
	add.s64 	%rd35, %rd1, %rd34;
	ld.global.u32 	%r106, [%rd35];
	div.s32 	%r107, %r102, %r106;
	mul.lo.s32 	%r108, %r107, %r106;
	sub.s32 	%r109, %r102, %r108;
	add.s64 	%rd36, %rd4, %rd34;
	st.local.u32 	[%rd36], %r109;
	add.s32 	%r110, %r414, -4;
	mul.wide.u32 	%rd37, %r110, 4;
	add.s64 	%rd38, %rd1, %rd37;
	ld.global.u32 	%r111, [%rd38];
	div.s32 	%r112, %r107, %r111;
	mul.lo.s32 	%r113, %r112, %r111;
	sub.s32 	%r114, %r107, %r113;
	add.s64 	%rd39, %rd4, %rd37;
	st.local.u32 	[%rd39], %r114;
	add.s32 	%r115, %r414, -5;
	mul.wide.u32 	%rd40, %r115, 4;
	add.s64 	%rd41, %rd1, %rd40;
	ld.global.u32 	%r116, [%rd41];
	div.s32 	%r117, %r112, %r116;
	mul.lo.s32 	%r118, %r117, %r116;
	sub.s32 	%r119, %r112, %r118;
	add.s64 	%rd42, %rd4, %rd40;
	st.local.u32 	[%rd42], %r119;
	add.s32 	%r120, %r414, -6;
	mul.wide.u32 	%rd43, %r120, 4;
	add.s64 	%rd44, %rd1, %rd43;
	ld.global.u32 	%r121, [%rd44];
	div.s32 	%r122, %r117, %r121;
	mul.lo.s32 	%r123, %r122, %r121;
	sub.s32 	%r124, %r117, %r123;
	add.s64 	%rd45, %rd4, %rd43;
	st.local.u32 	[%rd45], %r124;
	add.s32 	%r125, %r414, -7;
	mul.wide.u32 	%rd46, %r125, 4;
	add.s64 	%rd47, %rd1, %rd46;
	ld.global.u32 	%r126, [%rd47];
	div.s32 	%r127, %r122, %r126;
	mul.lo.s32 	%r128, %r127, %r126;
	sub.s32 	%r129, %r122, %r128;
	add.s64 	%rd48, %rd4, %rd46;
	st.local.u32 	[%rd48], %r129;
	add.s32 	%r414, %r414, -8;
	mul.wide.u32 	%rd49, %r414, 4;
	add.s64 	%rd50, %rd1, %rd49;
	ld.global.u32 	%r130, [%rd50];
	div.s32 	%r415, %r127, %r130;
	mul.lo.s32 	%r131, %r415, %r130;
	sub.s32 	%r132, %r127, %r131;
	add.s64 	%rd51, %rd4, %rd49;
	st.local.u32 	[%rd51], %r132;
	add.s32 	%r416, %r416, 8;
	setp.eq.s32 	%p4, %r416, %r3;
	@%p4 bra 	$L__BB2_5;
	bra.uni 	$L__BB2_4;
$L__BB2_5:
	setp.eq.s32 	%p5, %r2, 0;
	@%p5 bra 	$L__BB2_13;
	and.b32  	%r6, %r88, 3;
	setp.lt.u32 	%p6, %r2, 4;
	@%p6 bra 	$L__BB2_8;
	add.s32 	%r133, %r414, -1;
	mul.wide.u32 	%rd52, %r133, 4;
	add.s64 	%rd53, %rd1, %rd52;
	ld.global.u32 	%r134, [%rd53];
	div.s32 	%r135, %r415, %r134;
	mul.lo.s32 	%r136, %r135, %r134;
	sub.s32 	%r137, %r415, %r136;
	add.s64 	%rd54, %rd4, %rd52;
	st.local.u32 	[%rd54], %r137;
	add.s32 	%r138, %r414, -2;
	mul.wide.u32 	%rd55, %r138, 4;
	add.s64 	%rd56, %rd1, %rd55;
	ld.global.u32 	%r139, [%rd56];
	div.s32 	%r140, %r135, %r139;
	mul.lo.s32 	%r141, %r140, %r139;
	sub.s32 	%r142, %r135, %r141;
	add.s64 	%rd57, %rd4, %rd55;
	st.local.u32 	[%rd57], %r142;
	add.s32 	%r143, %r414, -3;
	mul.wide.u32 	%rd58, %r143, 4;
	add.s64 	%rd59, %rd1, %rd58;
	ld.global.u32 	%r144, [%rd59];
	div.s32 	%r145, %r140, %r144;
	mul.lo.s32 	%r146, %r145, %r144;
	sub.s32 	%r147, %r140, %r146;
	add.s64 	%rd60, %rd4, %rd58;
	st.local.u32 	[%rd60], %r147;
	add.s32 	%r414, %r414, -4;
	mul.wide.u32 	%rd61, %r414, 4;
	add.s64 	%rd62, %rd1, %rd61;
	ld.global.u32 	%r148, [%rd62];
	div.s32 	%r415, %r145, %r148;
	mul.lo.s32 	%r149, %r415, %r148;
	sub.s32 	%r150, %r145, %r149;
	add.s64 	%rd63, %rd4, %rd61;
	st.local.u32 	[%rd63], %r150;
$L__BB2_8:
	setp.eq.s32 	%p7, %r6, 0;
	@%p7 bra 	$L__BB2_13;
	setp.eq.s32 	%p8, %r6, 1;
	@%p8 bra 	$L__BB2_11;
	add.s32 	%r151, %r414, -1;
	mul.wide.u32 	%rd64, %r151, 4;
	add.s64 	%rd65, %rd1, %rd64;
	ld.global.u32 	%r152, [%rd65];
	div.s32 	%r153, %r415, %r152;
	mul.lo.s32 	%r154, %r153, %r152;
	sub.s32 	%r155, %r415, %r154;
	add.s64 	%rd66, %rd4, %rd64;
	st.local.u32 	[%rd66], %r155;
	add.s32 	%r414, %r414, -2;
	mul.wide.u32 	%rd67, %r414, 4;
	add.s64 	%rd68, %rd1, %rd67;
	ld.global.u32 	%r156, [%rd68];
	div.s32 	%r415, %r153, %r156;
	mul.lo.s32 	%r157, %r415, %r156;
	sub.s32 	%r158, %r153, %r157;
	add.s64 	%rd69, %rd4, %rd67;
	st.local.u32 	[%rd69], %r158;
$L__BB2_11:
	and.b32  	%r159, %r88, 1;
	setp.eq.b32 	%p9, %r159, 1;
	not.pred 	%p10, %p9;
	@%p10 bra 	$L__BB2_13;
	add.s32 	%r160, %r414, -1;
	mul.wide.u32 	%rd70, %r160, 4;
	add.s64 	%rd71, %rd1, %rd70;
	ld.global.u32 	%r161, [%rd71];
	rem.s32 	%r162, %r415, %r161;
	add.s64 	%rd72, %rd4, %rd70;
	st.local.u32 	[%rd72], %r162;
$L__BB2_13:
	and.b32  	%r15, %r88, 15;
	setp.lt.u32 	%p11, %r88, 16;
	mov.b32 	%r420, 0;
	mov.u32 	%r431, %r420;
	@%p11 bra 	$L__BB2_16;
	and.b32  	%r420, %r88, 2147483632;
	mov.b32 	%r417, 0;
	mov.u32 	%r431, %r417;
$L__BB2_15:
	.pragma "nounroll";
	mul.wide.u32 	%rd73, %r417, 4;
	add.s64 	%rd74, %rd4, %rd73;
	ld.local.v2.u32 	{%r166, %r167}, [%rd74];
	add.s64 	%rd75, %rd2, %rd73;
	ld.global.u32 	%r168, [%rd75];
	mad.lo.s32 	%r169, %r168, %r166, %r431;
	ld.global.u32 	%r170, [%rd75+4];
	mad.lo.s32 	%r171, %r170, %r167, %r169;
	ld.local.v2.u32 	{%r172, %r173}, [%rd74+8];
	ld.global.u32 	%r174, [%rd75+8];
	mad.lo.s32 	%r175, %r174, %r172, %r171;
	ld.global.u32 	%r176, [%rd75+12];
	mad.lo.s32 	%r177, %r176, %r173, %r175;
	ld.local.v2.u32 	{%r178, %r179}, [%rd74+16];
	ld.global.u32 	%r180, [%rd75+16];
	mad.lo.s32 	%r181, %r180, %r178, %r177;
	ld.global.u32 	%r182, [%rd75+20];
	mad.lo.s32 	%r183, %r182, %r179, %r181;
	ld.local.v2.u32 	{%r184, %r185}, [%rd74+24];
	ld.global.u32 	%r186, [%rd75+24];
	mad.lo.s32 	%r187, %r186, %r184, %r183;
	ld.global.u32 	%r188, [%rd75+28];
	mad.lo.s32 	%r189, %r188, %r185, %r187;
	ld.local.v2.u32 	{%r190, %r191}, [%rd74+32];
	ld.global.u32 	%r192, [%rd75+32];
	mad.lo.s32 	%r193, %r192, %r190, %r189;
	ld.global.u32 	%r194, [%rd75+36];
	mad.lo.s32 	%r195, %r194, %r191, %r193;
	ld.local.v2.u32 	{%r196, %r197}, [%rd74+40];
	ld.global.u32 	%r198, [%rd75+40];
	mad.lo.s32 	%r199, %r198, %r196, %r195;
	ld.global.u32 	%r200, [%rd75+44];
	mad.lo.s32 	%r201, %r200, %r197, %r199;
	ld.local.v2.u32 	{%r202, %r203}, [%rd74+48];
	ld.global.u32 	%r204, [%rd75+48];
	mad.lo.s32 	%r205, %r204, %r202, %r201;
	ld.global.u32 	%r206, [%rd75+52];
	mad.lo.s32 	%r207, %r206, %r203, %r205;
	ld.local.v2.u32 	{%r208, %r209}, [%rd74+56];
	ld.global.u32 	%r210, [%rd75+56];
	mad.lo.s32 	%r211, %r210, %r208, %r207;
	ld.global.u32 	%r212, [%rd75+60];
	mad.lo.s32 	%r431, %r212, %r209, %r211;
	add.s32 	%r417, %r417, 16;
	setp.ne.s32 	%p12, %r417, %r420;
	@%p12 bra 	$L__BB2_15;
$L__BB2_16:
	setp.eq.s32 	%p13, %r15, 0;
	@%p13 bra 	$L__BB2_25;
	setp.lt.u32 	%p14, %r15, 8;
	@%p14 bra 	$L__BB2_19;
	mul.wide.u32 	%rd76, %r420, 4;
	add.s64 	%rd77, %rd4, %rd76;
	ld.local.u32 	%r214, [%rd77];
	add.s64 	%rd78, %rd2, %rd76;
	ld.global.u32 	%r215, [%rd78];
	mad.lo.s32 	%r216, %r215, %r214, %r431;
	ld.local.u32 	%r217, [%rd77+4];
	ld.global.u32 	%r218, [%rd78+4];
	mad.lo.s32 	%r219, %r218, %r217, %r216;
	ld.local.u32 	%r220, [%rd77+8];
	ld.global.u32 	%r221, [%rd78+8];
	mad.lo.s32 	%r222, %r221, %r220, %r219;
	ld.local.u32 	%r223, [%rd77+12];
	ld.global.u32 	%r224, [%rd78+12];
	mad.lo.s32 	%r225, %r224, %r223, %r222;
	ld.local.u32 	%r226, [%rd77+16];
	ld.global.u32 	%r227, [%rd78+16];
	mad.lo.s32 	%r228, %r227, %r226, %r225;
	ld.local.u32 	%r229, [%rd77+20];
	ld.global.u32 	%r230, [%rd78+20];
	mad.lo.s32 	%r231, %r230, %r229, %r228;
	ld.local.u32 	%r232, [%rd77+24];
	ld.global.u32 	%r233, [%rd78+24];
	mad.lo.s32 	%r234, %r233, %r232, %r231;
	ld.local.u32 	%r235, [%rd77+28];
	ld.global.u32 	%r236, [%rd78+28];
	mad.lo.s32 	%r431, %r236, %r235, %r234;
	add.s32 	%r420, %r420, 8;
$L__BB2_19:
	setp.eq.s32 	%p15, %r2, 0;
	@%p15 bra 	$L__BB2_25;
	and.b32  	%r35, %r88, 3;
	setp.lt.u32 	%p16, %r2, 4;
	@%p16 bra 	$L__BB2_22;
	mul.wide.u32 	%rd79, %r420, 4;
	add.s64 	%rd80, %rd4, %rd79;
	ld.local.u32 	%r238, [%rd80];
	add.s64 	%rd81, %rd2, %rd79;
	ld.global.u32 	%r239, [%rd81];
	mad.lo.s32 	%r240, %r239, %r238, %r431;
	ld.local.u32 	%r241, [%rd80+4];
	ld.global.u32 	%r242, [%rd81+4];
	mad.lo.s32 	%r243, %r242, %r241, %r240;
	ld.local.u32 	%r244, [%rd80+8];
	ld.global.u32 	%r245, [%rd81+8];
	mad.lo.s32 	%r246, %r245, %r244, %r243;
	ld.local.u32 	%r247, [%rd80+12];
	ld.global.u32 	%r248, [%rd81+12];
	mad.lo.s32 	%r431, %r248, %r247, %r246;
	add.s32 	%r420, %r420, 4;
$L__BB2_22:
	setp.eq.s32 	%p17, %r35, 0;
	@%p17 bra 	$L__BB2_25;
	mov.b32 	%r430, 0;
$L__BB2_24:
	.pragma "nounroll";
	mul.wide.u32 	%rd82, %r420, 4;
	add.s64 	%rd83, %rd4, %rd82;
	ld.local.u32 	%r250, [%rd83];
	add.s64 	%rd84, %rd2, %rd82;
	ld.global.u32 	%r251, [%rd84];
	mad.lo.s32 	%r431, %r251, %r250, %r431;
	add.s32 	%r420, %r420, 1;
	add.s32 	%r430, %r430, 1;
	setp.ne.s32 	%p18, %r430, %r35;
	@%p18 bra 	$L__BB2_24;
$L__BB2_25:
	cvt.s64.s32 	%rd101, %r431;
$L__BB2_26:
	cvta.to.global.u64 	%rd85, %rd20;
	shl.b64 	%rd86, %rd101, 2;
	add.s64 	%rd7, %rd85, %rd86;
	st.global.f32 	[%rd7], %f150;
	cvta.to.global.u64 	%rd87, %rd22;
	mul.wide.s32 	%rd88, %r87, 4;
	add.s64 	%rd89, %rd87, %rd88;
	ld.global.u32 	%r48, [%rd89];
	setp.lt.s32 	%p19, %r48, 1;
	@%p19 bra 	$L__BB2_102;
	add.s64 	%rd8, %rd4, %rd88;
	mov.b32 	%r253, 1127219200;
	mov.b32 	%r254, -2147483648;
	mov.b64 	%fd1, {%r254, %r253};
	and.b32  	%r49, %r88, 15;
	and.b32  	%r50, %r88, 7;
	and.b32  	%r51, %r88, 2147483632;
	and.b32  	%r52, %r88, 3;
	neg.s32 	%r53, %r51;
	cvta.to.global.u64 	%rd9, %rd21;
	mov.b32 	%r432, 0;
$L__BB2_28:
	mov.f32 	%f1, %f150;
	setp.lt.s32 	%p20, %r88, 1;
	st.local.u32 	[%rd8], %r432;
	mov.b64 	%rd104, 0;
	@%p20 bra 	$L__BB2_43;
	setp.lt.u32 	%p21, %r88, 16;
	mov.b32 	%r439, 0;
	mov.u32 	%r444, %r439;
	@%p21 bra 	$L__BB2_32;
	add.s64 	%rd103, %rd4, 32;
	add.s64 	%rd102, %rd3, 32;
	mov.b32 	%r444, 0;
	mov.u32 	%r433, %r53;
$L__BB2_31:
	.pragma "nounroll";
	ld.local.v2.u32 	{%r258, %r259}, [%rd103+-32];
	ld.global.u32 	%r260, [%rd102+-32];
	mad.lo.s32 	%r261, %r260, %r258, %r444;
	ld.global.u32 	%r262, [%rd102+-28];
	mad.lo.s32 	%r263, %r262, %r259, %r261;
	ld.local.v2.u32 	{%r264, %r265}, [%rd103+-24];
	ld.global.u32 	%r266, [%rd102+-24];
	mad.lo.s32 	%r267, %r266, %r264, %r263;
	ld.global.u32 	%r268, [%rd102+-20];
	mad.lo.s32 	%r269, %r268, %r265, %r267;
	ld.local.v2.u32 	{%r270, %r271}, [%rd103+-16];
	ld.global.u32 	%r272, [%rd102+-16];
	mad.lo.s32 	%r273, %r272, %r270, %r269;
	ld.global.u32 	%r274, [%rd102+-12];
	mad.lo.s32 	%r275, %r274, %r271, %r273;
	ld.local.v2.u32 	{%r276, %r277}, [%rd103+-8];
	ld.global.u32 	%r278, [%rd102+-8];
	mad.lo.s32 	%r279, %r278, %r276, %r275;
	ld.global.u32 	%r280, [%rd102+-4];
	mad.lo.s32 	%r281, %r280, %r277, %r279;
	ld.local.v2.u32 	{%r282, %r283}, [%rd103];
	ld.global.u32 	%r284, [%rd102];
	mad.lo.s32 	%r285, %r284, %r282, %r281;
	ld.global.u32 	%r286, [%rd102+4];
	mad.lo.s32 	%r287, %r286, %r283, %r285;
	ld.local.v2.u32 	{%r288, %r289}, [%rd103+8];
	ld.global.u32 	%r290, [%rd102+8];
	mad.lo.s32 	%r291, %r290, %r288, %r287;
	ld.global.u32 	%r292, [%rd102+12];
	mad.lo.s32 	%r293, %r292, %r289, %r291;
	ld.local.v2.u32 	{%r294, %r295}, [%rd103+16];
	ld.global.u32 	%r296, [%rd102+16];
	mad.lo.s32 	%r297, %r296, %r294, %r293;
	ld.global.u32 	%r298, [%rd102+20];
	mad.lo.s32 	%r299, %r298, %r295, %r297;
	ld.local.v2.u32 	{%r300, %r301}, [%rd103+24];
	ld.global.u32 	%r302, [%rd102+24];
	mad.lo.s32 	%r303, %r302, %r300, %r299;
	ld.global.u32 	%r304, [%rd102+28];
	mad.lo.s32 	%r444, %r304, %r301, %r303;
	add.s32 	%r433, %r433, 16;
	add.s64 	%rd103, %rd103, 64;
	add.s64 	%rd102, %rd102, 64;
	setp.ne.s32 	%p22, %r433, 0;
	mov.u32 	%r439, %r51;
	@%p22 bra 	$L__BB2_31;
$L__BB2_32:
	setp.eq.s32 	%p23, %r49, 0;
	@%p23 bra 	$L__BB2_42;
	add.s32 	%r306, %r49, -1;
	setp.lt.u32 	%p24, %r306, 7;
	@%p24 bra 	$L__BB2_35;
	mul.wide.u32 	%rd92, %r439, 4;
	add.s64 	%rd93, %rd4, %rd92;
	ld.local.u32 	%r307, [%rd93];
	add.s64 	%rd94, %rd3, %rd92;
	ld.global.u32 	%r308, [%rd94];
	mad.lo.s32 	%r309, %r308, %r307, %r444;
	ld.local.u32 	%r310, [%rd93+4];
	ld.global.u32 	%r311, [%rd94+4];
	mad.lo.s32 	%r312, %r311, %r310, %r309;
	ld.local.u32 	%r313, [%rd93+8];
	ld.global.u32 	%r314, [%rd94+8];
	mad.lo.s32 	%r315, %r314, %r313, %r312;
	ld.local.u32 	%r316, [%rd93+12];
	ld.global.u32 	%r317, [%rd94+12];
	mad.lo.s32 	%r318, %r317, %r316, %r315;
	ld.local.u32 	%r319, [%rd93+16];
	ld.global.u32 	%r320, [%rd94+16];
	mad.lo.s32 	%r321, %r320, %r319, %r318;
	ld.local.u32 	%r322, [%rd93+20];
	ld.global.u32 	%r323, [%rd94+20];
	mad.lo.s32 	%r324, %r323, %r322, %r321;
	ld.local.u32 	%r325, [%rd93+24];
	ld.global.u32 	%r326, [%rd94+24];
	mad.lo.s32 	%r327, %r326, %r325, %r324;
	ld.local.u32 	%r328, [%rd93+28];
	ld.global.u32 	%r329, [%rd94+28];
	mad.lo.s32 	%r444, %r329, %r328, %r327;
	add.s32 	%r439, %r439, 8;
$L__BB2_35:
	setp.eq.s32 	%p25, %r50, 0;
	@%p25 bra 	$L__BB2_42;
	add.s32 	%r331, %r50, -1;
	setp.lt.u32 	%p26, %r331, 3;
	@%p26 bra 	$L__BB2_38;
	mul.wide.u32 	%rd95, %r439, 4;
	add.s64 	%rd96, %rd4, %rd95;
	ld.local.u32 	%r332, [%rd96];
	add.s64 	%rd97, %rd3, %rd95;
	ld.global.u32 	%r333, [%rd97];
	mad.lo.s32 	%r334, %r333, %r332, %r444;
	ld.local.u32 	%r335, [%rd96+4];
	ld.global.u32 	%r336, [%rd97+4];
	mad.lo.s32 	%r337, %r336, %r335, %r334;
	ld.local.u32 	%r338, [%rd96+8];
	ld.global.u32 	%r339, [%rd97+8];
	mad.lo.s32 	%r340, %r339, %r338, %r337;
	ld.local.u32 	%r341, [%rd96+12];
	ld.global.u32 	%r342, [%rd97+12];
	mad.lo.s32 	%r444, %r342, %r341, %r340;
	add.s32 	%r439, %r439, 4;
$L__BB2_38:
	setp.eq.s32 	%p27, %r52, 0;
	@%p27 bra 	$L__BB2_42;
	setp.eq.s32 	%p28, %r52, 1;
	mul.wide.u32 	%rd98, %r439, 4;
	add.s64 	%rd16, %rd4, %rd98;
	ld.local.u32 	%r343, [%rd16];
	add.s64 	%rd17, %rd3, %rd98;
	ld.global.u32 	%r344, [%rd17];
	mad.lo.s32 	%r444, %r344, %r343, %r444;
	@%p28 bra 	$L__BB2_42;
	setp.eq.s32 	%p29, %r52, 2;
	ld.local.u32 	%r345, [%rd16+4];
	ld.global.u32 	%r346, [%rd17+4];
	mad.lo.s32 	%r444, %r346, %r345, %r444;
	@%p29 bra 	$L__BB2_42;
	ld.local.u32 	%r347, [%rd16+8];
	ld.global.u32 	%r348, [%rd17+8];
	mad.lo.s32 	%r444, %r348, %r347, %r444;
$L__BB2_42:
	cvt.s64.s32 	%rd104, %r444;
$L__BB2_43:
	ld.param.u32 	%r383, [_Z12reduceKernelPfPiS0_iS_S0_S0_ifii_param_10];
	shl.b64 	%rd99, %rd104, 2;
	add.s64 	%rd100, %rd9, %rd99;
	ld.global.f32 	%f2, [%rd100];
	setp.gt.s32 	%p30, %r383, 9;
	@%p30 bra 	$L__BB2_60;
	ld.param.u32 	%r396, [_Z12reduceKernelPfPiS0_iS_S0_S0_ifii_param_10];
	setp.gt.s32 	%p43, %r396, 4;
	@%p43 bra 	$L__BB2_52;
	ld.param.u32 	%r403, [_Z12reduceKernelPfPiS0_iS_S0_S0_ifii_param_10];
	setp.gt.s32 	%p50, %r403, 2;
	@%p50 bra 	$L__BB2_49;
	ld.param.u32 	%r406, [_Z12reduceKernelPfPiS0_iS_S0_S0_ifii_param_10];
	setp.eq.s32 	%p53, %r406, 1;
	@%p53 bra 	$L__BB2_76;
	ld.param.u32 	%r407, [_Z12reduceKernelPfPiS0_iS_S0_S0_ifii_param_10];
	setp.eq.s32 	%p54, %r407, 2;
	@%p54 bra 	$L__BB2_48;
	bra.uni 	$L__BB2_100;
$L__BB2_48:
	mul.f32 	%f150, %f1, %f2;
	bra.uni 	$L__BB2_101;
$L__BB2_49:
	ld.param.u32 	%r404, [_Z12reduceKernelPfPiS0_iS_S0_S0_ifii_param_10];
	setp.eq.s32 	%p51, %r404, 3;
	mov.f32 	%f150, %f1;
	@%p51 bra 	$L__BB2_101;
	ld.param.u32 	%r405, [_Z12reduceKernelPfPiS0_iS_S0_S0_ifii_param_10];
	setp.eq.s32 	%p52, %r405, 4;
	@%p52 bra 	$L__BB2_51;
	bra.uni 	$L__BB2_100;
$L__BB2_51:
	neg.f32 	%f150, %f1;
	bra.uni 	$L__BB2_101;
$L__BB2_52:
	ld.param.u32 	%r397, [_Z12reduceKernelPfPiS0_iS_S0_S0_ifii_param_10];
	setp.gt.s32 	%p44, %r397, 6;
	@%p44 bra 	$L__BB2_56;
	ld.param.u32 	%r401, [_Z12reduceKernelPfPiS0_iS_S0_S0_ifii_param_10];
	setp.eq.s32 	%p48, %r401, 5;
	@%p48 bra 	$L__BB2_77;
	ld.param.u32 	%r402, [_Z12reduceKernelPfPiS0_iS_S0_S0_ifii_param_10];
	setp.eq.s32 	%p49, %r402, 6;
	@%p49 bra 	$L__BB2_55;
	bra.uni 	$L__BB2_100;
$L__BB2_55:
	setp.eq.f32 	%p88, %f1, %f2;
	selp.f32 	%f150, 0f3F800000, 0f00000000, %p88;
	bra.uni 	$L__BB2_101;
$L__BB2_56:
	ld.param.u32 	%r398, [_Z12reduceKernelPfPiS0_iS_S0_S0_ifii_param_10];
	setp.eq.s32 	%p45, %r398, 7;
	@%p45 bra 	$L__BB2_78;
	ld.param.u32 	%r399, [_Z12reduceKernelPfPiS0_iS_S0_S0_ifii_param_10];
	setp.eq.s32 	%p46, %r399, 8;
	@%p46 bra 	$L__BB2_81;
	ld.param.u32 	%r400, [_Z12reduceKernelPfPiS0_iS_S0_S0_ifii_param_10];
	setp.eq.s32 	%p47, %r400, 9;
	@%p47 bra 	$L__BB2_59;
	bra.uni 	$L__BB2_100;
$L__BB2_59:
	setp.gt.f32 	%p86, %f1, 0f00000000;
	selp.f32 	%f150, %f2, 0f00000000, %p86;
	bra.uni 	$L__BB2_101;
$L__BB2_60:
	ld.param.u32 	%r384, [_Z12reduceKernelPfPiS0_iS_S0_S0_ifii_param_10];
	setp.gt.s32 	%p31, %r384, 13;
	@%p31 bra 	$L__BB2_68;
	ld.param.u32 	%r391, [_Z12reduceKernelPfPiS0_iS_S0_S0_ifii_param_10];
	setp.gt.s32 	%p38, %r391, 11;
	@%p38 bra 	$L__BB2_65;
	ld.param.u32 	%r394, [_Z12reduceKernelPfPiS0_iS_S0_S0_ifii_param_10];
	setp.eq.s32 	%p41, %r394, 10;
	@%p41 bra 	$L__BB2_82;
	ld.param.u32 	%r395, [_Z12reduceKernelPfPiS0_iS_S0_S0_ifii_param_10];
	setp.eq.s32 	%p42, %r395, 11;
	@%p42 bra 	$L__BB2_64;
	bra.uni 	$L__BB2_100;
$L__BB2_64:
	cvt.f64.f32 	%fd19, %f2;
	cvt.f64.f32 	%fd20, %f1;
	add.f64 	%fd21, %fd20, 0d3EB0C6F7A0B5ED8D;
	div.rn.f64 	%fd22, %fd19, %fd21;
	cvt.rn.f32.f64 	%f150, %fd22;
	bra.uni 	$L__BB2_101;
$L__BB2_65:
	ld.param.u32 	%r392, [_Z12reduceKernelPfPiS0_iS_S0_S0_ifii_param_10];
	setp.eq.s32 	%p39, %r392, 12;
	@%p39 bra 	$L__BB2_89;
	ld.param.u32 	%r393, [_Z12reduceKernelPfPiS0_iS_S0_S0_ifii_param_10];
	setp.eq.s32 	%p40, %r393, 13;
	@%p40 bra 	$L__BB2_67;
	bra.uni 	$L__BB2_100;
$L__BB2_67:
	rcp.rn.f32 	%f150, %f1;
	bra.uni 	$L__BB2_101;
$L__BB2_68:
	ld.param.u32 	%r385, [_Z12reduceKernelPfPiS0_iS_S0_S0_ifii_param_10];
	setp.gt.s32 	%p32, %r385, 15;
	@%p32 bra 	$L__BB2_72;
	ld.param.u32 	%r389, [_Z12reduceKernelPfPiS0_iS_S0_S0_ifii_param_10];
	setp.eq.s32 	%p36, %r389, 14;
	@%p36 bra 	$L__BB2_90;
	ld.param.u32 	%r390, [_Z12reduceKernelPfPiS0_iS_S0_S0_ifii_param_10];
	setp.eq.s32 	%p37, %r390, 15;
	@%p37 bra 	$L__BB2_71;
	bra.uni 	$L__BB2_100;
$L__BB2_71:
	sub.f32 	%f108, %f1, %f2;
	cvt.f64.f32 	%fd11, %f108;
	setp.lt.f64 	%p79, %fd11, 0d3F847AE147AE147B;
	sub.f32 	%f109, %f2, %f1;
	cvt.f64.f32 	%fd12, %f109;
	setp.lt.f64 	%p80, %fd12, 0d3F847AE147AE147B;
	and.pred  	%p81, %p79, %p80;
	selp.u32 	%r363, 1, 0, %p81;
	cvt.rn.f32.u32 	%f150, %r363;
	bra.uni 	$L__BB2_101;
$L__BB2_72:
	ld.param.u32 	%r386, [_Z12reduceKernelPfPiS0_iS_S0_S0_ifii_param_10];
	setp.eq.s32 	%p33, %r386, 16;
	@%p33 bra 	$L__BB2_91;
	ld.param.u32 	%r387, [_Z12reduceKernelPfPiS0_iS_S0_S0_ifii_param_10];
	setp.eq.s32 	%p34, %r387, 17;
	mov.f32 	%f150, 0f3F800000;
	@%p34 bra 	$L__BB2_92;
	ld.param.u32 	%r388, [_Z12reduceKernelPfPiS0_iS_S0_S0_ifii_param_10];
	setp.eq.s32 	%p35, %r388, 18;
	@%p35 bra 	$L__BB2_75;
	bra.uni 	$L__BB2_100;
$L__BB2_75:
	abs.f32 	%f30, %f1;
	mul.f32 	%f31, %f30, 0f4038AA3B;
	ex2.approx.ftz.f32 	%f32, %f31;
	add.f32 	%f33, %f32, 0f3F800000;
	rcp.approx.ftz.f32 	%f34, %f33;
	fma.rn.f32 	%f35, %f34, 0fC0000000, 0f3F800000;
	setp.ge.f32 	%p55, %f30, 0f41102CB4;
	selp.f32 	%f36, 0f3F800000, %f35, %p55;
	copysign.f32 	%f37, %f1, %f36;
	mul.f32 	%f38, %f1, %f1;
	fma.rn.f32 	%f39, %f38, 0f3C80F082, 0fBD563CAE;
	fma.rn.f32 	%f40, %f39, %f38, 0f3E085941;
	fma.rn.f32 	%f41, %f40, %f38, 0fBEAAA9ED;
	fma.rn.f32 	%f42, %f41, %f38, 0f00000000;
	fma.rn.f32 	%f43, %f42, %f1, %f1;
	setp.ge.f32 	%p56, %f30, 0f3F19999A;
	selp.f32 	%f150, %f37, %f43, %p56;
	bra.uni 	$L__BB2_101;
$L__BB2_76:
	add.f32 	%f150, %f1, %f2;
	bra.uni 	$L__BB2_101;
$L__BB2_77:
	setp.lt.f32 	%p89, %f1, %f2;
	selp.f32 	%f150, 0f3F800000, 0f00000000, %p89;
	bra.uni 	$L__BB2_101;
$L__BB2_78:
	setp.ltu.f32 	%p87, %f1, 0f00000000;
	@%p87 bra 	$L__BB2_80;
	fma.rn.f32 	%f122, %f1, 0fBBBB989D, 0f3F000000;
	cvt.sat.f32.f32 	%f123, %f122;
	mov.f32 	%f124, 0f4B400001;
	mov.f32 	%f125, 0f437C0000;
	fma.rm.f32 	%f126, %f123, %f125, %f124;
	add.f32 	%f127, %f126, 0fCB40007F;
	neg.f32 	%f128, %f127;
	fma.rn.f32 	%f129, %f1, 0fBFB8AA3B, %f128;
	fma.rn.f32 	%f130, %f1, 0fB2A57060, %f129;
	mov.b32 	%r379, %f126;
	shl.b32 	%r380, %r379, 23;
	mov.b32 	%f131, %r380;
	ex2.approx.ftz.f32 	%f132, %f130;
	mul.f32 	%f133, %f132, %f131;
	cvt.f64.f32 	%fd58, %f133;
	add.f64 	%fd59, %fd58, 0d3FF0000000000000;
	rcp.rn.f64 	%fd60, %fd59;
	cvt.rn.f32.f64 	%f150, %fd60;
	bra.uni 	$L__BB2_101;
$L__BB2_80:
	fma.rn.f32 	%f134, %f1, 0f3BBB989D, 0f3F000000;
	cvt.sat.f32.f32 	%f135, %f134;
	mov.f32 	%f136, 0f4B400001;
	mov.f32 	%f137, 0f437C0000;
	fma.rm.f32 	%f138, %f135, %f137, %f136;
	add.f32 	%f139, %f138, 0fCB40007F;
	neg.f32 	%f140, %f139;
	fma.rn.f32 	%f141, %f1, 0f3FB8AA3B, %f140;
	fma.rn.f32 	%f142, %f1, 0f32A57060, %f141;
	mov.b32 	%r381, %f138;
	shl.b32 	%r382, %r381, 23;
	mov.b32 	%f143, %r382;
	ex2.approx.ftz.f32 	%f144, %f142;
	mul.f32 	%f145, %f144, %f143;
	cvt.f64.f32 	%fd61, %f145;
	add.f64 	%fd62, %fd61, 0d3FF0000000000000;
	div.rn.f64 	%fd63, %fd61, %fd62;
	cvt.rn.f32.f64 	%f150, %fd63;
	bra.uni 	$L__BB2_101;
$L__BB2_81:
	cvt.f64.f32 	%fd56, %f1;
	max.f64 	%fd57, %fd56, 0d0000000000000000;
	cvt.rn.f32.f64 	%f150, %fd57;
	bra.uni 	$L__BB2_101;
$L__BB2_82:
	cvt.f64.f32 	%fd23, %f1;
	add.f64 	%fd66, %fd23, 0d3EB0C6F7A0B5ED8D;
	{
	.reg .b32 %temp; 
	mov.b64 	{%temp, %r445}, %fd66;
	}
	{
	.reg .b32 %temp; 
	mov.b64 	{%r446, %temp}, %fd66;
	}
	setp.gt.s32 	%p82, %r445, 1048575;
	mov.b32 	%r447, -1023;
	@%p82 bra 	$L__BB2_84;
	mul.f64 	%fd66, %fd66, 0d4350000000000000;
	{
	.reg .b32 %temp; 
	mov.b64 	{%temp, %r445}, %fd66;
	}
	{
	.reg .b32 %temp; 
	mov.b64 	{%r446, %temp}, %fd66;
	}
	mov.b32 	%r447, -1077;
$L__BB2_84:
	add.s32 	%r368, %r445, -1;
	setp.gt.u32 	%p83, %r368, 2146435070;
	@%p83 bra 	$L__BB2_88;
	shr.u32 	%r371, %r445, 20;
	add.s32 	%r448, %r447, %r371;
	and.b32  	%r372, %r445, 1048575;
	or.b32  	%r373, %r372, 1072693248;
	mov.b64 	%fd67, {%r446, %r373};
	setp.lt.u32 	%p85, %r373, 1073127583;
	@%p85 bra 	$L__BB2_87;
	{
	.reg .b32 %temp; 
	mov.b64 	{%r374, %temp}, %fd67;
	}
	{
	.reg .b32 %temp; 
	mov.b64 	{%temp, %r375}, %fd67;
	}
	add.s32 	%r376, %r375, -1048576;
	mov.b64 	%fd67, {%r374, %r376};
	add.s32 	%r448, %r448, 1;
$L__BB2_87:
	add.f64 	%fd25, %fd67, 0dBFF0000000000000;
	add.f64 	%fd26, %fd67, 0d3FF0000000000000;
	rcp.approx.ftz.f64 	%fd27, %fd26;
	neg.f64 	%fd28, %fd26;
	fma.rn.f64 	%fd29, %fd28, %fd27, 0d3FF0000000000000;
	fma.rn.f64 	%fd30, %fd29, %fd29, %fd29;
	fma.rn.f64 	%fd31, %fd30, %fd27, %fd27;
	mul.f64 	%fd32, %fd25, %fd31;
	fma.rn.f64 	%fd33, %fd25, %fd31, %fd32;
	mul.f64 	%fd34, %fd33, %fd33;
	fma.rn.f64 	%fd35, %fd34, 0d3EB1380B3AE80F1E, 0d3ED0EE258B7A8B04;
	fma.rn.f64 	%fd36, %fd35, %fd34, 0d3EF3B2669F02676F;
	fma.rn.f64 	%fd37, %fd36, %fd34, 0d3F1745CBA9AB0956;
	fma.rn.f64 	%fd38, %fd37, %fd34, 0d3F3C71C72D1B5154;
	fma.rn.f64 	%fd39, %fd38, %fd34, 0d3F624924923BE72D;
	fma.rn.f64 	%fd40, %fd39, %fd34, 0d3F8999999999A3C4;
	fma.rn.f64 	%fd41, %fd40, %fd34, 0d3FB5555555555554;
	sub.f64 	%fd42, %fd25, %fd33;
	add.f64 	%fd43, %fd42, %fd42;
	neg.f64 	%fd44, %fd33;
	fma.rn.f64 	%fd45, %fd44, %fd25, %fd43;
	mul.f64 	%fd46, %fd31, %fd45;
	mul.f64 	%fd47, %fd34, %fd41;
	fma.rn.f64 	%fd48, %fd47, %fd33, %fd46;
	xor.b32  	%r377, %r448, -2147483648;
	mov.b32 	%r378, 1127219200;
	mov.b64 	%fd49, {%r377, %r378};
	sub.f64 	%fd50, %fd49, %fd1;
	fma.rn.f64 	%fd51, %fd50, 0d3FE62E42FEFA39EF, %fd33;
	fma.rn.f64 	%fd52, %fd50, 0dBFE62E42FEFA39EF, %fd51;
	sub.f64 	%fd53, %fd52, %fd33;
	sub.f64 	%fd54, %fd48, %fd53;
	fma.rn.f64 	%fd55, %fd50, 0d3C7ABC9E3B39803F, %fd54;
	add.f64 	%fd8, %fd51, %fd55;
	cvt.rn.f32.f64 	%f150, %fd8;
	bra.uni 	$L__BB2_101;
$L__BB2_88:
	fma.rn.f64 	%fd24, %fd66, 0d7FF0000000000000, 0d7FF0000000000000;
	{
	.reg .b32 %temp; 
	mov.b64 	{%temp, %r369}, %fd66;
	}
	and.b32  	%r370, %r369, 2147483647;
	setp.eq.s32 	%p84, %r370, 0;
	selp.f64 	%fd9, 0dFFF0000000000000, %fd24, %p84;
	cvt.rn.f32.f64 	%f150, %fd9;
	bra.uni 	$L__BB2_101;
$L__BB2_89:
	fma.rn.f32 	%f111, %f1, 0f3BBB989D, 0f3F000000;
	cvt.sat.f32.f32 	%f112, %f111;
	mov.f32 	%f113, 0f4B400001;
	mov.f32 	%f114, 0f437C0000;
	fma.rm.f32 	%f115, %f112, %f114, %f113;
	add.f32 	%f116, %f115, 0fCB40007F;
	neg.f32 	%f117, %f116;
	fma.rn.f32 	%f118, %f1, 0f3FB8AA3B, %f117;
	fma.rn.f32 	%f119, %f1, 0f32A57060, %f118;
	mov.b32 	%r364, %f115;
	shl.b32 	%r365, %r364, 23;
	mov.b32 	%f120, %r365;
	ex2.approx.ftz.f32 	%f121, %f119;
	mul.f32 	%f150, %f121, %f120;
	bra.uni 	$L__BB2_101;
$L__BB2_90:
	mul.f32 	%f110, %f1, %f1;
	cvt.f64.f32 	%fd14, %f110;
	rcp.rn.f64 	%fd15, %fd14;
	neg.f64 	%fd16, %fd15;
	cvt.f64.f32 	%fd17, %f2;
	mul.f64 	%fd18, %fd16, %fd17;
	cvt.rn.f32.f64 	%f150, %fd18;
	bra.uni 	$L__BB2_101;
$L__BB2_91:
	setp.gt.f32 	%p78, %f1, %f2;
	selp.f32 	%f150, %f1, %f2, %p78;
	bra.uni 	$L__BB2_101;
$L__BB2_92:
	mul.f32 	%f45, %f2, 0f3F000000;
	cvt.rzi.f32.f32 	%f46, %f45;
	add.f32 	%f47, %f46, %f46;
	sub.f32 	%f48, %f2, %f47;
	abs.f32 	%f19, %f48;
	abs.f32 	%f20, %f1;
	setp.lt.f32 	%p57, %f20, 0f00800000;
	mul.f32 	%f49, %f20, 0f4B800000;
	selp.f32 	%f50, %f49, %f20, %p57;
	selp.f32 	%f51, 0fC1C00000, 0f00000000, %p57;
	mov.b32 	%r349, %f50;
	add.s32 	%r350, %r349, -1060439283;
	and.b32  	%r351, %r350, -8388608;
	sub.s32 	%r352, %r349, %r351;
	mov.b32 	%f52, %r352;
	cvt.rn.f32.s32 	%f53, %r351;
	fma.rn.f32 	%f54, %f53, 0f34000000, %f51;
	add.f32 	%f55, %f52, 0fBF800000;
	add.f32 	%f56, %f52, 0f3F800000;
	rcp.approx.ftz.f32 	%f57, %f56;
	add.f32 	%f58, %f55, %f55;
	mul.f32 	%f59, %f58, %f57;
	mul.f32 	%f60, %f59, %f59;
	sub.f32 	%f61, %f55, %f59;
	add.f32 	%f62, %f61, %f61;
	neg.f32 	%f63, %f59;
	fma.rn.f32 	%f64, %f63, %f55, %f62;
	mul.rn.f32 	%f65, %f57, %f64;
	fma.rn.f32 	%f66, %f60, 0f3A2C32E4, 0f3B52E7DB;
	fma.rn.f32 	%f67, %f66, %f60, 0f3C93BB73;
	fma.rn.f32 	%f68, %f67, %f60, 0f3DF6384F;
	mul.rn.f32 	%f69, %f68, %f60;
	fma.rn.f32 	%f70, %f59, 0f3FB8AA3B, %f54;
	sub.f32 	%f71, %f54, %f70;
	fma.rn.f32 	%f72, %f59, 0f3FB8AA3B, %f71;
	fma.rn.f32 	%f73, %f65, 0f3FB8AA3B, %f72;
	fma.rn.f32 	%f74, %f59, 0f32A55E34, %f73;
	mul.f32 	%f75, %f69, 0f40400000;
	fma.rn.f32 	%f76, %f75, %f65, %f74;
	fma.rn.f32 	%f77, %f69, %f59, %f76;
	add.rn.f32 	%f78, %f70, %f77;
	neg.f32 	%f79, %f70;
	add.rn.f32 	%f80, %f78, %f79;
	neg.f32 	%f81, %f80;
	add.rn.f32 	%f82, %f77, %f81;
	mul.rn.f32 	%f83, %f78, %f2;
	neg.f32 	%f84, %f83;
	fma.rn.f32 	%f85, %f78, %f2, %f84;
	fma.rn.f32 	%f86, %f82, %f2, %f85;
	cvt.rni.f32.f32 	%f87, %f83;
	sub.f32 	%f88, %f83, %f87;
	add.f32 	%f89, %f88, %f86;
	fma.rn.f32 	%f90, %f89, 0f391FCB8E, 0f3AAF85ED;
	fma.rn.f32 	%f91, %f90, %f89, 0f3C1D9856;
	fma.rn.f32 	%f92, %f91, %f89, 0f3D6357BB;
	fma.rn.f32 	%f93, %f92, %f89, 0f3E75FDEC;
	fma.rn.f32 	%f94, %f93, %f89, 0f3F317218;
	fma.rn.f32 	%f95, %f94, %f89, 0f3F800000;
	cvt.rzi.s32.f32 	%r353, %f87;
	setp.gt.f32 	%p58, %f87, 0f00000000;
	selp.b32 	%r354, 0, -2097152000, %p58;
	add.s32 	%r355, %r354, 2130706432;
	mov.b32 	%f96, %r355;
	mul.f32 	%f97, %f95, %f96;
	shl.b32 	%r356, %r353, 23;
	sub.s32 	%r357, %r356, %r354;
	mov.b32 	%f98, %r357;
	mul.f32 	%f99, %f97, %f98;
	abs.f32 	%f100, %f83;
	setp.gt.f32 	%p59, %f100, 0f43180000;
	setp.lt.f32 	%p60, %f83, 0f00000000;
	selp.f32 	%f101, 0f00000000, 0f7F800000, %p60;
	selp.f32 	%f21, %f101, %f99, %p59;
	setp.eq.f32 	%p61, %f1, 0f3F800000;
	setp.eq.f32 	%p62, %f2, 0f00000000;
	or.pred  	%p63, %p61, %p62;
	@%p63 bra 	$L__BB2_101;
	setp.num.f32 	%p64, %f20, %f20;
	abs.f32 	%f102, %f2;
	setp.num.f32 	%p65, %f102, %f102;
	and.pred  	%p66, %p64, %p65;
	@%p66 bra 	$L__BB2_95;
	add.rn.f32 	%f150, %f1, %f2;
	bra.uni 	$L__BB2_101;
$L__BB2_95:
	setp.neu.f32 	%p67, %f1, 0f00000000;
	setp.neu.f32 	%p68, %f20, 0f7F800000;
	and.pred  	%p69, %p67, %p68;
	@%p69 bra 	$L__BB2_97;
	setp.neu.f32 	%p76, %f19, 0f3F800000;
	add.f32 	%f107, %f1, %f1;
	mov.b32 	%r358, %f107;
	setp.lt.f32 	%p77, %f2, 0f00000000;
	xor.b32  	%r359, %r358, 2139095040;
	selp.b32 	%r360, %r359, %r358, %p77;
	and.b32  	%r361, %r360, 2147483647;
	selp.b32 	%r362, %r361, %r360, %p76;
	mov.b32 	%f150, %r362;
	bra.uni 	$L__BB2_101;
$L__BB2_97:
	setp.eq.f32 	%p70, %f1, 0fBF800000;
	setp.eq.f32 	%p71, %f102, 0f7F800000;
	and.pred  	%p72, %p70, %p71;
	@%p72 bra 	$L__BB2_101;
	setp.geu.f32 	%p73, %f1, 0f00000000;
	mov.f32 	%f150, %f21;
	@%p73 bra 	$L__BB2_101;
	setp.neu.f32 	%p74, %f19, 0f3F800000;
	neg.f32 	%f104, %f21;
	selp.f32 	%f105, %f21, %f104, %p74;
	cvt.rmi.f32.f32 	%f106, %f2;
	setp.neu.f32 	%p75, %f2, %f106;
	selp.f32 	%f150, 0f7FFFFFFF, %f105, %p75;
	bra.uni 	$L__BB2_101;
$L__BB2_100:
	add.f32 	%f150, %f1, %f2;
$L__BB2_101:
	st.global.f32 	[%rd7], %f150;
	add.s32 	%r432, %r432, 1;
	setp.ne.s32 	%p90, %r432, %r48;
	@%p90 bra 	$L__BB2_28;
$L__BB2_102:
	ret;

}
	// .globl	_Z9zipKernelPfPiS0_iiS_S0_S0_iS_S0_S0_ii
.visible .entry _Z9zipKernelPfPiS0_iiS_S0_S0_iS_S0_S0_ii(
	.param .u64 .ptr .align 1 _Z9zipKernelPfPiS0_iiS_S0_S0_iS_S0_S0_ii_param_0,
	.param .u64 .ptr .align 1 _Z9zipKernelPfPiS0_iiS_S0_S0_iS_S0_S0_ii_param_1,
	.param .u64 .ptr .align 1 _Z9zipKernelPfPiS0_iiS_S0_S0_iS_S0_S0_ii_param_2,
	.param .u32 _Z9zipKernelPfPiS0_iiS_S0_S0_iS_S0_S0_ii_param_3,
	.param .u32 _Z9zipKernelPfPiS0_iiS_S0_S0_iS_S0_S0_ii_param_4,
	.param .u64 .ptr .align 1 _Z9zipKernelPfPiS0_iiS_S0_S0_iS_S0_S0_ii_param_5,
	.param .u64 .ptr .align 1 _Z9zipKernelPfPiS0_iiS_S0_S0_iS_S0_S0_ii_param_6,
	.param .u64 .ptr .align 1 _Z9zipKernelPfPiS0_iiS_S0_S0_iS_S0_S0_ii_param_7,
	.param .u32 _Z9zipKernelPfPiS0_iiS_S0_S0_iS_S0_S0_ii_param_8,
	.param .u64 .ptr .align 1 _Z9zipKernelPfPiS0_iiS_S0_S0_iS_S0_S0_ii_param_9,
	.param .u64 .ptr .align 1 _Z9zipKernelPfPiS0_iiS_S0_S0_iS_S0_S0_ii_param_10,
	.param .u64 .ptr .align 1 _Z9zipKernelPfPiS0_iiS_S0_S0_iS_S0_S0_ii_param_11,
	.param .u32 _Z9zipKernelPfPiS0_iiS_S0_S0_iS_S0_S0_ii_param_12,
	.param .u32 _Z9zipKernelPfPiS0_iiS_S0_S0_iS_S0_S0_ii_param_13
)
{
	.local .align 8 .b8 	__local_depot3[120];
	.reg .b64 	%SP;
	.reg .b64 	%SPL;
	.reg .pred 	%p<145>;
	.reg .b32 	%r<685>;
	.reg .b32 	%f<149>;
	.reg .b64 	%rd<247>;
	.reg .b64 	%fd<68>;

	mov.u64 	%SPL, __local_depot3;
	ld.param.u64 	%rd83, [_Z9zipKernelPfPiS0_iiS_S0_S0_iS_S0_S0_ii_param_1];
	ld.param.u64 	%rd84, [_Z9zipKernelPfPiS0_iiS_S0_S0_iS_S0_S0_ii_param_2];
	ld.param.u32 	%r148, [_Z9zipKernelPfPiS0_iiS_S0_S0_iS_S0_S0_ii_param_3];
	ld.param.u32 	%r144, [_Z9zipKernelPfPiS0_iiS_S0_S0_iS_S0_S0_ii_param_4];
	ld.param.u64 	%rd85, [_Z9zipKernelPfPiS0_iiS_S0_S0_iS_S0_S0_ii_param_6];
	ld.param.u64 	%rd86, [_Z9zipKernelPfPiS0_iiS_S0_S0_iS_S0_S0_ii_param_7];
	ld.param.u32 	%r145, [_Z9zipKernelPfPiS0_iiS_S0_S0_iS_S0_S0_ii_param_8];
	ld.param.u64 	%rd82, [_Z9zipKernelPfPiS0_iiS_S0_S0_iS_S0_S0_ii_param_9];
	ld.param.u64 	%rd87, [_Z9zipKernelPfPiS0_iiS_S0_S0_iS_S0_S0_ii_param_10];
	ld.param.u64 	%rd88, [_Z9zipKernelPfPiS0_iiS_S0_S0_iS_S0_S0_ii_param_11];
	ld.param.u32 	%r146, [_Z9zipKernelPfPiS0_iiS_S0_S0_iS_S0_S0_ii_param_12];
	ld.param.u32 	%r147, [_Z9zipKernelPfPiS0_iiS_S0_S0_iS_S0_S0_ii_param_13];
	cvta.to.global.u64 	%rd1, %rd83;
	cvta.to.global.u64 	%rd2, %rd84;
	cvta.to.global.u64 	%rd3, %rd85;
	cvta.to.global.u64 	%rd4, %rd87;
	cvta.to.global.u64 	%rd5, %rd86;
	cvta.to.global.u64 	%rd6, %rd88;
	add.u64 	%rd7, %SPL, 0;
	add.u64 	%rd8, %SPL, 40;
	add.u64 	%rd9, %SPL, 80;
	mov.u32 	%r149, %ctaid.x;
	mov.u32 	%r150, %ntid.x;
	mov.u32 	%r151, %tid.x;
	mad.lo.s32 	%r623, %r149, %r150, %r151;
	setp.gt.s32 	%p1, %r623, %r148;
	@%p1 bra 	$L__BB3_226;
	setp.lt.s32 	%p2, %r144, 1;
	mov.b64 	%rd228, 0;
	@%p2 bra 	$L__BB3_27;
	and.b32  	%r2, %r144, 7;
	setp.lt.u32 	%p3, %r144, 8;
	mov.u32 	%r622, %r144;
	@%p3 bra 	$L__BB3_6;
	add.s32 	%r627, %r144, -4;
	and.b32  	%r152, %r144, 2147483640;
	neg.s32 	%r626, %r152;
$L__BB3_4:
	.pragma "nounroll";
	add.s32 	%r153, %r627, 3;
	mul.wide.u32 	%rd93, %r153, 4;
	add.s64 	%rd94, %rd1, %rd93;
	ld.global.u32 	%r154, [%rd94];
	div.s32 	%r155, %r623, %r154;
	mul.lo.s32 	%r156, %r155, %r154;
	sub.s32 	%r157, %r623, %r156;
	add.s64 	%rd95, %rd7, %rd93;
	st.local.u32 	[%rd95], %r157;
	add.s32 	%r158, %r627, 2;
	mul.wide.u32 	%rd96, %r158, 4;
	add.s64 	%rd97, %rd1, %rd96;
	ld.global.u32 	%r159, [%rd97];
	div.s32 	%r160, %r155, %r159;
	mul.lo.s32 	%r161, %r160, %r159;
	sub.s32 	%r162, %r155, %r161;
	add.s64 	%rd98, %rd7, %rd96;
	st.local.u32 	[%rd98], %r162;
	add.s32 	%r163, %r627, 1;
	mul.wide.u32 	%rd99, %r163, 4;
	add.s64 	%rd100, %rd1, %rd99;
	ld.global.u32 	%r164, [%rd100];
	div.s32 	%r165, %r160, %r164;
	mul.lo.s32 	%r166, %r165, %r164;
	sub.s32 	%r167, %r160, %r166;
	add.s64 	%rd101, %rd7, %rd99;
	st.local.u32 	[%rd101], %r167;
	add.s32 	%r168, %r627, -4;
	mul.wide.u32 	%rd102, %r627, 4;
	add.s64 	%rd103, %rd1, %rd102;
	ld.global.u32 	%r169, [%rd103];
	div.s32 	%r170, %r165, %r169;
	mul.lo.s32 	%r171, %r170, %r169;
	sub.s32 	%r172, %r165, %r171;
	add.s64 	%rd104, %rd7, %rd102;
	st.local.u32 	[%rd104], %r172;
	add.s32 	%r173, %r627, -1;
	mul.wide.u32 	%rd105, %r173, 4;
	add.s64 	%rd106, %rd1, %rd105;
	ld.global.u32 	%r174, [%rd106];
	div.s32 	%r175, %r170, %r174;
	mul.lo.s32 	%r176, %r175, %r174;
	sub.s32 	%r177, %r170, %r176;
	add.s64 	%rd107, %rd7, %rd105;
	st.local.u32 	[%rd107], %r177;
	add.s32 	%r178, %r627, -2;
	mul.wide.u32 	%rd108, %r178, 4;
	add.s64 	%rd109, %rd1, %rd108;
	ld.global.u32 	%r179, [%rd109];
	div.s32 	%r180, %r175, %r179;
	mul.lo.s32 	%r181, %r180, %r179;
	sub.s32 	%r182, %r175, %r181;
	add.s64 	%rd110, %rd7, %rd108;
	st.local.u32 	[%rd110], %r182;
	add.s32 	%r183, %r627, -3;
	mul.wide.u32 	%rd111, %r183, 4;
	add.s64 	%rd112, %rd1, %rd111;
	ld.global.u32 	%r184, [%rd112];
	div.s32 	%r185, %r180, %r184;
	mul.lo.s32 	%r186, %r185, %r184;
	sub.s32 	%r187, %r180, %r186;
	add.s64 	%rd113, %rd7, %rd111;
	st.local.u32 	[%rd113], %r187;
	mul.wide.u32 	%rd114, %r168, 4;
	add.s64 	%rd115, %rd1, %rd114;
	ld.global.u32 	%r188, [%rd115];
	div.s32 	%r623, %r185, %r188;
	mul.lo.s32 	%r189, %r623, %r188;
	sub.s32 	%r190, %r185, %r189;
	add.s64 	%rd116, %rd7, %rd114;
	st.local.u32 	[%rd116], %r190;
	add.s32 	%r627, %r627, -8;
	add.s32 	%r626, %r626, 8;
	setp.eq.s32 	%p4, %r626, 0;
	@%p4 bra 	$L__BB3_5;
	bra.uni 	$L__BB3_4;
$L__BB3_5:
	add.s32 	%r622, %r627, 4;
$L__BB3_6:
	setp.eq.s32 	%p5, %r2, 0;
	@%p5 bra 	$L__BB3_14;
	and.b32  	%r8, %r144, 3;
	setp.lt.u32 	%p6, %r2, 4;
	@%p6 bra 	$L__BB3_9;
	add.s32 	%r191, %r622, -1;
	mul.wide.u32 	%rd117, %r191, 4;
	add.s64 	%rd118, %rd1, %rd117;
	ld.global.u32 	%r192, [%rd118];
	div.s32 	%r193, %r623, %r192;
	mul.lo.s32 	%r194, %r193, %r192;
	sub.s32 	%r195, %r623, %r194;
	add.s64 	%rd119, %rd7, %rd117;
	st.local.u32 	[%rd119], %r195;
	add.s32 	%r196, %r622, -2;
	mul.wide.u32 	%rd120, %r196, 4;
	add.s64 	%rd121, %rd1, %rd120;
	ld.global.u32 	%r197, [%rd121];
	div.s32 	%r198, %r193, %r197;
	mul.lo.s32 	%r199, %r198, %r197;
	sub.s32 	%r200, %r193, %r199;
	add.s64 	%rd122, %rd7, %rd120;
	st.local.u32 	[%rd122], %r200;
	add.s32 	%r201, %r622, -3;
	mul.wide.u32 	%rd123, %r201, 4;
	add.s64 	%rd124, %rd1, %rd123;
	ld.global.u32 	%r202, [%rd124];
	div.s32 	%r203, %r198, %r202;
	mul.lo.s32 	%r204, %r203, %r202;
	sub.s32 	%r205, %r198, %r204;
	add.s64 	%rd125, %rd7, %rd123;
	st.local.u32 	[%rd125], %r205;
	add.s32 	%r622, %r622, -4;
	mul.wide.u32 	%rd126, %r622, 4;
	add.s64 	%rd127, %rd1, %rd126;
	ld.global.u32 	%r206, [%rd127];
	div.s32 	%r623, %r203, %r206;
	mul.lo.s32 	%r207, %r623, %r206;
	sub.s32 	%r208, %r203, %r207;
	add.s64 	%rd128, %rd7, %rd126;
	st.local.u32 	[%rd128], %r208;
$L__BB3_9:
	setp.eq.s32 	%p7, %r8, 0;
	@%p7 bra 	$L__BB3_14;
	setp.eq.s32 	%p8, %r8, 1;
	@%p8 bra 	$L__BB3_12;
	add.s32 	%r209, %r622, -1;
	mul.wide.u32 	%rd129, %r209, 4;
	add.s64 	%rd130, %rd1, %rd129;
	ld.global.u32 	%r210, [%rd130];
	div.s32 	%r211, %r623, %r210;
	mul.lo.s32 	%r212, %r211, %r210;
	sub.s32 	%r213, %r623, %r212;
	add.s64 	%rd131, %rd7, %rd129;
	st.local.u32 	[%rd131], %r213;
	add.s32 	%r622, %r622, -2;
	mul.wide.u32 	%rd132, %r622, 4;
	add.s64 	%rd133, %rd1, %rd132;
	ld.global.u32 	%r214, [%rd133];
	div.s32 	%r623, %r211, %r214;
	mul.lo.s32 	%r215, %r623, %r214;
	sub.s32 	%r216, %r211, %r215;
	add.s64 	%rd134, %rd7, %rd132;
	st.local.u32 	[%rd134], %r216;
$L__BB3_12:
	and.b32  	%r217, %r144, 1;
	setp.eq.b32 	%p9, %r217, 1;
	not.pred 	%p10, %p9;
	@%p10 bra 	$L__BB3_14;
	add.s32 	%r218, %r622, -1;
	mul.wide.u32 	%rd135, %r218, 4;
	add.s64 	%rd136, %rd1, %rd135;
	ld.global.u32 	%r219, [%rd136];
	rem.s32 	%r220, %r623, %r219;
	add.s64 	%rd137, %rd7, %rd135;
	st.local.u32 	[%rd137], %r220;
$L__BB3_14:
	and.b32  	%r17, %r144, 15;
	setp.lt.u32 	%p11, %r144, 16;
	mov.b32 	%r630, 0;
	mov.u32 	%r640, %r630;
	@%p11 bra 	$L__BB3_17;
	and.b32  	%r630, %r144, 2147483632;
	neg.s32 	%r641, %r630;
	add.s64 	%rd230, %rd7, 32;
	add.s64 	%rd229, %rd2, 32;
	mov.b32 	%r640, 0;
$L__BB3_16:
	.pragma "nounroll";
	ld.local.v2.u32 	{%r224, %r225}, [%rd230+-32];
	ld.global.u32 	%r226, [%rd229+-32];
	mad.lo.s32 	%r227, %r226, %r224, %r640;
	ld.global.u32 	%r228, [%rd229+-28];
	mad.lo.s32 	%r229, %r228, %r225, %r227;
	ld.local.v2.u32 	{%r230, %r231}, [%rd230+-24];
	ld.global.u32 	%r232, [%rd229+-24];
	mad.lo.s32 	%r233, %r232, %r230, %r229;
	ld.global.u32 	%r234, [%rd229+-20];
	mad.lo.s32 	%r235, %r234, %r231, %r233;
	ld.local.v2.u32 	{%r236, %r237}, [%rd230+-16];
	ld.global.u32 	%r238, [%rd229+-16];
	mad.lo.s32 	%r239, %r238, %r236, %r235;
	ld.global.u32 	%r240, [%rd229+-12];
	mad.lo.s32 	%r241, %r240, %r237, %r239;
	ld.local.v2.u32 	{%r242, %r243}, [%rd230+-8];
	ld.global.u32 	%r244, [%rd229+-8];
	mad.lo.s32 	%r245, %r244, %r242, %r241;
	ld.global.u32 	%r246, [%rd229+-4];
	mad.lo.s32 	%r247, %r246, %r243, %r245;
	ld.local.v2.u32 	{%r248, %r249}, [%rd230];
	ld.global.u32 	%r250, [%rd229];
	mad.lo.s32 	%r251, %r250, %r248, %r247;
	ld.global.u32 	%r252, [%rd229+4];
	mad.lo.s32 	%r253, %r252, %r249, %r251;
	ld.local.v2.u32 	{%r254, %r255}, [%rd230+8];
	ld.global.u32 	%r256, [%rd229+8];
	mad.lo.s32 	%r257, %r256, %r254, %r253;
	ld.global.u32 	%r258, [%rd229+12];
	mad.lo.s32 	%r259, %r258, %r255, %r257;
	ld.local.v2.u32 	{%r260, %r261}, [%rd230+16];
	ld.global.u32 	%r262, [%rd229+16];
	mad.lo.s32 	%r263, %r262, %r260, %r259;
	ld.global.u32 	%r264, [%rd229+20];
	mad.lo.s32 	%r265, %r264, %r261, %r263;
	ld.local.v2.u32 	{%r266, %r267}, [%rd230+24];
	ld.global.u32 	%r268, [%rd229+24];
	mad.lo.s32 	%r269, %r268, %r266, %r265;
	ld.global.u32 	%r270, [%rd229+28];
	mad.lo.s32 	%r640, %r270, %r267, %r269;
	add.s32 	%r641, %r641, 16;
	add.s64 	%rd230, %rd230, 64;
	add.s64 	%rd229, %rd229, 64;
	setp.eq.s32 	%p12, %r641, 0;
	@%p12 bra 	$L__BB3_17;
	bra.uni 	$L__BB3_16;
$L__BB3_17:
	setp.eq.s32 	%p13, %r17, 0;
	@%p13 bra 	$L__BB3_26;
	setp.lt.u32 	%p14, %r17, 8;
	@%p14 bra 	$L__BB3_20;
	mul.wide.u32 	%rd138, %r630, 4;
	add.s64 	%rd139, %rd7, %rd138;
	ld.local.u32 	%r272, [%rd139];
	add.s64 	%rd140, %rd2, %rd138;
	ld.global.u32 	%r273, [%rd140];
	mad.lo.s32 	%r274, %r273, %r272, %r640;
	ld.local.u32 	%r275, [%rd139+4];
	ld.global.u32 	%r276, [%rd140+4];
	mad.lo.s32 	%r277, %r276, %r275, %r274;
	ld.local.u32 	%r278, [%rd139+8];
	ld.global.u32 	%r279, [%rd140+8];
	mad.lo.s32 	%r280, %r279, %r278, %r277;
	ld.local.u32 	%r281, [%rd139+12];
	ld.global.u32 	%r282, [%rd140+12];
	mad.lo.s32 	%r283, %r282, %r281, %r280;
	ld.local.u32 	%r284, [%rd139+16];
	ld.global.u32 	%r285, [%rd140+16];
	mad.lo.s32 	%r286, %r285, %r284, %r283;
	ld.local.u32 	%r287, [%rd139+20];
	ld.global.u32 	%r288, [%rd140+20];
	mad.lo.s32 	%r289, %r288, %r287, %r286;
	ld.local.u32 	%r290, [%rd139+24];
	ld.global.u32 	%r291, [%rd140+24];
	mad.lo.s32 	%r292, %r291, %r290, %r289;
	ld.local.u32 	%r293, [%rd139+28];
	ld.global.u32 	%r294, [%rd140+28];
	mad.lo.s32 	%r640, %r294, %r293, %r292;
	add.s32 	%r630, %r630, 8;
$L__BB3_20:
	setp.eq.s32 	%p15, %r2, 0;
	@%p15 bra 	$L__BB3_26;
	and.b32  	%r34, %r144, 3;
	setp.lt.u32 	%p16, %r2, 4;
	@%p16 bra 	$L__BB3_23;
	mul.wide.u32 	%rd141, %r630, 4;
	add.s64 	%rd142, %rd7, %rd141;
	ld.local.u32 	%r296, [%rd142];
	add.s64 	%rd143, %rd2, %rd141;
	ld.global.u32 	%r297, [%rd143];
	mad.lo.s32 	%r298, %r297, %r296, %r640;
	ld.local.u32 	%r299, [%rd142+4];
	ld.global.u32 	%r300, [%rd143+4];
	mad.lo.s32 	%r301, %r300, %r299, %r298;
	ld.local.u32 	%r302, [%rd142+8];
	ld.global.u32 	%r303, [%rd143+8];
	mad.lo.s32 	%r304, %r303, %r302, %r301;
	ld.local.u32 	%r305, [%rd142+12];
	ld.global.u32 	%r306, [%rd143+12];
	mad.lo.s32 	%r640, %r306, %r305, %r304;
	add.s32 	%r630, %r630, 4;
$L__BB3_23:
	setp.eq.s32 	%p17, %r34, 0;
	@%p17 bra 	$L__BB3_26;
	mul.wide.u32 	%rd144, %r630, 4;
	add.s64 	%rd227, %rd2, %rd144;
	add.s64 	%rd226, %rd7, %rd144;
	neg.s32 	%r638, %r34;
$L__BB3_25:
	.pragma "nounroll";
	ld.local.u32 	%r307, [%rd226];
	ld.global.u32 	%r308, [%rd227];
	mad.lo.s32 	%r640, %r308, %r307, %r640;
	add.s64 	%rd227, %rd227, 4;
	add.s64 	%rd226, %rd226, 4;
	add.s32 	%r638, %r638, 1;
	setp.ne.s32 	%p18, %r638, 0;
	@%p18 bra 	$L__BB3_25;
$L__BB3_26:
	cvt.s64.s32 	%rd228, %r640;
$L__BB3_27:
	setp.lt.s32 	%p19, %r145, 1;
	@%p19 bra 	$L__BB3_60;
	sub.s32 	%r46, %r144, %r145;
	and.b32  	%r47, %r145, 7;
	setp.lt.u32 	%p20, %r145, 8;
	mov.b32 	%r643, 0;
	@%p20 bra 	$L__BB3_32;
	and.b32  	%r643, %r145, 2147483640;
	neg.s32 	%r647, %r643;
	add.s64 	%rd233, %rd3, 16;
	add.s64 	%rd232, %rd8, 16;
	mul.wide.s32 	%rd145, %r46, 4;
	add.s64 	%rd146, %rd145, %rd7;
	add.s64 	%rd231, %rd146, 16;
	mov.u32 	%r646, %r46;
$L__BB3_30:
	.pragma "nounroll";
	ld.global.u32 	%r310, [%rd233+-16];
	setp.lt.s32 	%p21, %r310, 2;
	@%p21 bra 	$L__BB3_65;
	mul.wide.s32 	%rd147, %r646, 4;
	add.s64 	%rd148, %rd7, %rd147;
	ld.local.u32 	%r312, [%rd148];
	st.local.u32 	[%rd232+-16], %r312;
	bra.uni 	$L__BB3_66;
$L__BB3_32:
	setp.eq.s32 	%p30, %r47, 0;
	@%p30 bra 	$L__BB3_60;
	and.b32  	%r55, %r145, 3;
	setp.lt.u32 	%p31, %r47, 4;
	@%p31 bra 	$L__BB3_47;
	mul.wide.u32 	%rd149, %r643, 4;
	add.s64 	%rd27, %rd3, %rd149;
	ld.global.u32 	%r334, [%rd27];
	setp.gt.s32 	%p32, %r334, 1;
	add.s64 	%rd28, %rd8, %rd149;
	@%p32 bra 	$L__BB3_36;
	mov.b32 	%r335, 0;
	st.local.u32 	[%rd28], %r335;
	bra.uni 	$L__BB3_37;
$L__BB3_36:
	add.s32 	%r336, %r46, %r643;
	mul.wide.s32 	%rd150, %r336, 4;
	add.s64 	%rd151, %rd7, %rd150;
	ld.local.u32 	%r337, [%rd151];
	st.local.u32 	[%rd28], %r337;
$L__BB3_37:
	ld.global.u32 	%r338, [%rd27+4];
	setp.gt.s32 	%p33, %r338, 1;
	cvt.u64.u32 	%rd152, %r643;
	cvt.s64.s32 	%rd153, %r46;
	add.s64 	%rd154, %rd153, %rd152;
	shl.b64 	%rd155, %rd154, 2;
	add.s64 	%rd29, %rd7, %rd155;
	@%p33 bra 	$L__BB3_39;
	mov.b32 	%r339, 0;
	st.local.u32 	[%rd28+4], %r339;
	bra.uni 	$L__BB3_40;
$L__BB3_39:
	ld.local.u32 	%r340, [%rd29+4];
	st.local.u32 	[%rd28+4], %r340;
$L__BB3_40:
	ld.global.u32 	%r341, [%rd27+8];
	setp.gt.s32 	%p34, %r341, 1;
	@%p34 bra 	$L__BB3_42;
	mov.b32 	%r342, 0;
	st.local.u32 	[%rd28+8], %r342;
	bra.uni 	$L__BB3_43;
$L__BB3_42:
	ld.local.u32 	%r343, [%rd29+8];
	st.local.u32 	[%rd28+8], %r343;
$L__BB3_43:
	ld.global.u32 	%r344, [%rd27+12];
	setp.gt.s32 	%p35, %r344, 1;
	@%p35 bra 	$L__BB3_45;
	mov.b32 	%r345, 0;
	st.local.u32 	[%rd28+12], %r345;
	bra.uni 	$L__BB3_46;
$L__BB3_45:
	ld.local.u32 	%r346, [%rd29+12];
	st.local.u32 	[%rd28+12], %r346;
$L__BB3_46:
	add.s32 	%r643, %r643, 4;
$L__BB3_47:
	setp.eq.s32 	%p36, %r55, 0;
	@%p36 bra 	$L__BB3_60;
	setp.eq.s32 	%p37, %r55, 1;
	@%p37 bra 	$L__BB3_56;
	mul.wide.u32 	%rd156, %r643, 4;
	add.s64 	%rd30, %rd3, %rd156;
	ld.global.u32 	%r347, [%rd30];
	setp.gt.s32 	%p38, %r347, 1;
	add.s64 	%rd31, %rd8, %rd156;
	@%p38 bra 	$L__BB3_51;
	mov.b32 	%r348, 0;
	st.local.u32 	[%rd31], %r348;
	bra.uni 	$L__BB3_52;
$L__BB3_51:
	add.s32 	%r349, %r46, %r643;
	mul.wide.s32 	%rd157, %r349, 4;
	add.s64 	%rd158, %rd7, %rd157;
	ld.local.u32 	%r350, [%rd158];
	st.local.u32 	[%rd31], %r350;
$L__BB3_52:
	ld.global.u32 	%r351, [%rd30+4];
	setp.gt.s32 	%p39, %r351, 1;
	@%p39 bra 	$L__BB3_54;
	mov.b32 	%r352, 0;
	st.local.u32 	[%rd31+4], %r352;
	bra.uni 	$L__BB3_55;
$L__BB3_54:
	cvt.s64.s32 	%rd159, %r46;
	cvt.u64.u32 	%rd160, %r643;
	add.s64 	%rd161, %rd159, %rd160;
	shl.b64 	%rd162, %rd161, 2;
	add.s64 	%rd163, %rd7, %rd162;
	ld.local.u32 	%r353, [%rd163+4];
	st.local.u32 	[%rd31+4], %r353;
$L__BB3_55:
	add.s32 	%r643, %r643, 2;
$L__BB3_56:
	and.b32  	%r354, %r145, 1;
	setp.eq.b32 	%p40, %r354, 1;
	not.pred 	%p41, %p40;
	@%p41 bra 	$L__BB3_60;
	mul.wide.u32 	%rd164, %r643, 4;
	add.s64 	%rd165, %rd3, %rd164;
	ld.global.u32 	%r355, [%rd165];
	setp.gt.s32 	%p42, %r355, 1;
	@%p42 bra 	$L__BB3_59;
	add.s64 	%rd167, %rd8, %rd164;
	mov.b32 	%r356, 0;
	st.local.u32 	[%rd167], %r356;
	bra.uni 	$L__BB3_60;
$L__BB3_59:
	add.s32 	%r357, %r46, %r643;
	mul.wide.s32 	%rd168, %r357, 4;
	add.s64 	%rd169, %rd7, %rd168;
	ld.local.u32 	%r358, [%rd169];
	add.s64 	%rd171, %rd8, %rd164;
	st.local.u32 	[%rd171], %r358;
$L__BB3_60:
	setp.lt.s32 	%p43, %r146, 1;
	@%p43 bra 	$L__BB3_116;
	sub.s32 	%r60, %r144, %r146;
	and.b32  	%r61, %r146, 7;
	setp.lt.u32 	%p44, %r146, 8;
	mov.b32 	%r648, 0;
	@%p44 bra 	$L__BB3_88;
	and.b32  	%r648, %r146, 2147483640;
	neg.s32 	%r652, %r648;
	add.s64 	%rd236, %rd4, 16;
	add.s64 	%rd235, %rd9, 16;
	mul.wide.s32 	%rd172, %r60, 4;
	add.s64 	%rd173, %rd172, %rd7;
	add.s64 	%rd234, %rd173, 16;
	mov.u32 	%r651, %r60;
$L__BB3_63:
	.pragma "nounroll";
	ld.global.u32 	%r360, [%rd236+-16];
	setp.lt.s32 	%p45, %r360, 2;
	@%p45 bra 	$L__BB3_149;
	mul.wide.s32 	%rd174, %r651, 4;
	add.s64 	%rd175, %rd7, %rd174;
	ld.local.u32 	%r362, [%rd175];
	st.local.u32 	[%rd235+-16], %r362;
	bra.uni 	$L__BB3_150;
$L__BB3_65:
	mov.b32 	%r311, 0;
	st.local.u32 	[%rd232+-16], %r311;
$L__BB3_66:
	ld.global.u32 	%r313, [%rd233+-12];
	setp.gt.s32 	%p22, %r313, 1;
	@%p22 bra 	$L__BB3_68;
	mov.b32 	%r314, 0;
	st.local.u32 	[%rd232+-12], %r314;
	bra.uni 	$L__BB3_69;
$L__BB3_68:
	ld.local.u32 	%r315, [%rd231+-12];
	st.local.u32 	[%rd232+-12], %r315;
$L__BB3_69:
	ld.global.u32 	%r316, [%rd233+-8];
	setp.gt.s32 	%p23, %r316, 1;
	@%p23 bra 	$L__BB3_71;
	mov.b32 	%r317, 0;
	st.local.u32 	[%rd232+-8], %r317;
	bra.uni 	$L__BB3_72;
$L__BB3_71:
	ld.local.u32 	%r318, [%rd231+-8];
	st.local.u32 	[%rd232+-8], %r318;
$L__BB3_72:
	ld.global.u32 	%r319, [%rd233+-4];
	setp.gt.s32 	%p24, %r319, 1;
	@%p24 bra 	$L__BB3_74;
	mov.b32 	%r320, 0;
	st.local.u32 	[%rd232+-4], %r320;
	bra.uni 	$L__BB3_75;
$L__BB3_74:
	ld.local.u32 	%r321, [%rd231+-4];
	st.local.u32 	[%rd232+-4], %r321;
$L__BB3_75:
	ld.global.u32 	%r322, [%rd233];
	setp.gt.s32 	%p25, %r322, 1;
	@%p25 bra 	$L__BB3_77;
	mov.b32 	%r323, 0;
	st.local.u32 	[%rd232], %r323;
	bra.uni 	$L__BB3_78;
$L__BB3_77:
	ld.local.u32 	%r324, [%rd231];
	st.local.u32 	[%rd232], %r324;
$L__BB3_78:
	ld.global.u32 	%r325, [%rd233+4];
	setp.gt.s32 	%p26, %r325, 1;
	@%p26 bra 	$L__BB3_80;
	mov.b32 	%r326, 0;
	st.local.u32 	[%rd232+4], %r326;
	bra.uni 	$L__BB3_81;
$L__BB3_80:
	ld.local.u32 	%r327, [%rd231+4];
	st.local.u32 	[%rd232+4], %r327;
$L__BB3_81:
	ld.global.u32 	%r328, [%rd233+8];
	setp.gt.s32 	%p27, %r328, 1;
	@%p27 bra 	$L__BB3_83;
	mov.b32 	%r329, 0;
	st.local.u32 	[%rd232+8], %r329;
	bra.uni 	$L__BB3_84;
$L__BB3_83:
	ld.local.u32 	%r330, [%rd231+8];
	st.local.u32 	[%rd232+8], %r330;
$L__BB3_84:
	ld.global.u32 	%r331, [%rd233+12];
	setp.gt.s32 	%p28, %r331, 1;
	@%p28 bra 	$L__BB3_86;
	mov.b32 	%r332, 0;
	st.local.u32 	[%rd232+12], %r332;
	bra.uni 	$L__BB3_87;
$L__BB3_86:
	ld.local.u32 	%r333, [%rd231+12];
	st.local.u32 	[%rd232+12], %r333;
$L__BB3_87:
	add.s32 	%r647, %r647, 8;
	add.s32 	%r646, %r646, 8;
	add.s64 	%rd233, %rd233, 32;
	add.s64 	%rd232, %rd232, 32;
	add.s64 	%rd231, %rd231, 32;
	setp.eq.s32 	%p29, %r647, 0;
	@%p29 bra 	$L__BB3_32;
	bra.uni 	$L__BB3_30;
$L__BB3_88:
	setp.eq.s32 	%p54, %r61, 0;
	@%p54 bra 	$L__BB3_116;
	and.b32  	%r69, %r146, 3;
	setp.lt.u32 	%p55, %r61, 4;
	@%p55 bra 	$L__BB3_103;
	mul.wide.u32 	%rd176, %r648, 4;
	add.s64 	%rd41, %rd4, %rd176;
	ld.global.u32 	%r384, [%rd41];
	setp.gt.s32 	%p56, %r384, 1;
	add.s64 	%rd42, %rd9, %rd176;
	@%p56 bra 	$L__BB3_92;
	mov.b32 	%r385, 0;
	st.local.u32 	[%rd42], %r385;
	bra.uni 	$L__BB3_93;
$L__BB3_92:
	add.s32 	%r386, %r60, %r648;
	mul.wide.s32 	%rd177, %r386, 4;
	add.s64 	%rd178, %rd7, %rd177;
	ld.local.u32 	%r387, [%rd178];
	st.local.u32 	[%rd42], %r387;
$L__BB3_93:
	ld.global.u32 	%r388, [%rd41+4];
	setp.gt.s32 	%p57, %r388, 1;
	cvt.u64.u32 	%rd179, %r648;
	cvt.s64.s32 	%rd180, %r60;
	add.s64 	%rd181, %rd180, %rd179;
	shl.b64 	%rd182, %rd181, 2;
	add.s64 	%rd43, %rd7, %rd182;
	@%p57 bra 	$L__BB3_95;
	mov.b32 	%r389, 0;
	st.local.u32 	[%rd42+4], %r389;
	bra.uni 	$L__BB3_96;
$L__BB3_95:
	ld.local.u32 	%r390, [%rd43+4];
	st.local.u32 	[%rd42+4], %r390;
$L__BB3_96:
	ld.global.u32 	%r391, [%rd41+8];
	setp.gt.s32 	%p58, %r391, 1;
	@%p58 bra 	$L__BB3_98;
	mov.b32 	%r392, 0;
	st.local.u32 	[%rd42+8], %r392;
	bra.uni 	$L__BB3_99;
$L__BB3_98:
	ld.local.u32 	%r393, [%rd43+8];
	st.local.u32 	[%rd42+8], %r393;
$L__BB3_99:
	ld.global.u32 	%r394, [%rd41+12];
	setp.gt.s32 	%p59, %r394, 1;
	@%p59 bra 	$L__BB3_101;
	mov.b32 	%r395, 0;
	st.local.u32 	[%rd42+12], %r395;
	bra.uni 	$L__BB3_102;
$L__BB3_101:
	ld.local.u32 	%r396, [%rd43+12];
	st.local.u32 	[%rd42+12], %r396;
$L__BB3_102:
	add.s32 	%r648, %r648, 4;
$L__BB3_103:
	setp.eq.s32 	%p60, %r69, 0;
	@%p60 bra 	$L__BB3_116;
	setp.eq.s32 	%p61, %r69, 1;
	@%p61 bra 	$L__BB3_112;
	mul.wide.u32 	%rd183, %r648, 4;
	add.s64 	%rd44, %rd4, %rd183;
	ld.global.u32 	%r397, [%rd44];
	setp.gt.s32 	%p62, %r397, 1;
	add.s64 	%rd45, %rd9, %rd183;
	@%p62 bra 	$L__BB3_107;
	mov.b32 	%r398, 0;
	st.local.u32 	[%rd45], %r398;
	bra.uni 	$L__BB3_108;
$L__BB3_107:
	add.s32 	%r399, %r60, %r648;
	mul.wide.s32 	%rd184, %r399, 4;
	add.s64 	%rd185, %rd7, %rd184;
	ld.local.u32 	%r400, [%rd185];
	st.local.u32 	[%rd45], %r400;
$L__BB3_108:
	ld.global.u32 	%r401, [%rd44+4];
	setp.gt.s32 	%p63, %r401, 1;
	@%p63 bra 	$L__BB3_110;
	mov.b32 	%r402, 0;
	st.local.u32 	[%rd45+4], %r402;
	bra.uni 	$L__BB3_111;
$L__BB3_110:
	cvt.s64.s32 	%rd186, %r60;
	cvt.u64.u32 	%rd187, %r648;
	add.s64 	%rd188, %rd186, %rd187;
	shl.b64 	%rd189, %rd188, 2;
	add.s64 	%rd190, %rd7, %rd189;
	ld.local.u32 	%r403, [%rd190+4];
	st.local.u32 	[%rd45+4], %r403;
$L__BB3_111:
	add.s32 	%r648, %r648, 2;
$L__BB3_112:
	and.b32  	%r404, %r146, 1;
	setp.eq.b32 	%p64, %r404, 1;
	not.pred 	%p65, %p64;
	@%p65 bra 	$L__BB3_116;
	mul.wide.u32 	%rd191, %r648, 4;
	add.s64 	%rd192, %rd4, %rd191;
	ld.global.u32 	%r405, [%rd192];
	setp.gt.s32 	%p66, %r405, 1;
	@%p66 bra 	$L__BB3_115;
	add.s64 	%rd194, %rd9, %rd191;
	mov.b32 	%r406, 0;
	st.local.u32 	[%rd194], %r406;
	bra.uni 	$L__BB3_116;
$L__BB3_115:
	add.s32 	%r407, %r60, %r648;
	mul.wide.s32 	%rd195, %r407, 4;
	add.s64 	%rd196, %rd7, %rd195;
	ld.local.u32 	%r408, [%rd196];
	add.s64 	%rd198, %rd9, %rd191;
	st.local.u32 	[%rd198], %r408;
$L__BB3_116:
	setp.lt.s32 	%p67, %r145, 1;
	mov.b64 	%rd239, 0;
	@%p67 bra 	$L__BB3_130;
	and.b32  	%r74, %r145, 15;
	setp.lt.u32 	%p68, %r145, 16;
	mov.b32 	%r654, 0;
	mov.u32 	%r664, %r654;
	@%p68 bra 	$L__BB3_120;
	and.b32  	%r654, %r145, 2147483632;
	neg.s32 	%r665, %r654;
	add.s64 	%rd241, %rd8, 32;
	add.s64 	%rd240, %rd5, 32;
	mov.b32 	%r664, 0;
$L__BB3_119:
	.pragma "nounroll";
	ld.local.v2.u32 	{%r412, %r413}, [%rd241+-32];
	ld.global.u32 	%r414, [%rd240+-32];
	mad.lo.s32 	%r415, %r414, %r412, %r664;
	ld.global.u32 	%r416, [%rd240+-28];
	mad.lo.s32 	%r417, %r416, %r413, %r415;
	ld.local.v2.u32 	{%r418, %r419}, [%rd241+-24];
	ld.global.u32 	%r420, [%rd240+-24];
	mad.lo.s32 	%r421, %r420, %r418, %r417;
	ld.global.u32 	%r422, [%rd240+-20];
	mad.lo.s32 	%r423, %r422, %r419, %r421;
	ld.local.v2.u32 	{%r424, %r425}, [%rd241+-16];
	ld.global.u32 	%r426, [%rd240+-16];
	mad.lo.s32 	%r427, %r426, %r424, %r423;
	ld.global.u32 	%r428, [%rd240+-12];
	mad.lo.s32 	%r429, %r428, %r425, %r427;
	ld.local.v2.u32 	{%r430, %r431}, [%rd241+-8];
	ld.global.u32 	%r432, [%rd240+-8];
	mad.lo.s32 	%r433, %r432, %r430, %r429;
	ld.global.u32 	%r434, [%rd240+-4];
	mad.lo.s32 	%r435, %r434, %r431, %r433;
	ld.local.v2.u32 	{%r436, %r437}, [%rd241];
	ld.global.u32 	%r438, [%rd240];
	mad.lo.s32 	%r439, %r438, %r436, %r435;
	ld.global.u32 	%r440, [%rd240+4];
	mad.lo.s32 	%r441, %r440, %r437, %r439;
	ld.local.v2.u32 	{%r442, %r443}, [%rd241+8];
	ld.global.u32 	%r444, [%rd240+8];
	mad.lo.s32 	%r445, %r444, %r442, %r441;
	ld.global.u32 	%r446, [%rd240+12];
	mad.lo.s32 	%r447, %r446, %r443, %r445;
	ld.local.v2.u32 	{%r448, %r449}, [%rd241+16];
	ld.global.u32 	%r450, [%rd240+16];
	mad.lo.s32 	%r451, %r450, %r448, %r447;
	ld.global.u32 	%r452, [%rd240+20];
	mad.lo.s32 	%r453, %r452, %r449, %r451;
	ld.local.v2.u32 	{%r454, %r455}, [%rd241+24];
	ld.global.u32 	%r456, [%rd240+24];
	mad.lo.s32 	%r457, %r456, %r454, %r453;
	ld.global.u32 	%r458, [%rd240+28];
	mad.lo.s32 	%r664, %r458, %r455, %r457;
	add.s32 	%r665, %r665, 16;
	add.s64 	%rd241, %rd241, 64;
	add.s64 	%rd240, %rd240, 64;
	setp.eq.s32 	%p69, %r665, 0;
	@%p69 bra 	$L__BB3_120;
	bra.uni 	$L__BB3_119;
$L__BB3_120:
	setp.eq.s32 	%p70, %r74, 0;
	@%p70 bra 	$L__BB3_129;
	and.b32  	%r84, %r145, 7;
	setp.lt.u32 	%p71, %r74, 8;
	@%p71 bra 	$L__BB3_123;
	mul.wide.u32 	%rd200, %r654, 4;
	add.s64 	%rd201, %rd8, %rd200;
	ld.local.u32 	%r460, [%rd201];
	add.s64 	%rd202, %rd5, %rd200;
	ld.global.u32 	%r461, [%rd202];
	mad.lo.s32 	%r462, %r461, %r460, %r664;
	ld.local.u32 	%r463, [%rd201+4];
	ld.global.u32 	%r464, [%rd202+4];
	mad.lo.s32 	%r465, %r464, %r463, %r462;
	ld.local.u32 	%r466, [%rd201+8];
	ld.global.u32 	%r467, [%rd202+8];
	mad.lo.s32 	%r468, %r467, %r466, %r465;
	ld.local.u32 	%r469, [%rd201+12];
	ld.global.u32 	%r470, [%rd202+12];
	mad.lo.s32 	%r471, %r470, %r469, %r468;
	ld.local.u32 	%r472, [%rd201+16];
	ld.global.u32 	%r473, [%rd202+16];
	mad.lo.s32 	%r474, %r473, %r472, %r471;
	ld.local.u32 	%r475, [%rd201+20];
	ld.global.u32 	%r476, [%rd202+20];
	mad.lo.s32 	%r477, %r476, %r475, %r474;
	ld.local.u32 	%r478, [%rd201+24];
	ld.global.u32 	%r479, [%rd202+24];
	mad.lo.s32 	%r480, %r479, %r478, %r477;
	ld.local.u32 	%r481, [%rd201+28];
	ld.global.u32 	%r482, [%rd202+28];
	mad.lo.s32 	%r664, %r482, %r481, %r480;
	add.s32 	%r654, %r654, 8;
$L__BB3_123:
	setp.eq.s32 	%p72, %r84, 0;
	@%p72 bra 	$L__BB3_129;
	and.b32  	%r90, %r145, 3;
	setp.lt.u32 	%p73, %r84, 4;
	@%p73 bra 	$L__BB3_126;
	mul.wide.u32 	%rd203, %r654, 4;
	add.s64 	%rd204, %rd8, %rd203;
	ld.local.u32 	%r484, [%rd204];
	add.s64 	%rd205, %rd5, %rd203;
	ld.global.u32 	%r485, [%rd205];
	mad.lo.s32 	%r486, %r485, %r484, %r664;
	ld.local.u32 	%r487, [%rd204+4];
	ld.global.u32 	%r488, [%rd205+4];
	mad.lo.s32 	%r489, %r488, %r487, %r486;
	ld.local.u32 	%r490, [%rd204+8];
	ld.global.u32 	%r491, [%rd205+8];
	mad.lo.s32 	%r492, %r491, %r490, %r489;
	ld.local.u32 	%r493, [%rd204+12];
	ld.global.u32 	%r494, [%rd205+12];
	mad.lo.s32 	%r664, %r494, %r493, %r492;
	add.s32 	%r654, %r654, 4;
$L__BB3_126:
	setp.eq.s32 	%p74, %r90, 0;
	@%p74 bra 	$L__BB3_129;
	mul.wide.u32 	%rd206, %r654, 4;
	add.s64 	%rd238, %rd5, %rd206;
	add.s64 	%rd237, %rd8, %rd206;
	neg.s32 	%r662, %r90;
$L__BB3_128:
	.pragma "nounroll";
	ld.local.u32 	%r495, [%rd237];
	ld.global.u32 	%r496, [%rd238];
	mad.lo.s32 	%r664, %r496, %r495, %r664;
	add.s64 	%rd238, %rd238, 4;
	add.s64 	%rd237, %rd237, 4;
	add.s32 	%r662, %r662, 1;
	setp.ne.s32 	%p75, %r662, 0;
	@%p75 bra 	$L__BB3_128;
$L__BB3_129:
	cvt.s64.s32 	%rd239, %r664;
$L__BB3_130:
	setp.lt.s32 	%p76, %r146, 1;
	mov.b64 	%rd246, 0;
	@%p76 bra 	$L__BB3_144;
	and.b32  	%r102, %r146, 15;
	setp.lt.u32 	%p77, %r146, 16;
	mov.b32 	%r670, 0;
	mov.u32 	%r680, %r670;
	@%p77 bra 	$L__BB3_134;
	and.b32  	%r670, %r146, 2147483632;
	neg.s32 	%r667, %r670;
	add.s64 	%rd243, %rd9, 32;
	add.s64 	%rd242, %rd6, 32;
	mov.b32 	%r680, 0;
$L__BB3_133:
	.pragma "nounroll";
	ld.local.v2.u32 	{%r500, %r501}, [%rd243+-32];
	ld.global.u32 	%r502, [%rd242+-32];
	mad.lo.s32 	%r503, %r502, %r500, %r680;
	ld.global.u32 	%r504, [%rd242+-28];
	mad.lo.s32 	%r505, %r504, %r501, %r503;
	ld.local.v2.u32 	{%r506, %r507}, [%rd243+-24];
	ld.global.u32 	%r508, [%rd242+-24];
	mad.lo.s32 	%r509, %r508, %r506, %r505;
	ld.global.u32 	%r510, [%rd242+-20];
	mad.lo.s32 	%r511, %r510, %r507, %r509;
	ld.local.v2.u32 	{%r512, %r513}, [%rd243+-16];
	ld.global.u32 	%r514, [%rd242+-16];
	mad.lo.s32 	%r515, %r514, %r512, %r511;
	ld.global.u32 	%r516, [%rd242+-12];
	mad.lo.s32 	%r517, %r516, %r513, %r515;
	ld.local.v2.u32 	{%r518, %r519}, [%rd243+-8];
	ld.global.u32 	%r520, [%rd242+-8];
	mad.lo.s32 	%r521, %r520, %r518, %r517;
	ld.global.u32 	%r522, [%rd242+-4];
	mad.lo.s32 	%r523, %r522, %r519, %r521;
	ld.local.v2.u32 	{%r524, %r525}, [%rd243];
	ld.global.u32 	%r526, [%rd242];
	mad.lo.s32 	%r527, %r526, %r524, %r523;
	ld.global.u32 	%r528, [%rd242+4];
	mad.lo.s32 	%r529, %r528, %r525, %r527;
	ld.local.v2.u32 	{%r530, %r531}, [%rd243+8];
	ld.global.u32 	%r532, [%rd242+8];
	mad.lo.s32 	%r533, %r532, %r530, %r529;
	ld.global.u32 	%r534, [%rd242+12];
	mad.lo.s32 	%r535, %r534, %r531, %r533;
	ld.local.v2.u32 	{%r536, %r537}, [%rd243+16];
	ld.global.u32 	%r538, [%rd242+16];
	mad.lo.s32 	%r539, %r538, %r536, %r535;
	ld.global.u32 	%r540, [%rd242+20];
	mad.lo.s32 	%r541, %r540, %r537, %r539;
	ld.local.v2.u32 	{%r542, %r543}, [%rd243+24];
	ld.global.u32 	%r544, [%rd242+24];
	mad.lo.s32 	%r545, %r544, %r542, %r541;
	ld.global.u32 	%r546, [%rd242+28];
	mad.lo.s32 	%r680, %r546, %r543, %r545;
	add.s32 	%r667, %r667, 16;
	add.s64 	%rd243, %rd243, 64;
	add.s64 	%rd242, %rd242, 64;
	setp.ne.s32 	%p78, %r667, 0;
	@%p78 bra 	$L__BB3_133;
$L__BB3_134:
	setp.eq.s32 	%p79, %r102, 0;
	@%p79 bra 	$L__BB3_143;
	and.b32  	%r116, %r146, 7;
	setp.lt.u32 	%p80, %r102, 8;
	@%p80 bra 	$L__BB3_137;
	mul.wide.u32 	%rd208, %r670, 4;
	add.s64 	%rd209, %rd9, %rd208;
	ld.local.u32 	%r548, [%rd209];
	add.s64 	%rd210, %rd6, %rd208;
	ld.global.u32 	%r549, [%rd210];
	mad.lo.s32 	%r550, %r549, %r548, %r680;
	ld.local.u32 	%r551, [%rd209+4];
	ld.global.u32 	%r552, [%rd210+4];
	mad.lo.s32 	%r553, %r552, %r551, %r550;
	ld.local.u32 	%r554, [%rd209+8];
	ld.global.u32 	%r555, [%rd210+8];
	mad.lo.s32 	%r556, %r555, %r554, %r553;
	ld.local.u32 	%r557, [%rd209+12];
	ld.global.u32 	%r558, [%rd210+12];
	mad.lo.s32 	%r559, %r558, %r557, %r556;
	ld.local.u32 	%r560, [%rd209+16];
	ld.global.u32 	%r561, [%rd210+16];
	mad.lo.s32 	%r562, %r561, %r560, %r559;
	ld.local.u32 	%r563, [%rd209+20];
	ld.global.u32 	%r564, [%rd210+20];
	mad.lo.s32 	%r565, %r564, %r563, %r562;
	ld.local.u32 	%r566, [%rd209+24];
	ld.global.u32 	%r567, [%rd210+24];
	mad.lo.s32 	%r568, %r567, %r566, %r565;
	ld.local.u32 	%r569, [%rd209+28];
	ld.global.u32 	%r570, [%rd210+28];
	mad.lo.s32 	%r680, %r570, %r569, %r568;
	add.s32 	%r670, %r670, 8;
$L__BB3_137:
	setp.eq.s32 	%p81, %r116, 0;
	@%p81 bra 	$L__BB3_143;
	and.b32  	%r122, %r146, 3;
	setp.lt.u32 	%p82, %r116, 4;
	@%p82 bra 	$L__BB3_140;
	mul.wide.u32 	%rd211, %r670, 4;
	add.s64 	%rd212, %rd9, %rd211;
	ld.local.u32 	%r572, [%rd212];
	add.s64 	%rd213, %rd6, %rd211;
	ld.global.u32 	%r573, [%rd213];
	mad.lo.s32 	%r574, %r573, %r572, %r680;
	ld.local.u32 	%r575, [%rd212+4];
	ld.global.u32 	%r576, [%rd213+4];
	mad.lo.s32 	%r577, %r576, %r575, %r574;
	ld.local.u32 	%r578, [%rd212+8];
	ld.global.u32 	%r579, [%rd213+8];
	mad.lo.s32 	%r580, %r579, %r578, %r577;
	ld.local.u32 	%r581, [%rd212+12];
	ld.global.u32 	%r582, [%rd213+12];
	mad.lo.s32 	%r680, %r582, %r581, %r580;
	add.s32 	%r670, %r670, 4;
$L__BB3_140:
	setp.eq.s32 	%p83, %r122, 0;
	@%p83 bra 	$L__BB3_143;
	mul.wide.u32 	%rd214, %r670, 4;
	add.s64 	%rd245, %rd6, %rd214;
	add.s64 	%rd244, %rd9, %rd214;
	neg.s32 	%r678, %r122;
$L__BB3_142:
	.pragma "nounroll";
	ld.local.u32 	%r583, [%rd244];
	ld.global.u32 	%r584, [%rd245];
	mad.lo.s32 	%r680, %r584, %r583, %r680;
	add.s64 	%rd245, %rd245, 4;
	add.s64 	%rd244, %rd244, 4;
	add.s32 	%r678, %r678, 1;
	setp.ne.s32 	%p84, %r678, 0;
	@%p84 bra 	$L__BB3_142;
$L__BB3_143:
	cvt.s64.s32 	%rd246, %r680;
$L__BB3_144:
	ld.param.u64 	%rd225, [_Z9zipKernelPfPiS0_iiS_S0_S0_iS_S0_S0_ii_param_5];
	cvta.to.global.u64 	%rd215, %rd225;
	shl.b64 	%rd216, %rd239, 2;
	add.s64 	%rd217, %rd215, %rd216;
	ld.global.f32 	%f1, [%rd217];
	cvta.to.global.u64 	%rd218, %rd82;
	shl.b64 	%rd219, %rd246, 2;
	add.s64 	%rd220, %rd218, %rd219;
	ld.global.f32 	%f2, [%rd220];
	setp.gt.s32 	%p85, %r147, 9;
	@%p85 bra 	$L__BB3_185;
	setp.gt.s32 	%p98, %r147, 4;
	@%p98 bra 	$L__BB3_177;
	setp.gt.s32 	%p105, %r147, 2;
	@%p105 bra 	$L__BB3_174;
	setp.eq.s32 	%p108, %r147, 1;
	@%p108 bra 	$L__BB3_148;
	bra.uni 	$L__BB3_172;
$L__BB3_148:
	add.f32 	%f148, %f1, %f2;
	bra.uni 	$L__BB3_225;
$L__BB3_149:
	mov.b32 	%r361, 0;
	st.local.u32 	[%rd235+-16], %r361;
$L__BB3_150:
	ld.global.u32 	%r363, [%rd236+-12];
	setp.gt.s32 	%p46, %r363, 1;
	@%p46 bra 	$L__BB3_152;
	mov.b32 	%r364, 0;
	st.local.u32 	[%rd235+-12], %r364;
	bra.uni 	$L__BB3_153;
$L__BB3_152:
	ld.local.u32 	%r365, [%rd234+-12];
	st.local.u32 	[%rd235+-12], %r365;
$L__BB3_153:
	ld.global.u32 	%r366, [%rd236+-8];
	setp.gt.s32 	%p47, %r366, 1;
	@%p47 bra 	$L__BB3_155;
	mov.b32 	%r367, 0;
	st.local.u32 	[%rd235+-8], %r367;
	bra.uni 	$L__BB3_156;
$L__BB3_155:
	ld.local.u32 	%r368, [%rd234+-8];
	st.local.u32 	[%rd235+-8], %r368;
$L__BB3_156:
	ld.global.u32 	%r369, [%rd236+-4];
	setp.gt.s32 	%p48, %r369, 1;
	@%p48 bra 	$L__BB3_158;
	mov.b32 	%r370, 0;
	st.local.u32 	[%rd235+-4], %r370;
	bra.uni 	$L__BB3_159;
$L__BB3_158:
	ld.local.u32 	%r371, [%rd234+-4];
	st.local.u32 	[%rd235+-4], %r371;
$L__BB3_159:
	ld.global.u32 	%r372, [%rd236];
	setp.gt.s32 	%p49, %r372, 1;
	@%p49 bra 	$L__BB3_161;
	mov.b32 	%r373, 0;
	st.local.u32 	[%rd235], %r373;
	bra.uni 	$L__BB3_162;
$L__BB3_161:
	ld.local.u32 	%r374, [%rd234];
	st.local.u32 	[%rd235], %r374;
$L__BB3_162:
	ld.global.u32 	%r375, [%rd236+4];
	setp.gt.s32 	%p50, %r375, 1;
	@%p50 bra 	$L__BB3_164;
	mov.b32 	%r376, 0;
	st.local.u32 	[%rd235+4], %r376;
	bra.uni 	$L__BB3_165;
$L__BB3_164:
	ld.local.u32 	%r377, [%rd234+4];
	st.local.u32 	[%rd235+4], %r377;
$L__BB3_165:
	ld.global.u32 	%r378, [%rd236+8];
	setp.gt.s32 	%p51, %r378, 1;
	@%p51 bra 	$L__BB3_167;
	mov.b32 	%r379, 0;
	st.local.u32 	[%rd235+8], %r379;
	bra.uni 	$L__BB3_168;
$L__BB3_167:
	ld.local.u32 	%r380, [%rd234+8];
	st.local.u32 	[%rd235+8], %r380;
$L__BB3_168:
	ld.global.u32 	%r381, [%rd236+12];
	setp.gt.s32 	%p52, %r381, 1;
	@%p52 bra 	$L__BB3_170;
	mov.b32 	%r382, 0;
	st.local.u32 	[%rd235+12], %r382;
	bra.uni 	$L__BB3_171;
$L__BB3_170:
	ld.local.u32 	%r383, [%rd234+12];
	st.local.u32 	[%rd235+12], %r383;
$L__BB3_171:
	add.s32 	%r652, %r652, 8;
	add.s32 	%r651, %r651, 8;
	add.s64 	%rd236, %rd236, 32;
	add.s64 	%rd235, %rd235, 32;
	add.s64 	%rd234, %rd234, 32;
	setp.eq.s32 	%p53, %r652, 0;
	@%p53 bra 	$L__BB3_88;
	bra.uni 	$L__BB3_63;
$L__BB3_172:
	setp.eq.s32 	%p109, %r147, 2;
	@%p109 bra 	$L__BB3_173;
	bra.uni 	$L__BB3_224;
$L__BB3_173:
	mul.f32 	%f148, %f1, %f2;
	bra.uni 	$L__BB3_225;
$L__BB3_174:
	setp.eq.s32 	%p106, %r147, 3;
	mov.f32 	%f148, %f1;
	@%p106 bra 	$L__BB3_225;
	setp.eq.s32 	%p107, %r147, 4;
	@%p107 bra 	$L__BB3_176;
	bra.uni 	$L__BB3_224;
$L__BB3_176:
	neg.f32 	%f148, %f1;
	bra.uni 	$L__BB3_225;
$L__BB3_177:
	setp.gt.s32 	%p99, %r147, 6;
	@%p99 bra 	$L__BB3_181;
	setp.eq.s32 	%p103, %r147, 5;
	@%p103 bra 	$L__BB3_201;
	setp.eq.s32 	%p104, %r147, 6;
	@%p104 bra 	$L__BB3_180;
	bra.uni 	$L__BB3_224;
$L__BB3_180:
	setp.eq.f32 	%p143, %f1, %f2;
	selp.f32 	%f148, 0f3F800000, 0f00000000, %p143;
	bra.uni 	$L__BB3_225;
$L__BB3_181:
	setp.eq.s32 	%p100, %r147, 7;
	@%p100 bra 	$L__BB3_202;
	setp.eq.s32 	%p101, %r147, 8;
	@%p101 bra 	$L__BB3_205;
	setp.eq.s32 	%p102, %r147, 9;
	@%p102 bra 	$L__BB3_184;
	bra.uni 	$L__BB3_224;
$L__BB3_184:
	setp.gt.f32 	%p141, %f1, 0f00000000;
	selp.f32 	%f148, %f2, 0f00000000, %p141;
	bra.uni 	$L__BB3_225;
$L__BB3_185:
	setp.gt.s32 	%p86, %r147, 13;
	@%p86 bra 	$L__BB3_193;
	setp.gt.s32 	%p93, %r147, 11;
	@%p93 bra 	$L__BB3_190;
	setp.eq.s32 	%p96, %r147, 10;
	@%p96 bra 	$L__BB3_206;
	setp.eq.s32 	%p97, %r147, 11;
	@%p97 bra 	$L__BB3_189;
	bra.uni 	$L__BB3_224;
$L__BB3_189:
	cvt.f64.f32 	%fd18, %f2;
	cvt.f64.f32 	%fd19, %f1;
	add.f64 	%fd20, %fd19, 0d3EB0C6F7A0B5ED8D;
	div.rn.f64 	%fd21, %fd18, %fd20;
	cvt.rn.f32.f64 	%f148, %fd21;
	bra.uni 	$L__BB3_225;
$L__BB3_190:
	setp.eq.s32 	%p94, %r147, 12;
	@%p94 bra 	$L__BB3_213;
	setp.eq.s32 	%p95, %r147, 13;
	@%p95 bra 	$L__BB3_192;
	bra.uni 	$L__BB3_224;
$L__BB3_192:
	rcp.rn.f32 	%f148, %f1;
	bra.uni 	$L__BB3_225;
$L__BB3_193:
	setp.gt.s32 	%p87, %r147, 15;
	@%p87 bra 	$L__BB3_197;
	setp.eq.s32 	%p91, %r147, 14;
	@%p91 bra 	$L__BB3_214;
	setp.eq.s32 	%p92, %r147, 15;
	@%p92 bra 	$L__BB3_196;
	bra.uni 	$L__BB3_224;
$L__BB3_196:
	sub.f32 	%f107, %f1, %f2;
	cvt.f64.f32 	%fd10, %f107;
	setp.lt.f64 	%p134, %fd10, 0d3F847AE147AE147B;
	sub.f32 	%f108, %f2, %f1;
	cvt.f64.f32 	%fd11, %f108;
	setp.lt.f64 	%p135, %fd11, 0d3F847AE147AE147B;
	and.pred  	%p136, %p134, %p135;
	selp.u32 	%r599, 1, 0, %p136;
	cvt.rn.f32.u32 	%f148, %r599;
	bra.uni 	$L__BB3_225;
$L__BB3_197:
	setp.eq.s32 	%p88, %r147, 16;
	@%p88 bra 	$L__BB3_215;
	setp.eq.s32 	%p89, %r147, 17;
	mov.f32 	%f148, 0f3F800000;
	@%p89 bra 	$L__BB3_216;
	setp.eq.s32 	%p90, %r147, 18;
	@%p90 bra 	$L__BB3_200;
	bra.uni 	$L__BB3_224;
$L__BB3_200:
	abs.f32 	%f29, %f1;
	mul.f32 	%f30, %f29, 0f4038AA3B;
	ex2.approx.ftz.f32 	%f31, %f30;
	add.f32 	%f32, %f31, 0f3F800000;
	rcp.approx.ftz.f32 	%f33, %f32;
	fma.rn.f32 	%f34, %f33, 0fC0000000, 0f3F800000;
	setp.ge.f32 	%p110, %f29, 0f41102CB4;
	selp.f32 	%f35, 0f3F800000, %f34, %p110;
	copysign.f32 	%f36, %f1, %f35;
	mul.f32 	%f37, %f1, %f1;
	fma.rn.f32 	%f38, %f37, 0f3C80F082, 0fBD563CAE;
	fma.rn.f32 	%f39, %f38, %f37, 0f3E085941;
	fma.rn.f32 	%f40, %f39, %f37, 0fBEAAA9ED;
	fma.rn.f32 	%f41, %f40, %f37, 0f00000000;
	fma.rn.f32 	%f42, %f41, %f1, %f1;
	setp.ge.f32 	%p111, %f29, 0f3F19999A;
	selp.f32 	%f148, %f36, %f42, %p111;
	bra.uni 	$L__BB3_225;
$L__BB3_201:
	setp.lt.f32 	%p144, %f1, %f2;
	selp.f32 	%f148, 0f3F800000, 0f00000000, %p144;
	bra.uni 	$L__BB3_225;
$L__BB3_202:
	setp.ltu.f32 	%p142, %f1, 0f00000000;
	@%p142 bra 	$L__BB3_204;
	fma.rn.f32 	%f121, %f1, 0fBBBB989D, 0f3F000000;
	cvt.sat.f32.f32 	%f122, %f121;
	mov.f32 	%f123, 0f4B400001;
	mov.f32 	%f124, 0f437C0000;
	fma.rm.f32 	%f125, %f122, %f124, %f123;
	add.f32 	%f126, %f125, 0fCB40007F;
	neg.f32 	%f127, %f126;
	fma.rn.f32 	%f128, %f1, 0fBFB8AA3B, %f127;
	fma.rn.f32 	%f129, %f1, 0fB2A57060, %f128;
	mov.b32 	%r616, %f125;
	shl.b32 	%r617, %r616, 23;
	mov.b32 	%f130, %r617;
	ex2.approx.ftz.f32 	%f131, %f129;
	mul.f32 	%f132, %f131, %f130;
	cvt.f64.f32 	%fd58, %f132;
	add.f64 	%fd59, %fd58, 0d3FF0000000000000;
	rcp.rn.f64 	%fd60, %fd59;
	cvt.rn.f32.f64 	%f148, %fd60;
	bra.uni 	$L__BB3_225;
$L__BB3_204:
	fma.rn.f32 	%f133, %f1, 0f3BBB989D, 0f3F000000;
	cvt.sat.f32.f32 	%f134, %f133;
	mov.f32 	%f135, 0f4B400001;
	mov.f32 	%f136, 0f437C0000;
	fma.rm.f32 	%f137, %f134, %f136, %f135;
	add.f32 	%f138, %f137, 0fCB40007F;
	neg.f32 	%f139, %f138;
	fma.rn.f32 	%f140, %f1, 0f3FB8AA3B, %f139;
	fma.rn.f32 	%f141, %f1, 0f32A57060, %f140;
	mov.b32 	%r618, %f137;
	shl.b32 	%r619, %r618, 23;
	mov.b32 	%f142, %r619;
	ex2.approx.ftz.f32 	%f143, %f141;
	mul.f32 	%f144, %f143, %f142;
	cvt.f64.f32 	%fd61, %f144;
	add.f64 	%fd62, %fd61, 0d3FF0000000000000;
	div.rn.f64 	%fd63, %fd61, %fd62;
	cvt.rn.f32.f64 	%f148, %fd63;
	bra.uni 	$L__BB3_225;
$L__BB3_205:
	cvt.f64.f32 	%fd56, %f1;
	max.f64 	%fd57, %fd56, 0d0000000000000000;
	cvt.rn.f32.f64 	%f148, %fd57;
	bra.uni 	$L__BB3_225;
$L__BB3_206:
	cvt.f64.f32 	%fd22, %f1;
	add.f64 	%fd66, %fd22, 0d3EB0C6F7A0B5ED8D;
	{
	.reg .b32 %temp; 
	mov.b64 	{%temp, %r681}, %fd66;
	}
	{
	.reg .b32 %temp; 
	mov.b64 	{%r682, %temp}, %fd66;
	}
	setp.gt.s32 	%p137, %r681, 1048575;
	mov.b32 	%r683, -1023;
	@%p137 bra 	$L__BB3_208;
	mul.f64 	%fd66, %fd66, 0d4350000000000000;
	{
	.reg .b32 %temp; 
	mov.b64 	{%temp, %r681}, %fd66;
	}
	{
	.reg .b32 %temp; 
	mov.b64 	{%r682, %temp}, %fd66;
	}
	mov.b32 	%r683, -1077;
$L__BB3_208:
	add.s32 	%r604, %r681, -1;
	setp.gt.u32 	%p138, %r604, 2146435070;
	@%p138 bra 	$L__BB3_212;
	shr.u32 	%r607, %r681, 20;
	add.s32 	%r684, %r683, %r607;
	and.b32  	%r608, %r681, 1048575;
	or.b32  	%r609, %r608, 1072693248;
	mov.b64 	%fd67, {%r682, %r609};
	setp.lt.u32 	%p140, %r609, 1073127583;
	@%p140 bra 	$L__BB3_211;
	{
	.reg .b32 %temp; 
	mov.b64 	{%r610, %temp}, %fd67;
	}
	{
	.reg .b32 %temp; 
	mov.b64 	{%temp, %r611}, %fd67;
	}
	add.s32 	%r612, %r611, -1048576;
	mov.b64 	%fd67, {%r610, %r612};
	add.s32 	%r684, %r684, 1;
$L__BB3_211:
	add.f64 	%fd24, %fd67, 0dBFF0000000000000;
	add.f64 	%fd25, %fd67, 0d3FF0000000000000;
	rcp.approx.ftz.f64 	%fd26, %fd25;
	neg.f64 	%fd27, %fd25;
	fma.rn.f64 	%fd28, %fd27, %fd26, 0d3FF0000000000000;
	fma.rn.f64 	%fd29, %fd28, %fd28, %fd28;
	fma.rn.f64 	%fd30, %fd29, %fd26, %fd26;
	mul.f64 	%fd31, %fd24, %fd30;
	fma.rn.f64 	%fd32, %fd24, %fd30, %fd31;
	mul.f64 	%fd33, %fd32, %fd32;
	fma.rn.f64 	%fd34, %fd33, 0d3EB1380B3AE80F1E, 0d3ED0EE258B7A8B04;
	fma.rn.f64 	%fd35, %fd34, %fd33, 0d3EF3B2669F02676F;
	fma.rn.f64 	%fd36, %fd35, %fd33, 0d3F1745CBA9AB0956;
	fma.rn.f64 	%fd37, %fd36, %fd33, 0d3F3C71C72D1B5154;
	fma.rn.f64 	%fd38, %fd37, %fd33, 0d3F624924923BE72D;
	fma.rn.f64 	%fd39, %fd38, %fd33, 0d3F8999999999A3C4;
	fma.rn.f64 	%fd40, %fd39, %fd33, 0d3FB5555555555554;
	sub.f64 	%fd41, %fd24, %fd32;
	add.f64 	%fd42, %fd41, %fd41;
	neg.f64 	%fd43, %fd32;
	fma.rn.f64 	%fd44, %fd43, %fd24, %fd42;
	mul.f64 	%fd45, %fd30, %fd44;
	mul.f64 	%fd46, %fd33, %fd40;
	fma.rn.f64 	%fd47, %fd46, %fd32, %fd45;
	xor.b32  	%r613, %r684, -2147483648;
	mov.b32 	%r614, 1127219200;
	mov.b64 	%fd48, {%r613, %r614};
	mov.b32 	%r615, -2147483648;
	mov.b64 	%fd49, {%r615, %r614};
	sub.f64 	%fd50, %fd48, %fd49;
	fma.rn.f64 	%fd51, %fd50, 0d3FE62E42FEFA39EF, %fd32;
	fma.rn.f64 	%fd52, %fd50, 0dBFE62E42FEFA39EF, %fd51;
	sub.f64 	%fd53, %fd52, %fd32;
	sub.f64 	%fd54, %fd47, %fd53;
	fma.rn.f64 	%fd55, %fd50, 0d3C7ABC9E3B39803F, %fd54;
	add.f64 	%fd7, %fd51, %fd55;
	cvt.rn.f32.f64 	%f148, %fd7;
	bra.uni 	$L__BB3_225;
$L__BB3_212:
	fma.rn.f64 	%fd23, %fd66, 0d7FF0000000000000, 0d7FF0000000000000;
	{
	.reg .b32 %temp; 
	mov.b64 	{%temp, %r605}, %fd66;
	}
	and.b32  	%r606, %r605, 2147483647;
	setp.eq.s32 	%p139, %r606, 0;
	selp.f64 	%fd8, 0dFFF0000000000000, %fd23, %p139;
	cvt.rn.f32.f64 	%f148, %fd8;
	bra.uni 	$L__BB3_225;
$L__BB3_213:
	fma.rn.f32 	%f110, %f1, 0f3BBB989D, 0f3F000000;
	cvt.sat.f32.f32 	%f111, %f110;
	mov.f32 	%f112, 0f4B400001;
	mov.f32 	%f113, 0f437C0000;
	fma.rm.f32 	%f114, %f111, %f113, %f112;
	add.f32 	%f115, %f114, 0fCB40007F;
	neg.f32 	%f116, %f115;
	fma.rn.f32 	%f117, %f1, 0f3FB8AA3B, %f116;
	fma.rn.f32 	%f118, %f1, 0f32A57060, %f117;
	mov.b32 	%r600, %f114;
	shl.b32 	%r601, %r600, 23;
	mov.b32 	%f119, %r601;
	ex2.approx.ftz.f32 	%f120, %f118;
	mul.f32 	%f148, %f120, %f119;
	bra.uni 	$L__BB3_225;
$L__BB3_214:
	mul.f32 	%f109, %f1, %f1;
	cvt.f64.f32 	%fd13, %f109;
	rcp.rn.f64 	%fd14, %fd13;
	neg.f64 	%fd15, %fd14;
	cvt.f64.f32 	%fd16, %f2;
	mul.f64 	%fd17, %fd15, %fd16;
	cvt.rn.f32.f64 	%f148, %fd17;
	bra.uni 	$L__BB3_225;
$L__BB3_215:
	setp.gt.f32 	%p133, %f1, %f2;
	selp.f32 	%f148, %f1, %f2, %p133;
	bra.uni 	$L__BB3_225;
$L__BB3_216:
	mul.f32 	%f44, %f2, 0f3F000000;
	cvt.rzi.f32.f32 	%f45, %f44;
	add.f32 	%f46, %f45, %f45;
	sub.f32 	%f47, %f2, %f46;
	abs.f32 	%f19, %f47;
	abs.f32 	%f20, %f1;
	setp.lt.f32 	%p112, %f20, 0f00800000;
	mul.f32 	%f48, %f20, 0f4B800000;
	selp.f32 	%f49, %f48, %f20, %p112;
	selp.f32 	%f50, 0fC1C00000, 0f00000000, %p112;
	mov.b32 	%r585, %f49;
	add.s32 	%r586, %r585, -1060439283;
	and.b32  	%r587, %r586, -8388608;
	sub.s32 	%r588, %r585, %r587;
	mov.b32 	%f51, %r588;
	cvt.rn.f32.s32 	%f52, %r587;
	fma.rn.f32 	%f53, %f52, 0f34000000, %f50;
	add.f32 	%f54, %f51, 0fBF800000;
	add.f32 	%f55, %f51, 0f3F800000;
	rcp.approx.ftz.f32 	%f56, %f55;
	add.f32 	%f57, %f54, %f54;
	mul.f32 	%f58, %f57, %f56;
	mul.f32 	%f59, %f58, %f58;
	sub.f32 	%f60, %f54, %f58;
	add.f32 	%f61, %f60, %f60;
	neg.f32 	%f62, %f58;
	fma.rn.f32 	%f63, %f62, %f54, %f61;
	mul.rn.f32 	%f64, %f56, %f63;
	fma.rn.f32 	%f65, %f59, 0f3A2C32E4, 0f3B52E7DB;
	fma.rn.f32 	%f66, %f65, %f59, 0f3C93BB73;
	fma.rn.f32 	%f67, %f66, %f59, 0f3DF6384F;
	mul.rn.f32 	%f68, %f67, %f59;
	fma.rn.f32 	%f69, %f58, 0f3FB8AA3B, %f53;
	sub.f32 	%f70, %f53, %f69;
	fma.rn.f32 	%f71, %f58, 0f3FB8AA3B, %f70;
	fma.rn.f32 	%f72, %f64, 0f3FB8AA3B, %f71;
	fma.rn.f32 	%f73, %f58, 0f32A55E34, %f72;
	mul.f32 	%f74, %f68, 0f40400000;
	fma.rn.f32 	%f75, %f74, %f64, %f73;
	fma.rn.f32 	%f76, %f68, %f58, %f75;
	add.rn.f32 	%f77, %f69, %f76;
	neg.f32 	%f78, %f69;
	add.rn.f32 	%f79, %f77, %f78;
	neg.f32 	%f80, %f79;
	add.rn.f32 	%f81, %f76, %f80;
	mul.rn.f32 	%f82, %f77, %f2;
	neg.f32 	%f83, %f82;
	fma.rn.f32 	%f84, %f77, %f2, %f83;
	fma.rn.f32 	%f85, %f81, %f2, %f84;
	cvt.rni.f32.f32 	%f86, %f82;
	sub.f32 	%f87, %f82, %f86;
	add.f32 	%f88, %f87, %f85;
	fma.rn.f32 	%f89, %f88, 0f391FCB8E, 0f3AAF85ED;
	fma.rn.f32 	%f90, %f89, %f88, 0f3C1D9856;
	fma.rn.f32 	%f91, %f90, %f88, 0f3D6357BB;
	fma.rn.f32 	%f92, %f91, %f88, 0f3E75FDEC;
	fma.rn.f32 	%f93, %f92, %f88, 0f3F317218;
	fma.rn.f32 	%f94, %f93, %f88, 0f3F800000;
	cvt.rzi.s32.f32 	%r589, %f86;
	setp.gt.f32 	%p113, %f86, 0f00000000;
	selp.b32 	%r590, 0, -2097152000, %p113;
	add.s32 	%r591, %r590, 2130706432;
	mov.b32 	%f95, %r591;
	mul.f32 	%f96, %f94, %f95;
	shl.b32 	%r592, %r589, 23;
	sub.s32 	%r593, %r592, %r590;
	mov.b32 	%f97, %r593;
	mul.f32 	%f98, %f96, %f97;
	abs.f32 	%f99, %f82;
	setp.gt.f32 	%p114, %f99, 0f43180000;
	setp.lt.f32 	%p115, %f82, 0f00000000;
	selp.f32 	%f100, 0f00000000, 0f7F800000, %p115;
	selp.f32 	%f21, %f100, %f98, %p114;
	setp.eq.f32 	%p116, %f1, 0f3F800000;
	setp.eq.f32 	%p117, %f2, 0f00000000;
	or.pred  	%p118, %p116, %p117;
	@%p118 bra 	$L__BB3_225;
	setp.num.f32 	%p119, %f20, %f20;
	abs.f32 	%f101, %f2;
	setp.num.f32 	%p120, %f101, %f101;
	and.pred  	%p121, %p119, %p120;
	@%p121 bra 	$L__BB3_219;
	add.rn.f32 	%f148, %f1, %f2;
	bra.uni 	$L__BB3_225;
$L__BB3_219:
	setp.neu.f32 	%p122, %f1, 0f00000000;
	setp.neu.f32 	%p123, %f20, 0f7F800000;
	and.pred  	%p124, %p122, %p123;
	@%p124 bra 	$L__BB3_221;
	setp.neu.f32 	%p131, %f19, 0f3F800000;
	add.f32 	%f106, %f1, %f1;
	mov.b32 	%r594, %f106;
	setp.lt.f32 	%p132, %f2, 0f00000000;
	xor.b32  	%r595, %r594, 2139095040;
	selp.b32 	%r596, %r595, %r594, %p132;
	and.b32  	%r597, %r596, 2147483647;
	selp.b32 	%r598, %r597, %r596, %p131;
	mov.b32 	%f148, %r598;
	bra.uni 	$L__BB3_225;
$L__BB3_221:
	setp.eq.f32 	%p125, %f1, 0fBF800000;
	setp.eq.f32 	%p126, %f101, 0f7F800000;
	and.pred  	%p127, %p125, %p126;
	@%p127 bra 	$L__BB3_225;
	setp.geu.f32 	%p128, %f1, 0f00000000;
	mov.f32 	%f148, %f21;
	@%p128 bra 	$L__BB3_225;
	setp.neu.f32 	%p129, %f19, 0f3F800000;
	neg.f32 	%f103, %f21;
	selp.f32 	%f104, %f21, %f103, %p129;
	cvt.rmi.f32.f32 	%f105, %f2;
	setp.neu.f32 	%p130, %f2, %f105;
	selp.f32 	%f148, 0f7FFFFFFF, %f104, %p130;
	bra.uni 	$L__BB3_225;
$L__BB3_224:
	add.f32 	%f148, %f1, %f2;
$L__BB3_225:
	ld.param.u64 	%rd224, [_Z9zipKernelPfPiS0_iiS_S0_S0_iS_S0_S0_ii_param_0];
	cvta.to.global.u64 	%rd221, %rd224;
	shl.b64 	%rd222, %rd228, 2;
	add.s64 	%rd223, %rd221, %rd222;
	st.global.f32 	[%rd223], %f148;
$L__BB3_226:
	ret;

}


// ===== COMPILED SASS (sm_100) =====

	.target	sm_100

	.elftype	@"ET_EXEC"


//--------------------- .note.nv.tkinfo           --------------------------
	.section	.note.nv.tkinfo,"",@"SHT_NOTE"
	.sectionflags	@"SHF_NOTE_NV_TKINFO"
	.tkinfo
        /*0018*/ 	.word	0x00000002
        /*0030*/ 	.string	""
        /*0030*/ 	.string	"ptxas"
        /*0030*/ 	.string	"Cuda compilation tools, release 13.0, V13.0.88"
        /*0030*/ 	.string	"Build cuda_13.0.r13.0/compiler.36424714_0"
        /*0030*/ 	.string	"-arch sm_100 -m 64 "



//--------------------- .note.nv.cuinfo           --------------------------
	.section	.note.nv.cuinfo,"",@"SHT_NOTE"
	.sectionflags	@"SHF_NOTE_NV_CUINFO"
        /*0018*/ 	.short	0x0002
        /*001a*/ 	.short	0x0064
        /*001c*/ 	.short	0x0082
	.zero		2


//--------------------- .nv.info                  --------------------------
	.section	.nv.info,"",@"SHT_CUDA_INFO"
	.align	4


	//----- nvinfo : EIATTR_REGCOUNT
	.align		4
        /*0000*/ 	.byte	0x04, 0x2f
        /*0002*/ 	.short	(.L_1 - .L_0)
	.align		4
.L_0:
        /*0004*/ 	.word	index@(_Z20MatrixMultiplyKernelPfPKiS1_S_S1_S1_S_S1_S1_)
        /*0008*/ 	.word	0x00000020


	//----- nvinfo : EIATTR_FRAME_SIZE
	.align		4
.L_1:
        /*000c*/ 	.byte	0x04, 0x11
        /*000e*/ 	.short	(.L_3 - .L_2)
	.align		4
.L_2:
        /*0010*/ 	.word	index@(_Z20MatrixMultiplyKernelPfPKiS1_S_S1_S1_S_S1_S1_)
        /*0014*/ 	.word	0x00000000


	//----- nvinfo : EIATTR_REGCOUNT
	.align		4
.L_3:
        /*0018*/ 	.byte	0x04, 0x2f
        /*001a*/ 	.short	(.L_5 - .L_4)
	.align		4
.L_4:
        /*001c*/ 	.word	index@(_Z9mapKernelPfPiS0_iS_S0_S0_ii)
        /*0020*/ 	.word	0x0000001f


	//----- nvinfo : EIATTR_FRAME_SIZE
	.align		4
.L_5:
        /*0024*/ 	.byte	0x04, 0x11
        /*0026*/ 	.short	(.L_7 - .L_6)
	.align		4
.L_6:
        /*0028*/ 	.word	index@($__internal_8_$__cuda_sm20_rcp_rn_f32_slowpath)
        /*002c*/ 	.word	0x00000050


	//----- nvinfo : EIATTR_FRAME_SIZE
	.align		4
.L_7:
        /*0030*/ 	.byte	0x04, 0x11
        /*0032*/ 	.short	(.L_9 - .L_8)
	.align		4
.L_8:
        /*0034*/ 	.word	index@($__internal_7_$__cuda_sm20_div_rn_f64_full)
        /*0038*/ 	.word	0x00000050


	//----- nvinfo : EIATTR_FRAME_SIZE
	.align		4
.L_9:
        /*003c*/ 	.byte	0x04, 0x11
        /*003e*/ 	.short	(.L_11 - .L_10)
	.align		4
.L_10:
        /*0040*/ 	.word	index@($__internal_6_$__cuda_sm20_dblrcp_rn_slowpath_v3)
        /*0044*/ 	.word	0x00000050


	//----- nvinfo : EIATTR_FRAME_SIZE
	.align		4
.L_11:
        /*0048*/ 	.byte	0x04, 0x11
        /*004a*/ 	.short	(.L_13 - .L_12)
	.align		4
.L_12:
        /*004c*/ 	.word	index@(_Z9mapKernelPfPiS0_iS_S0_S0_ii)
        /*0050*/ 	.word	0x00000050


	//----- nvinfo : EIATTR_REGCOUNT
	.align		4
.L_13:
        /*0054*/ 	.byte	0x04, 0x2f
        /*0056*/ 	.short	(.L_15 - .L_14)
	.align		4
.L_14:
        /*0058*/ 	.word	index@(_Z12reduceKernelPfPiS0_iS_S0_S0_ifii)
        /*005c*/ 	.word	0x00000020


	//----- nvinfo : EIATTR_FRAME_SIZE
	.align		4
.L_15:
        /*0060*/ 	.byte	0x04, 0x11
        /*0062*/ 	.short	(.L_17 - .L_16)
	.align		4
.L_16:
        /*0064*/ 	.word	index@($__internal_5_$__cuda_sm20_rcp_rn_f32_slowpath)
        /*0068*/ 	.word	0x00000028


	//----- nvinfo : EIATTR_FRAME_SIZE
	.align		4
.L_17:
        /*006c*/ 	.byte	0x04, 0x11
        /*006e*/ 	.short	(.L_19 - .L_18)
	.align		4
.L_18:
        /*0070*/ 	.word	index@($__internal_4_$__cuda_sm20_div_rn_f64_full)
        /*0074*/ 	.word	0x00000028


	//----- nvinfo : EIATTR_FRAME_SIZE
	.align		4
.L_19:
        /*0078*/ 	.byte	0x04, 0x11
        /*007a*/ 	.short	(.L_21 - .L_20)
	.align		4
.L_20:
        /*007c*/ 	.word	index@($__internal_3_$__cuda_sm20_dblrcp_rn_slowpath_v3)
        /*0080*/ 	.word	0x00000028


	//----- nvinfo : EIATTR_FRAME_SIZE
	.align		4
.L_21:
        /*0084*/ 	.byte	0x04, 0x11
        /*0086*/ 	.short	(.L_23 - .L_22)
	.align		4
.L_22:
        /*0088*/ 	.word	index@(_Z12reduceKernelPfPiS0_iS_S0_S0_ifii)
        /*008c*/ 	.word	0x00000028


	//----- nvinfo : EIATTR_REGCOUNT
	.align		4
.L_23:
        /*0090*/ 	.byte	0x04, 0x2f
        /*0092*/ 	.short	(.L_25 - .L_24)
	.align		4
.L_24:
        /*0094*/ 	.word	index@(_Z9zipKernelPfPiS0_iiS_S0_S0_iS_S0_S0_ii)
        /*0098*/ 	.word	0x0000001f


	//----- nvinfo : EIATTR_FRAME_SIZE
	.align		4
.L_25:
        /*009c*/ 	.byte	0x04, 0x11
        /*009e*/ 	.short	(.L_27 - .L_26)
	.align		4
.L_26:
        /*00a0*/ 	.word	index@($__internal_2_$__cuda_sm20_rcp_rn_f32_slowpath)
        /*00a4*/ 	.word	0x00000078


	//----- nvinfo : EIATTR_FRAME_SIZE
	.align		4
.L_27:
        /*00a8*/ 	.byte	0x04, 0x11
        /*00aa*/ 	.short	(.L_29 - .L_28)
	.align		4
.L_28:
        /*00ac*/ 	.word	index@($__internal_1_$__cuda_sm20_div_rn_f64_full)
        /*00b0*/ 	.word	0x00000078


	//----- nvinfo : EIATTR_FRAME_SIZE
	.align		4
.L_29:
        /*00b4*/ 	.byte	0x04, 0x11
        /*00b6*/ 	.short	(.L_31 - .L_30)
	.align		4
.L_30:
        /*00b8*/ 	.word	index@($__internal_0_$__cuda_sm20_dblrcp_rn_slowpath_v3)
        /*00bc*/ 	.word	0x00000078


	//----- nvinfo : EIATTR_FRAME_SIZE
	.align		4
.L_31:
        /*00c0*/ 	.byte	0x04, 0x11
        /*00c2*/ 	.short	(.L_33 - .L_32)
	.align		4
.L_32:
        /*00c4*/ 	.word	index@(_Z9zipKernelPfPiS0_iiS_S0_S0_iS_S0_S0_ii)
        /*00c8*/ 	.word	0x00000078


	//----- nvinfo : EIATTR_MIN_STACK_SIZE
	.align		4
.L_33:
        /*00cc*/ 	.byte	0x04, 0x12
        /*00ce*/ 	.short	(.L_35 - .L_34)
	.align		4
.L_34:
        /*00d0*/ 	.word	index@(_Z9zipKernelPfPiS0_iiS_S0_S0_iS_S0_S0_ii)
        /*00d4*/ 	.word	0x00000078


	//----- nvinfo : EIATTR_MIN_STACK_SIZE
	.align		4
.L_35:
        /*00d8*/ 	.byte	0x04, 0x12
        /*00da*/ 	.short	(.L_37 - .L_36)
	.align		4
.L_36:
        /*00dc*/ 	.word	index@(_Z12reduceKernelPfPiS0_iS_S0_S0_ifii)
        /*00e0*/ 	.word	0x00000028


	//----- nvinfo : EIATTR_MIN_STACK_SIZE
	.align		4
.L_37:
        /*00e4*/ 	.byte	0x04, 0x12
        /*00e6*/ 	.short	(.L_39 - .L_38)
	.align		4
.L_38:
        /*00e8*/ 	.word	index@(_Z9mapKernelPfPiS0_iS_S0_S0_ii)
        /*00ec*/ 	.word	0x00000050


	//----- nvinfo : EIATTR_MIN_STACK_SIZE
	.align		4
.L_39:
        /*00f0*/ 	.byte	0x04, 0x12
        /*00f2*/ 	.short	(.L_41 - .L_40)
	.align		4
.L_40:
        /*00f4*/ 	.word	index@(_Z20MatrixMultiplyKernelPfPKiS1_S_S1_S1_S_S1_S1_)
        /*00f8*/ 	.word	0x00000000
.L_41:


//--------------------- .nv.compat                --------------------------
	.section	.nv.compat,"",@"SHT_CUDA_COMPAT_INFO"
	.align	4
        /*0000*/ 	.byte	0x02, 0x09, 0x00, 0x00, 0x02, 0x02, 0x01, 0x00, 0x02, 0x05, 0x05, 0x00, 0x03, 0x07, 0x01, 0x01
        /*0010*/ 	.byte	0x02, 0x03, 0x00, 0x00, 0x02, 0x06, 0x01, 0x00, 0x04, 0x0b, 0x08, 0x00, 0x01, 0x00, 0x00, 0x00
        /*0020*/ 	.byte	0x00, 0x00, 0x00, 0x00


//--------------------- .nv.info._Z9zipKernelPfPiS0_iiS_S0_S0_iS_S0_S0_ii --------------------------
	.section	.nv.info._Z9zipKernelPfPiS0_iiS_S0_S0_iS_S0_S0_ii,"",@"SHT_CUDA_INFO"
	.sectionflags	@""
	.align	4


	//----- nvinfo : EIATTR_CUDA_API_VERSION
	.align		4
        /*0000*/ 	.byte	0x04, 0x37
        /*0002*/ 	.short	(.L_43 - .L_42)
.L_42:
        /*0004*/ 	.word	0x00000082


	//----- nvinfo : EIATTR_KPARAM_INFO
	.align		4
.L_43:
        /*0008*/ 	.byte	0x04, 0x17
        /*000a*/ 	.short	(.L_45 - .L_44)
.L_44:
        /*000c*/ 	.word	0x00000000
        /*0010*/ 	.short	0x000d
        /*0012*/ 	.short	0x005c
        /*0014*/ 	.byte	0x00, 0xf0, 0x11, 0x00


	//----- nvinfo : EIATTR_KPARAM_INFO
	.align		4
.L_45:
        /*0018*/ 	.byte	0x04, 0x17
        /*001a*/ 	.short	(.L_47 - .L_46)
.L_46:
        /*001c*/ 	.word	0x00000000
        /*0020*/ 	.short	0x000c
        /*0022*/ 	.short	0x0058
        /*0024*/ 	.byte	0x00, 0xf0, 0x11, 0x00


	//----- nvinfo : EIATTR_KPARAM_INFO
	.align		4
.L_47:
        /*0028*/ 	.byte	0x04, 0x17
        /*002a*/ 	.short	(.L_49 - .L_48)
.L_48:
        /*002c*/ 	.word	0x00000000
        /*0030*/ 	.short	0x000b
        /*0032*/ 	.short	0x0050
        /*0034*/ 	.byte	0x00, 0xf5, 0x21, 0x00


	//----- nvinfo : EIATTR_KPARAM_INFO
	.align		4
.L_49:
        /*0038*/ 	.byte	0x04, 0x17
        /*003a*/ 	.short	(.L_51 - .L_50)
.L_50:
        /*003c*/ 	.word	0x00000000
        /*0040*/ 	.short	0x000a
        /*0042*/ 	.short	0x0048
        /*0044*/ 	.byte	0x00, 0xf5, 0x21, 0x00


	//----- nvinfo : EIATTR_KPARAM_INFO
	.align		4
.L_51:
        /*0048*/ 	.byte	0x04, 0x17
        /*004a*/ 	.short	(.L_53 - .L_52)
.L_52:
        /*004c*/ 	.word	0x00000000
        /*0050*/ 	.short	0x0009
        /*0052*/ 	.short	0x0040
        /*0054*/ 	.byte	0x00, 0xf5, 0x21, 0x00


	//----- nvinfo : EIATTR_KPARAM_INFO
	.align		4
.L_53:
        /*0058*/ 	.byte	0x04, 0x17
        /*005a*/ 	.short	(.L_55 - .L_54)
.L_54:
        /*005c*/ 	.word	0x00000000
        /*0060*/ 	.short	0x0008
        /*0062*/ 	.short	0x0038
        /*0064*/ 	.byte	0x00, 0xf0, 0x11, 0x00


	//----- nvinfo : EIATTR_KPARAM_INFO
	.align		4
.L_55:
        /*0068*/ 	.byte	0x04, 0x17
        /*006a*/ 	.short	(.L_57 - .L_56)
.L_56:
        /*006c*/ 	.word	0x00000000
        /*0070*/ 	.short	0x0007
        /*0072*/ 	.short	0x0030
        /*0074*/ 	.byte	0x00, 0xf5, 0x21, 0x00


	//----- nvinfo : EIATTR_KPARAM_INFO
	.align		4
.L_57:
        /*0078*/ 	.byte	0x04, 0x17
        /*007a*/ 	.short	(.L_59 - .L_58)
.L_58:
        /*007c*/ 	.word	0x00000000
        /*0080*/ 	.short	0x0006
        /*0082*/ 	.short	0x0028
        /*0084*/ 	.byte	0x00, 0xf5, 0x21, 0x00


	//----- nvinfo : EIATTR_KPARAM_INFO
	.align		4
.L_59:
        /*0088*/ 	.byte	0x04, 0x17
        /*008a*/ 	.short	(.L_61 - .L_60)
.L_60:
        /*008c*/ 	.word	0x00000000
        /*0090*/ 	.short	0x0005
        /*0092*/ 	.short	0x0020
        /*0094*/ 	.byte	0x00, 0xf5, 0x21, 0x00


	//----- nvinfo : EIATTR_KPARAM_INFO
	.align		4
.L_61:
        /*0098*/ 	.byte	0x04, 0x17
        /*009a*/ 	.short	(.L_63 - .L_62)
.L_62:
        /*009c*/ 	.word	0x00000000
        /*00a0*/ 	.short	0x0004
        /*00a2*/ 	.short	0x001c
        /*00a4*/ 	.byte	0x00, 0xf0, 0x11, 0x00


	//----- nvinfo : EIATTR_KPARAM_INFO
	.align		4
.L_63:
        /*00a8*/ 	.byte	0x04, 0x17
        /*00aa*/ 	.short	(.L_65 - .L_64)
.L_64:
        /*00ac*/ 	.word	0x00000000
        /*00b0*/ 	.short	0x0003
        /*00b2*/ 	.short	0x0018
        /*00b4*/ 	.byte	0x00, 0xf0, 0x11, 0x00


	//----- nvinfo : EIATTR_KPARAM_INFO
	.align		4
.L_65:
        /*00b8*/ 	.byte	0x04, 0x17
        /*00ba*/ 	.short	(.L_67 - .L_66)
.L_66:
        /*00bc*/ 	.word	0x00000000
        /*00c0*/ 	.short	0x0002
        /*00c2*/ 	.short	0x0010
        /*00c4*/ 	.byte	0x00, 0xf5, 0x21, 0x00


	//----- nvinfo : EIATTR_KPARAM_INFO
	.align		4
.L_67:
        /*00c8*/ 	.byte	0x04, 0x17
        /*00ca*/ 	.short	(.L_69 - .L_68)
.L_68:
        /*00cc*/ 	.word	0x00000000
        /*00d0*/ 	.short	0x0001
        /*00d2*/ 	.short	0x0008
        /*00d4*/ 	.byte	0x00, 0xf5, 0x21, 0x00


	//----- nvinfo : EIATTR_KPARAM_INFO
	.align		4
.L_69:
        /*00d8*/ 	.byte	0x04, 0x17
        /*00da*/ 	.short	(.L_71 - .L_70)
.L_70:
        /*00dc*/ 	.word	0x00000000
        /*00e0*/ 	.short	0x0000
        /*00e2*/ 	.short	0x0000
        /*00e4*/ 	.byte	0x00, 0xf5, 0x21, 0x00


	//----- nvinfo : EIATTR_SPARSE_MMA_MASK
	.align		4
.L_71:
        /*00e8*/ 	.byte	0x03, 0x50
        /*00ea*/ 	.short	0x0000


	//----- nvinfo : EIATTR_MAXREG_COUNT
	.align		4
        /*00ec*/ 	.byte	0x03, 0x1b
        /*00ee*/ 	.short	0x00ff


	//----- nvinfo : EIATTR_MERCURY_ISA_VERSION
	.align		4
        /*00f0*/ 	.byte	0x03, 0x5f
        /*00f2*/ 	.short	0x0101


	//----- nvinfo : EIATTR_VRC_CTA_INIT_COUNT
	.align		4
        /*00f4*/ 	.byte	0x02, 0x4a
	.zero		1
	.zero		1


	//----- nvinfo : EIATTR_EXIT_INSTR_OFFSETS
	.align		4
        /*00f8*/ 	.byte	0x04, 0x1c
        /*00fa*/ 	.short	(.L_73 - .L_72)


	//   ....[0]....
.L_72:
        /*00fc*/ 	.word	0x00000080


	//   ....[1]....
        /*0100*/ 	.word	0x00006770


	//----- nvinfo : EIATTR_INDIRECT_BRANCH_TARGETS
	.align		4
.L_73:
        /*0104*/ 	.byte	0x04, 0x34
        /*0106*/ 	.short	(.L_75 - .L_74)


	//   ....[0]....
.L_74:
        /*0108*/ 	.word	.L_x_219@srel
        /*010c*/ 	.short	0x0
        /*010e*/ 	.short	0x0
        /*0110*/ 	.word	0x3
        /*0114*/ 	.word	.L_x_220@srel
        /*0118*/ 	.word	.L_x_221@srel
        /*011c*/ 	.word	.L_x_45@srel


	//   ....[1]....
        /*0120*/ 	.word	.L_x_223@srel
        /*0124*/ 	.short	0x0
        /*0126*/ 	.short	0x0
        /*0128*/ 	.word	0x4
        /*012c*/ 	.word	.L_x_224@srel
        /*0130*/ 	.word	.L_x_225@srel
        /*0134*/ 	.word	.L_x_226@srel
        /*0138*/ 	.word	.L_x_45@srel


	//   ....[2]....
        /*013c*/ 	.word	.L_x_228@srel
        /*0140*/ 	.short	0x0
        /*0142*/ 	.short	0x0
        /*0144*/ 	.word	0x3
        /*0148*/ 	.word	.L_x_229@srel
        /*014c*/ 	.word	.L_x_230@srel
        /*0150*/ 	.word	.L_x_45@srel


	//   ....[3]....
        /*0154*/ 	.word	.L_x_232@srel
        /*0158*/ 	.short	0x0
        /*015a*/ 	.short	0x0
        /*015c*/ 	.word	0x3
        /*0160*/ 	.word	.L_x_233@srel
        /*0164*/ 	.word	.L_x_234@srel
        /*0168*/ 	.word	.L_x_45@srel


	//   ....[4]....
        /*016c*/ 	.word	.L_x_236@srel
        /*0170*/ 	.short	0x0
        /*0172*/ 	.short	0x0
        /*0174*/ 	.word	0x3
        /*0178*/ 	.word	.L_x_237@srel
        /*017c*/ 	.word	.L_x_238@srel
        /*0180*/ 	.word	.L_x_45@srel


	//----- nvinfo : EIATTR_CRS_STACK_SIZE
	.align		4
.L_75:
        /*0184*/ 	.byte	0x04, 0x1e
        /*0186*/ 	.short	(.L_77 - .L_76)
.L_76:
        /*0188*/ 	.word	0x00000000


	//----- nvinfo : EIATTR_CBANK_PARAM_SIZE
	.align		4
.L_77:
        /*018c*/ 	.byte	0x03, 0x19
        /*018e*/ 	.short	0x0060


	//----- nvinfo : EIATTR_PARAM_CBANK
	.align		4
        /*0190*/ 	.byte	0x04, 0x0a
        /*0192*/ 	.short	(.L_79 - .L_78)
	.align		4
.L_78:
        /*0194*/ 	.word	index@(.nv.constant0._Z9zipKernelPfPiS0_iiS_S0_S0_iS_S0_S0_ii)
        /*0198*/ 	.short	0x0380
        /*019a*/ 	.short	0x0060


	//----- nvinfo : EIATTR_SW_WAR
	.align		4
.L_79:
        /*019c*/ 	.byte	0x04, 0x36
        /*019e*/ 	.short	(.L_81 - .L_80)
.L_80:
        /*01a0*/ 	.word	0x00000008
.L_81:


//--------------------- .nv.info._Z12reduceKernelPfPiS0_iS_S0_S0_ifii --------------------------
	.section	.nv.info._Z12reduceKernelPfPiS0_iS_S0_S0_ifii,"",@"SHT_CUDA_INFO"
	.sectionflags	@""
	.align	4


	//----- nvinfo : EIATTR_CUDA_API_VERSION
	.align		4
        /*0000*/ 	.byte	0x04, 0x37
        /*0002*/ 	.short	(.L_83 - .L_82)
.L_82:
        /*0004*/ 	.word	0x00000082


	//----- nvinfo : EIATTR_KPARAM_INFO
	.align		4
.L_83:
        /*0008*/ 	.byte	0x04, 0x17
        /*000a*/ 	.short	(.L_85 - .L_84)
.L_84:
        /*000c*/ 	.word	0x00000000
        /*0010*/ 	.short	0x000a
        /*0012*/ 	.short	0x0044
        /*0014*/ 	.byte	0x00, 0xf0, 0x11, 0x00


	//----- nvinfo : EIATTR_KPARAM_INFO
	.align		4
.L_85:
        /*0018*/ 	.byte	0x04, 0x17
        /*001a*/ 	.short	(.L_87 - .L_86)
.L_86:
        /*001c*/ 	.word	0x00000000
        /*0020*/ 	.short	0x0009
        /*0022*/ 	.short	0x0040
        /*0024*/ 	.byte	0x00, 0xf0, 0x11, 0x00


	//----- nvinfo : EIATTR_KPARAM_INFO
	.align		4
.L_87:
        /*0028*/ 	.byte	0x04, 0x17
        /*002a*/ 	.short	(.L_89 - .L_88)
.L_88:
        /*002c*/ 	.word	0x00000000
        /*0030*/ 	.short	0x0008
        /*0032*/ 	.short	0x003c
        /*0034*/ 	.byte	0x00, 0xf0, 0x11, 0x00


	//----- nvinfo : EIATTR_KPARAM_INFO
	.align		4
.L_89:
        /*0038*/ 	.byte	0x04, 0x17
        /*003a*/ 	.short	(.L_91 - .L_90)
.L_90:
        /*003c*/ 	.word	0x00000000
        /*0040*/ 	.short	0x0007
        /*0042*/ 	.short	0x0038
        /*0044*/ 	.byte	0x00, 0xf0, 0x11, 0x00


	//----- nvinfo : EIATTR_KPARAM_INFO
	.align		4
.L_91:
        /*0048*/ 	.byte	0x04, 0x17
        /*004a*/ 	.short	(.L_93 - .L_92)
.L_92:
        /*004c*/ 	.word	0x00000000
        /*0050*/ 	.short	0x0006
        /*0052*/ 	.short	0x0030
        /*0054*/ 	.byte	0x00, 0xf5, 0x21, 0x00


	//----- nvinfo : EIATTR_KPARAM_INFO
	.align		4
.L_93:
        /*0058*/ 	.byte	0x04, 0x17
        /*005a*/ 	.short	(.L_95 - .L_94)
.L_94:
        /*005c*/ 	.word	0x00000000
        /*0060*/ 	.short	0x0005
        /*0062*/ 	.short	0x0028
        /*0064*/ 	.byte	0x00, 0xf5, 0x21, 0x00


	//----- nvinfo : EIATTR_KPARAM_INFO
	.align		4
.L_95:
        /*0068*/ 	.byte	0x04, 0x17
        /*006a*/ 	.short	(.L_97 - .L_96)
.L_96:
        /*006c*/ 	.word	0x00000000
        /*0070*/ 	.short	0x0004
        /*0072*/ 	.short	0x0020
        /*0074*/ 	.byte	0x00, 0xf5, 0x21, 0x00


	//----- nvinfo : EIATTR_KPARAM_INFO
	.align		4
.L_97:
        /*0078*/ 	.byte	0x04, 0x17
        /*007a*/ 	.short	(.L_99 - .L_98)
.L_98:
        /*007c*/ 	.word	0x00000000
        /*0080*/ 	.short	0x0003
        /*0082*/ 	.short	0x0018
        /*0084*/ 	.byte	0x00, 0xf0, 0x11, 0x00


	//----- nvinfo : EIATTR_KPARAM_INFO
	.align		4
.L_99:
        /*0088*/ 	.byte	0x04, 0x17
        /*008a*/ 	.short	(.L_101 - .L_100)
.L_100:
        /*008c*/ 	.word	0x00000000
        /*0090*/ 	.short	0x0002
        /*0092*/ 	.short	0x0010
        /*0094*/ 	.byte	0x00, 0xf5, 0x21, 0x00


	//----- nvinfo : EIATTR_KPARAM_INFO
	.align		4
.L_101:
        /*0098*/ 	.byte	0x04, 0x17
        /*009a*/ 	.short	(.L_103 - .L_102)
.L_102:
        /*009c*/ 	.word	0x00000000
        /*00a0*/ 	.short	0x0001
        /*00a2*/ 	.short	0x0008
        /*00a4*/ 	.byte	0x00, 0xf5, 0x21, 0x00


	//----- nvinfo : EIATTR_KPARAM_INFO
	.align		4
.L_103:
        /*00a8*/ 	.byte	0x04, 0x17
        /*00aa*/ 	.short	(.L_105 - .L_104)
.L_104:
        /*00ac*/ 	.word	0x00000000
        /*00b0*/ 	.short	0x0000
        /*00b2*/ 	.short	0x0000
        /*00b4*/ 	.byte	0x00, 0xf5, 0x21, 0x00


	//----- nvinfo : EIATTR_SPARSE_MMA_MASK
	.align		4
.L_105:
        /*00b8*/ 	.byte	0x03, 0x50
        /*00ba*/ 	.short	0x0000


	//----- nvinfo : EIATTR_MAXREG_COUNT
	.align		4
        /*00bc*/ 	.byte	0x03, 0x1b
        /*00be*/ 	.short	0x00ff


	//----- nvinfo : EIATTR_MERCURY_ISA_VERSION
	.align		4
        /*00c0*/ 	.byte	0x03, 0x5f
        /*00c2*/ 	.short	0x0101


	//----- nvinfo : EIATTR_VRC_CTA_INIT_COUNT
	.align		4
        /*00c4*/ 	.byte	0x02, 0x4a
	.zero		1
	.zero		1


	//----- nvinfo : EIATTR_EXIT_INSTR_OFFSETS
	.align		4
        /*00c8*/ 	.byte	0x04, 0x1c
        /*00ca*/ 	.short	(.L_107 - .L_106)


	//   ....[0]....
.L_106:
        /*00cc*/ 	.word	0x00000080


	//   ....[1]....
        /*00d0*/ 	.word	0x00002920


	//   ....[2]....
        /*00d4*/ 	.word	0x00004d70


	//----- nvinfo : EIATTR_CRS_STACK_SIZE
	.align		4
.L_107:
        /*00d8*/ 	.byte	0x04, 0x1e
        /*00da*/ 	.short	(.L_109 - .L_108)
.L_108:
        /*00dc*/ 	.word	0x00000000


	//----- nvinfo : EIATTR_CBANK_PARAM_SIZE
	.align		4
.L_109:
        /*00e0*/ 	.byte	0x03, 0x19
        /*00e2*/ 	.short	0x0048


	//----- nvinfo : EIATTR_PARAM_CBANK
	.align		4
        /*00e4*/ 	.byte	0x04, 0x0a
        /*00e6*/ 	.short	(.L_111 - .L_110)
	.align		4
.L_110:
        /*00e8*/ 	.word	index@(.nv.constant0._Z12reduceKernelPfPiS0_iS_S0_S0_ifii)
        /*00ec*/ 	.short	0x0380
        /*00ee*/ 	.short	0x0048


	//----- nvinfo : EIATTR_SW_WAR
	.align		4
.L_111:
        /*00f0*/ 	.byte	0x04, 0x36
        /*00f2*/ 	.short	(.L_113 - .L_112)
.L_112:
        /*00f4*/ 	.word	0x00000008
.L_113:


//--------------------- .nv.info._Z9mapKernelPfPiS0_iS_S0_S0_ii --------------------------
	.section	.nv.info._Z9mapKernelPfPiS0_iS_S0_S0_ii,"",@"SHT_CUDA_INFO"
	.sectionflags	@""
	.align	4


	//----- nvinfo : EIATTR_CUDA_API_VERSION
	.align		4
        /*0000*/ 	.byte	0x04, 0x37
        /*0002*/ 	.short	(.L_115 - .L_114)
.L_114:
        /*0004*/ 	.word	0x00000082


	//----- nvinfo : EIATTR_KPARAM_INFO
	.align		4
.L_115:
        /*0008*/ 	.byte	0x04, 0x17
        /*000a*/ 	.short	(.L_117 - .L_116)
.L_116:
        /*000c*/ 	.word	0x00000000
        /*0010*/ 	.short	0x0008
        /*0012*/ 	.short	0x003c
        /*0014*/ 	.byte	0x00, 0xf0, 0x11, 0x00


	//----- nvinfo : EIATTR_KPARAM_INFO
	.align		4
.L_117:
        /*0018*/ 	.byte	0x04, 0x17
        /*001a*/ 	.short	(.L_119 - .L_118)
.L_118:
        /*001c*/ 	.word	0x00000000
        /*0020*/ 	.short	0x0007
        /*0022*/ 	.short	0x0038
        /*0024*/ 	.byte	0x00, 0xf0, 0x11, 0x00


	//----- nvinfo : EIATTR_KPARAM_INFO
	.align		4
.L_119:
        /*0028*/ 	.byte	0x04, 0x17
        /*002a*/ 	.short	(.L_121 - .L_120)
.L_120:
        /*002c*/ 	.word	0x00000000
        /*0030*/ 	.short	0x0006
        /*0032*/ 	.short	0x0030
        /*0034*/ 	.byte	0x00, 0xf5, 0x21, 0x00


	//----- nvinfo : EIATTR_KPARAM_INFO
	.align		4
.L_121:
        /*0038*/ 	.byte	0x04, 0x17
        /*003a*/ 	.short	(.L_123 - .L_122)
.L_122:
        /*003c*/ 	.word	0x00000000
        /*0040*/ 	.short	0x0005
        /*0042*/ 	.short	0x0028
        /*0044*/ 	.byte	0x00, 0xf5, 0x21, 0x00


	//----- nvinfo : EIATTR_KPARAM_INFO
	.align		4
.L_123:
        /*0048*/ 	.byte	0x04, 0x17
        /*004a*/ 	.short	(.L_125 - .L_124)
.L_124:
        /*004c*/ 	.word	0x00000000
        /*0050*/ 	.short	0x0004
        /*0052*/ 	.short	0x0020
        /*0054*/ 	.byte	0x00, 0xf5, 0x21, 0x00


	//----- nvinfo : EIATTR_KPARAM_INFO
	.align		4
.L_125:
        /*0058*/ 	.byte	0x04, 0x17
        /*005a*/ 	.short	(.L_127 - .L_126)
.L_126:
        /*005c*/ 	.word	0x00000000
        /*0060*/ 	.short	0x0003
        /*0062*/ 	.short	0x0018
        /*0064*/ 	.byte	0x00, 0xf0, 0x11, 0x00


	//----- nvinfo : EIATTR_KPARAM_INFO
	.align		4
.L_127:
        /*0068*/ 	.byte	0x04, 0x17
        /*006a*/ 	.short	(.L_129 - .L_128)
.L_128:
        /*006c*/ 	.word	0x00000000
        /*0070*/ 	.short	0x0002
        /*0072*/ 	.short	0x0010
        /*0074*/ 	.byte	0x00, 0xf5, 0x21, 0x00


	//----- nvinfo : EIATTR_KPARAM_INFO
	.align		4
.L_129:
        /*0078*/ 	.byte	0x04, 0x17
        /*007a*/ 	.short	(.L_131 - .L_130)
.L_130:
        /*007c*/ 	.word	0x00000000
        /*0080*/ 	.short	0x0001
        /*0082*/ 	.short	0x0008
        /*0084*/ 	.byte	0x00, 0xf5, 0x21, 0x00


	//----- nvinfo : EIATTR_KPARAM_INFO
	.align		4
.L_131:
        /*0088*/ 	.byte	0x04, 0x17
        /*008a*/ 	.short	(.L_133 - .L_132)
.L_132:
        /*008c*/ 	.word	0x00000000
        /*0090*/ 	.short	0x0000
        /*0092*/ 	.short	0x0000
        /*0094*/ 	.byte	0x00, 0xf5, 0x21, 0x00


	//----- nvinfo : EIATTR_SPARSE_MMA_MASK
	.align		4
.L_133:
        /*0098*/ 	.byte	0x03, 0x50
        /*009a*/ 	.short	0x0000


	//----- nvinfo : EIATTR_MAXREG_COUNT
	.align		4
        /*009c*/ 	.byte	0x03, 0x1b
        /*009e*/ 	.short	0x00ff


	//----- nvinfo : EIATTR_MERCURY_ISA_VERSION
	.align		4
        /*00a0*/ 	.byte	0x03, 0x5f
        /*00a2*/ 	.short	0x0101


	//----- nvinfo : EIATTR_VRC_CTA_INIT_COUNT
	.align		4
        /*00a4*/ 	.byte	0x02, 0x4a
	.zero		1
	.zero		1


	//----- nvinfo : EIATTR_EXIT_INSTR_OFFSETS
	.align		4
        /*00a8*/ 	.byte	0x04, 0x1c
        /*00aa*/ 	.short	(.L_135 - .L_134)


	//   ....[0]....
.L_134:
        /*00ac*/ 	.word	0x00000080


	//   ....[1]....
        /*00b0*/ 	.word	0x00005310


	//----- nvinfo : EIATTR_INDIRECT_BRANCH_TARGETS
	.align		4
.L_135:
        /*00b4*/ 	.byte	0x04, 0x34
        /*00b6*/ 	.short	(.L_137 - .L_136)


	//   ....[0]....
.L_136:
        /*00b8*/ 	.word	.L_x_240@srel
        /*00bc*/ 	.short	0x0
        /*00be*/ 	.short	0x0
        /*00c0*/ 	.word	0x3
        /*00c4*/ 	.word	.L_x_184@srel
        /*00c8*/ 	.word	.L_x_242@srel
        /*00cc*/ 	.word	.L_x_183@srel


	//   ....[1]....
        /*00d0*/ 	.word	.L_x_244@srel
        /*00d4*/ 	.short	0x0
        /*00d6*/ 	.short	0x0
        /*00d8*/ 	.word	0x3
        /*00dc*/ 	.word	.L_x_245@srel
        /*00e0*/ 	.word	.L_x_246@srel
        /*00e4*/ 	.word	.L_x_183@srel


	//   ....[2]....
        /* <DEDUP_REMOVED lines=8> */


	//   ....[3]....
        /*0104*/ 	.word	.L_x_253@srel
        /*0108*/ 	.short	0x0
        /*010a*/ 	.short	0x0
        /*010c*/ 	.word	0x3
        /*0110*/ 	.word	.L_x_254@srel
        /*0114*/ 	.word	.L_x_255@srel
        /*0118*/ 	.word	.L_x_183@srel


	//   ....[4]....
        /*011c*/ 	.word	.L_x_257@srel
        /*0120*/ 	.short	0x0
        /*0122*/ 	.short	0x0
        /*0124*/ 	.word	0x3
        /*0128*/ 	.word	.L_x_258@srel
        /*012c*/ 	.word	.L_x_259@srel
        /*0130*/ 	.word	.L_x_183@srel


	//   ....[5]....
        /*0134*/ 	.word	.L_x_261@srel
        /*0138*/ 	.short	0x0
        /*013a*/ 	.short	0x0
        /*013c*/ 	.word	0x3
        /*0140*/ 	.word	.L_x_262@srel
        /*0144*/ 	.word	.L_x_263@srel
        /*0148*/ 	.word	.L_x_183@srel


	//   ....[6]....
        /* <DEDUP_REMOVED lines=8> */


	//----- nvinfo : EIATTR_CRS_STACK_SIZE
	.align		4
.L_137:
        /*0168*/ 	.byte	0x04, 0x1e
        /*016a*/ 	.short	(.L_139 - .L_138)
.L_138:
        /*016c*/ 	.word	0x00000000


	//----- nvinfo : EIATTR_CBANK_PARAM_SIZE
	.align		4
.L_139:
        /*0170*/ 	.byte	0x03, 0x19
        /*0172*/ 	.short	0x0040


	//----- nvinfo : EIATTR_PARAM_CBANK
	.align		4
        /*0174*/ 	.byte	0x04, 0x0a
        /*0176*/ 	.short	(.L_141 - .L_140)
	.align		4
.L_140:
        /*0178*/ 	.word	index@(.nv.constant0._Z9mapKernelPfPiS0_iS_S0_S0_ii)
        /*017c*/ 	.short	0x0380
        /*017e*/ 	.short	0x0040


	//----- nvinfo : EIATTR_SW_WAR
	.align		4
.L_141:
        /*0180*/ 	.byte	0x04, 0x36
        /*0182*/ 	.short	(.L_143 - .L_142)
.L_142:
        /*0184*/ 	.word	0x00000008
.L_143:


//--------------------- .nv.info._Z20MatrixMultiplyKernelPfPKiS1_S_S1_S1_S_S1_S1_ --------------------------
	.section	.nv.info._Z20MatrixMultiplyKernelPfPKiS1_S_S1_S1_S_S1_S1_,"",@"SHT_CUDA_INFO"
	.sectionflags	@""
	.align	4


	//----- nvinfo : EIATTR_CUDA_API_VERSION
	.align		4
        /*0000*/ 	.byte	0x04, 0x37
        /*0002*/ 	.short	(.L_145 - .L_144)
.L_144:
        /*0004*/ 	.word	0x00000082


	//----- nvinfo : EIATTR_KPARAM_INFO
	.align		4
.L_145:
        /*0008*/ 	.byte	0x04, 0x17
        /*000a*/ 	.short	(.L_147 - .L_146)
.L_146:
        /*000c*/ 	.word	0x00000000
        /*0010*/ 	.short	0x0008
        /*0012*/ 	.short	0x0040
        /*0014*/ 	.byte	0x00, 0xf5, 0x21, 0x00


	//----- nvinfo : EIATTR_KPARAM_INFO
	.align		4
.L_147:
        /*0018*/ 	.byte	0x04, 0x17
        /*001a*/ 	.short	(.L_149 - .L_148)
.L_148:
        /*001c*/ 	.word	0x00000000
        /*0020*/ 	.short	0x0007
        /*0022*/ 	.short	0x0038
        /*0024*/ 	.byte	0x00, 0xf5, 0x21, 0x00


	//----- nvinfo : EIATTR_KPARAM_INFO
	.align		4
.L_149:
        /*0028*/ 	.byte	0x04, 0x17
        /*002a*/ 	.short	(.L_151 - .L_150)
.L_150:
        /*002c*/ 	.word	0x00000000
        /*0030*/ 	.short	0x0006
        /*0032*/ 	.short	0x0030
        /*0034*/ 	.byte	0x00, 0xf5, 0x21, 0x00


	//----- nvinfo : EIATTR_KPARAM_INFO
	.align		4
.L_151:
        /*0038*/ 	.byte	0x04, 0x17
        /*003a*/ 	.short	(.L_153 - .L_152)
.L_152:
        /*003c*/ 	.word	0x00000000
        /*0040*/ 	.short	0x0005
        /*0042*/ 	.short	0x0028
        /*0044*/ 	.byte	0x00, 0xf5, 0x21, 0x00


	//----- nvinfo : EIATTR_KPARAM_INFO
	.align		4
.L_153:
        /*0048*/ 	.byte	0x04, 0x17
        /*004a*/ 	.short	(.L_155 - .L_154)
.L_154:
        /*004c*/ 	.word	0x00000000
        /*0050*/ 	.short	0x0004
        /*0052*/ 	.short	0x0020
        /*0054*/ 	.byte	0x00, 0xf5, 0x21, 0x00


	//----- nvinfo : EIATTR_KPARAM_INFO
	.align		4
.L_155:
        /*0058*/ 	.byte	0x04, 0x17
        /*005a*/ 	.short	(.L_157 - .L_156)
.L_156:
        /*005c*/ 	.word	0x00000000
        /*0060*/ 	.short	0x0003
        /*0062*/ 	.short	0x0018
        /*0064*/ 	.byte	0x00, 0xf5, 0x21, 0x00


	//----- nvinfo : EIATTR_KPARAM_INFO
	.align		4
.L_157:
        /*0068*/ 	.byte	0x04, 0x17
        /*006a*/ 	.short	(.L_159 - .L_158)
.L_158:
        /*006c*/ 	.word	0x00000000
        /*0070*/ 	.short	0x0002
        /*0072*/ 	.short	0x0010
        /*0074*/ 	.byte	0x00, 0xf5, 0x21, 0x00


	//----- nvinfo : EIATTR_KPARAM_INFO
	.align		4
.L_159:
        /*0078*/ 	.byte	0x04, 0x17
        /*007a*/ 	.short	(.L_161 - .L_160)
.L_160:
        /*007c*/ 	.word	0x00000000
        /*0080*/ 	.short	0x0001
        /*0082*/ 	.short	0x0008
        /*0084*/ 	.byte	0x00, 0xf5, 0x21, 0x00


	//----- nvinfo : EIATTR_KPARAM_INFO
	.align		4
.L_161:
        /*0088*/ 	.byte	0x04, 0x17
        /*008a*/ 	.short	(.L_163 - .L_162)
.L_162:
        /*008c*/ 	.word	0x00000000
        /*0090*/ 	.short	0x0000
        /*0092*/ 	.short	0x0000
        /*0094*/ 	.byte	0x00, 0xf5, 0x21, 0x00


	//----- nvinfo : EIATTR_SPARSE_MMA_MASK
	.align		4
.L_163:
        /*0098*/ 	.byte	0x03, 0x50
        /*009a*/ 	.short	0x0000


	//----- nvinfo : EIATTR_MAXREG_COUNT
	.align		4
        /*009c*/ 	.byte	0x03, 0x1b
        /*009e*/ 	.short	0x00ff


	//----- nvinfo : EIATTR_NUM_BARRIERS
	.align		4
        /*00a0*/ 	.byte	0x02, 0x4c
        /*00a2*/ 	.byte	0x01
	.zero		1


	//----- nvinfo : EIATTR_MERCURY_ISA_VERSION
	.align		4
        /*00a4*/ 	.byte	0x03, 0x5f
        /*00a6*/ 	.short	0x0101


	//----- nvinfo : EIATTR_VRC_CTA_INIT_COUNT
	.align		4
        /*00a8*/ 	.byte	0x02, 0x4a
	.zero		1
	.zero		1


	//----- nvinfo : EIATTR_EXIT_INSTR_OFFSETS
	.align		4
        /*00ac*/ 	.byte	0x04, 0x1c
        /*00ae*/ 	.short	(.L_165 - .L_164)


	//   ....[0]....
.L_164:
        /*00b0*/ 	.word	0x00000980


	//   ....[1]....
        /*00b4*/ 	.word	0x00000a20


	//----- nvinfo : EIATTR_CBANK_PARAM_SIZE
	.align		4
.L_165:
        /*00b8*/ 	.byte	0x03, 0x19
        /*00ba*/ 	.short	0x0048


	//----- nvinfo : EIATTR_PARAM_CBANK
	.align		4
        /*00bc*/ 	.byte	0x04, 0x0a
        /*00be*/ 	.short	(.L_167 - .L_166)
	.align		4
.L_166:
        /*00c0*/ 	.word	index@(.nv.constant0._Z20MatrixMultiplyKernelPfPKiS1_S_S1_S1_S_S1_S1_)
        /*00c4*/ 	.short	0x0380
        /*00c6*/ 	.short	0x0048


	//----- nvinfo : EIATTR_SW_WAR
	.align		4
.L_167:
        /*00c8*/ 	.byte	0x04, 0x36
        /*00ca*/ 	.short	(.L_169 - .L_168)
.L_168:
        /*00cc*/ 	.word	0x00000008
.L_169:


//--------------------- .nv.callgraph             --------------------------
	.section	.nv.callgraph,"",@"SHT_CUDA_CALLGRAPH"
	.align	4
	.sectionentsize	8
	.align		4
        /*0000*/ 	.word	0x00000000
	.align		4
        /*0004*/ 	.word	0xffffffff
	.align		4
        /*0008*/ 	.word	0x00000000
	.align		4
        /*000c*/ 	.word	0xfffffffe
	.align		4
        /*0010*/ 	.word	0x00000000
	.align		4
        /*0014*/ 	.word	0xfffffffd
	.align		4
        /*0018*/ 	.word	0x00000000
	.align		4
        /*001c*/ 	.word	0xfffffffc


//--------------------- .nv.constant2._Z9zipKernelPfPiS0_iiS_S0_S0_iS_S0_S0_ii --------------------------
	.section	.nv.constant2._Z9zipKernelPfPiS0_iiS_S0_S0_iS_S0_S0_ii,"a",@progbits
	.sectionflags	@""
	.align	4
.nv.constant2._Z9zipKernelPfPiS0_iiS_S0_S0_iS_S0_S0_ii:
        /*0000*/ 	.byte	0xa0, 0x4d, 0x00, 0x00, 0x80, 0x4d, 0x00, 0x00, 0x30, 0x60, 0x00, 0x00, 0x50, 0x4e, 0x00, 0x00
        /*0010*/ 	.byte	0xa0, 0x52, 0x00, 0x00, 0x20, 0x4e, 0x00, 0x00, 0x30, 0x60, 0x00, 0x00, 0xb0, 0x55, 0x00, 0x00
        /*0020*/ 	.byte	0xe0, 0x53, 0x00, 0x00, 0x30, 0x60, 0x00, 0x00, 0x90, 0x5c, 0x00, 0x00, 0xa0, 0x5b, 0x00, 0x00
        /*0030*/ 	.byte	0x30, 0x60, 0x00, 0x00, 0x60, 0x5e, 0x00, 0x00, 0xc0, 0x5d, 0x00, 0x00, 0x30, 0x60, 0x00, 0x00


//--------------------- .nv.constant2._Z9mapKernelPfPiS0_iS_S0_S0_ii --------------------------
	.section	.nv.constant2._Z9mapKernelPfPiS0_iS_S0_S0_ii,"a",@progbits
	.sectionflags	@""
	.align	4
.nv.constant2._Z9mapKernelPfPiS0_iS_S0_S0_ii:
        /*0000*/ 	.byte	0xc0, 0x52, 0x00, 0x00, 0x20, 0x3f, 0x00, 0x00, 0xb0, 0x52, 0x00, 0x00, 0xe0, 0x3f, 0x00, 0x00
        /*0010*/ 	.byte	0xc0, 0x3f, 0x00, 0x00, 0xb0, 0x52, 0x00, 0x00, 0x80, 0x40, 0x00, 0x00, 0xf0, 0x44, 0x00, 0x00
        /*0020*/ 	.byte	0x60, 0x40, 0x00, 0x00, 0xb0, 0x52, 0x00, 0x00, 0x00, 0x47, 0x00, 0x00, 0x50, 0x46, 0x00, 0x00
        /*0030*/ 	.byte	0xb0, 0x52, 0x00, 0x00, 0xe0, 0x4d, 0x00, 0x00, 0xf0, 0x4c, 0x00, 0x00, 0xb0, 0x52, 0x00, 0x00
        /*0040*/ 	.byte	0xa0, 0x4f, 0x00, 0x00, 0x10, 0x4f, 0x00, 0x00, 0xb0, 0x52, 0x00, 0x00, 0x70, 0x52, 0x00, 0x00
        /*0050*/ 	.byte	0x90, 0x52, 0x00, 0x00, 0x40, 0x51, 0x00, 0x00, 0xb0, 0x52, 0x00, 0x00


//--------------------- .text._Z9zipKernelPfPiS0_iiS_S0_S0_iS_S0_S0_ii --------------------------
	.section	.text._Z9zipKernelPfPiS0_iiS_S0_S0_iS_S0_S0_ii,"ax",@progbits
	.align	128
        .global         _Z9zipKernelPfPiS0_iiS_S0_S0_iS_S0_S0_ii
        .type           _Z9zipKernelPfPiS0_iiS_S0_S0_iS_S0_S0_ii,@function
        .size           _Z9zipKernelPfPiS0_iiS_S0_S0_iS_S0_S0_ii,(.L_x_272 - _Z9zipKernelPfPiS0_iiS_S0_S0_iS_S0_S0_ii)
        .other          _Z9zipKernelPfPiS0_iiS_S0_S0_iS_S0_S0_ii,@"STO_CUDA_ENTRY STV_DEFAULT"
_Z9zipKernelPfPiS0_iiS_S0_S0_iS_S0_S0_ii:
.text._Z9zipKernelPfPiS0_iiS_S0_S0_iS_S0_S0_ii:
[----:B------:R-:W0:Y:S01]  /*0000*/  LDC R1, c[0x0][0x37c] ;  /* 0x0000df00ff017b82 */ /* 0x000e220000000800 */
[----:B------:R-:W1:Y:S07]  /*0010*/  S2R R0, SR_TID.X ;  /* 0x0000000000007919 */ /* 0x000e6e0000002100 */
[----:B------:R-:W1:Y:S01]  /*0020*/  S2UR UR4, SR_CTAID.X ;  /* 0x00000000000479c3 */ /* 0x000e620000002500 */
[----:B------:R-:W2:Y:S01]  /*0030*/  LDCU UR5, c[0x0][0x398] ;  /* 0x00007300ff0577ac */ /* 0x000ea20008000800 */
[----:B0-----:R-:W-:-:S06]  /*0040*/  VIADD R1, R1, 0xffffff88 ;  /* 0xffffff8801017836 */ /* 0x001fcc0000000000 */
[----:B------:R-:W1:Y:S02]  /*0050*/  LDC R17, c[0x0][0x360] ;  /* 0x0000d800ff117b82 */ /* 0x000e640000000800 */
[----:B-1----:R-:W-:-:S05]  /*0060*/  IMAD R17, R17, UR4, R0 ;  /* 0x0000000411117c24 */ /* 0x002fca000f8e0200 */
[----:B--2---:R-:W-:-:S13]  /*0070*/  ISETP.GT.AND P0, PT, R17, UR5, PT ;  /* 0x0000000511007c0c */ /* 0x004fda000bf04270 */
[----:B------:R-:W-:Y:S05]  /*0080*/  @P0 EXIT ;  /* 0x000000000000094d */ /* 0x000fea0003800000 */
[----:B------:R-:W0:Y:S01]  /*0090*/  LDCU UR6, c[0x0][0x39c] ;  /* 0x00007380ff0677ac */ /* 0x000e220008000800 */
[----:B------:R-:W-:Y:S01]  /*00a0*/  CS2R R4, SRZ ;  /* 0x0000000000047805 */ /* 0x000fe2000001ff00 */
[----:B------:R-:W1:Y:S01]  /*00b0*/  LDCU.64 UR8, c[0x0][0x358] ;  /* 0x00006b00ff0877ac */ /* 0x000e620008000a00 */
[----:B0-----:R-:W-:-:S09]  /*00c0*/  UISETP.GE.AND UP0, UPT, UR6, 0x1, UPT ;  /* 0x000000010600788c */ /* 0x001fd2000bf06270 */
[----:B-1----:R-:W-:Y:S05]  /*00d0*/  BRA.U !UP0, `(.L_x_0) ;  /* 0x0000002508f47547 */ /* 0x002fea000b800000 */
[----:B------:R-:W0:Y:S01]  /*00e0*/  LDCU UR4, c[0x0][0x39c] ;  /* 0x00007380ff0477ac */ /* 0x000e220008000800 */
[----:B------:R-:W-:Y:S02]  /*00f0*/  UISETP.GE.U32.AND UP0, UPT, UR6, 0x8, UPT ;  /* 0x000000080600788c */ /* 0x000fe4000bf06070 */
[----:B------:R-:W-:Y:S01]  /*0100*/  ULOP3.LUT UR7, UR6, 0x7, URZ, 0xc0, !UPT ;  /* 0x0000000706077892 */ /* 0x000fe2000f8ec0ff */
[----:B0-----:R-:W-:-:S06]  /*0110*/  IMAD.U32 R12, RZ, RZ, UR4 ;  /* 0x00000004ff0c7e24 */ /* 0x001fcc000f8e00ff */
[----:B------:R-:W-:Y:S05]  /*0120*/  BRA.U !UP0, `(.L_x_1) ;  /* 0x0000001108247547 */ /* 0x000fea000b800000 */
[----:B------:R-:W0:Y:S01]  /*0130*/  LDC.64 R12, c[0x0][0x388] ;  /* 0x0000e200ff0c7b82 */ /* 0x000e220000000a00 */
[----:B------:R-:W-:Y:S02]  /*0140*/  UIADD3 UR4, UPT, UPT, UR6, -0x4, URZ ;  /* 0xfffffffc06047890 */ /* 0x000fe4000fffe0ff */
[----:B------:R-:W-:-:S04]  /*0150*/  ULOP3.LUT UR5, UR6, 0x7ffffff8, URZ, 0xc0, !UPT ;  /* 0x7ffffff806057892 */ /* 0x000fc8000f8ec0ff */
[----:B------:R-:W-:Y:S01]  /*0160*/  MOV R0, UR4 ;  /* 0x0000000400007c02 */ /* 0x000fe20008000f00 */
[----:B------:R-:W-:-:S12]  /*0170*/  UIADD3 UR5, UPT, UPT, -UR5, URZ, URZ ;  /* 0x000000ff05057290 */ /* 0x000fd8000fffe1ff */
.L_x_2:
[----:B------:R-:W-:-:S04]  /*0180*/  VIADD R2, R0, 0x3 ;  /* 0x0000000300027836 */ /* 0x000fc80000000000 */
[----:B01----:R-:W-:-:S06]  /*0190*/  IMAD.WIDE.U32 R18, R2, 0x4, R12 ;  /* 0x0000000402127825 */ /* 0x003fcc00078e000c */
[----:B------:R-:W2:Y:S01]  /*01a0*/  LDG.E R18, desc[UR8][R18.64] ;  /* 0x0000000812127981 */ /* 0x000ea2000c1e1900 */
[----:B------:R-:W-:-:S04]  /*01b0*/  VIADD R4, R0, 0x2 ;  /* 0x0000000200047836 */ /* 0x000fc80000000000 */
[----:B------:R-:W-:-:S05]  /*01c0*/  IMAD.WIDE.U32 R10, R4, 0x4, R12 ;  /* 0x00000004040a7825 */ /* 0x000fca00078e000c */
[----:B------:R0:W3:Y:S01]  /*01d0*/  LDG.E R3, desc[UR8][R10.64] ;  /* 0x000000080a037981 */ /* 0x0000e2000c1e1900 */
[----:B------:R-:W-:-:S05]  /*01e0*/  IADD3 R6, PT, PT, R0, 0x1, RZ ;  /* 0x0000000100067810 */ /* 0x000fca0007ffe0ff */
[----:B------:R-:W-:-:S05]  /*01f0*/  IMAD.WIDE.U32 R14, R6, 0x4, R12 ;  /* 0x00000004060e7825 */ /* 0x000fca00078e000c */
[----:B------:R-:W4:Y:S01]  /*0200*/  LDG.E R5, desc[UR8][R14.64] ;  /* 0x000000080e057981 */ /* 0x000f22000c1e1900 */
[----:B------:R-:W-:-:S05]  /*0210*/  IMAD.WIDE.U32 R22, R0, 0x4, R12 ;  /* 0x0000000400167825 */ /* 0x000fca00078e000c */
[----:B------:R-:W5:Y:S01]  /*0220*/  LDG.E R7, desc[UR8][R22.64] ;  /* 0x0000000816077981 */ /* 0x000f62000c1e1900 */
[----:B------:R-:W-:-:S04]  /*0230*/  VIADD R8, R0, 0xffffffff ;  /* 0xffffffff00087836 */ /* 0x000fc80000000000 */
[----:B------:R-:W-:-:S05]  /*0240*/  IMAD.WIDE.U32 R24, R8, 0x4, R12 ;  /* 0x0000000408187825 */ /* 0x000fca00078e000c */
[----:B------:R-:W5:Y:S01]  /*0250*/  LDG.E R9, desc[UR8][R24.64] ;  /* 0x0000000818097981 */ /* 0x000f62000c1e1900 */
[----:B0-----:R-:W-:-:S04]  /*0260*/  VIADD R10, R0, 0xfffffffe ;  /* 0xfffffffe000a7836 */ /* 0x001fc80000000000 */
[----:B------:R-:W-:-:S05]  /*0270*/  IMAD.WIDE.U32 R20, R10, 0x4, R12 ;  /* 0x000000040a147825 */ /* 0x000fca00078e000c */
[----:B------:R0:W5:Y:S02]  /*0280*/  LDG.E R11, desc[UR8][R20.64] ;  /* 0x00000008140b7981 */ /* 0x000164000c1e1900 */
[----:B0-----:R-:W-:Y:S02]  /*0290*/  IABS R21, R17 ;  /* 0x0000001100157213 */ /* 0x001fe40000000000 */
[----:B--2---:R-:W-:-:S04]  /*02a0*/  IABS R16, R18 ;  /* 0x0000001200107213 */ /* 0x004fc80000000000 */
[----:B------:R-:W0:Y:S08]  /*02b0*/  I2F.RP R26, R16 ;  /* 0x00000010001a7306 */ /* 0x000e300000209400 */
[----:B0-----:R-:W0:Y:S02]  /*02c0*/  MUFU.RCP R26, R26 ;  /* 0x0000001a001a7308 */ /* 0x001e240000001000 */
[----:B0-----:R-:W-:-:S06]  /*02d0*/  IADD3 R14, PT, PT, R26, 0xffffffe, RZ ;  /* 0x0ffffffe1a0e7810 */ /* 0x001fcc0007ffe0ff */
[----:B------:R0:W1:Y:S01]  /*02e0*/  F2I.FTZ.U32.TRUNC.NTZ R15, R14 ;  /* 0x0000000e000f7305 */ /* 0x000062000021f000 */
[----:B---3--:R-:W-:-:S07]  /*02f0*/  IABS R19, R3 ;  /* 0x0000000300137213 */ /* 0x008fce0000000000 */
[----:B------:R-:W2:Y:S01]  /*0300*/  I2F.RP R22, R19 ;  /* 0x0000001300167306 */ /* 0x000ea20000209400 */
[----:B0-----:R-:W-:Y:S02]  /*0310*/  IMAD.MOV.U32 R14, RZ, RZ, RZ ;  /* 0x000000ffff0e7224 */ /* 0x001fe400078e00ff */
[----:B-1----:R-:W-:-:S04]  /*0320*/  IMAD.MOV R23, RZ, RZ, -R15 ;  /* 0x000000ffff177224 */ /* 0x002fc800078e0a0f */
[----:B------:R-:W-:Y:S01]  /*0330*/  IMAD R23, R23, R16, RZ ;  /* 0x0000001017177224 */ /* 0x000fe200078e02ff */
[----:B------:R-:W-:-:S03]  /*0340*/  IABS R20, R18 ;  /* 0x0000001200147213 */ /* 0x000fc60000000000 */
[----:B------:R-:W-:Y:S01]  /*0350*/  IMAD.HI.U32 R15, R15, R23, R14 ;  /* 0x000000170f0f7227 */ /* 0x000fe200078e000e */
[----:B------:R-:W-:Y:S01]  /*0360*/  IADD3 R20, PT, PT, RZ, -R20, RZ ;  /* 0x80000014ff147210 */ /* 0x000fe20007ffe0ff */
[----:B--2---:R-:W0:Y:S04]  /*0370*/  MUFU.RCP R22, R22 ;  /* 0x0000001600167308 */ /* 0x004e280000001000 */
[----:B------:R-:W-:-:S04]  /*0380*/  IMAD.HI.U32 R14, R15, R21, RZ ;  /* 0x000000150f0e7227 */ /* 0x000fc800078e00ff */
[----:B------:R-:W-:-:S05]  /*0390*/  IMAD R21, R14, R20, R21 ;  /* 0x000000140e157224 */ /* 0x000fca00078e0215 */
[----:B------:R-:W-:Y:S01]  /*03a0*/  ISETP.GT.U32.AND P1, PT, R16, R21, PT ;  /* 0x000000151000720c */ /* 0x000fe20003f24070 */
[----:B0-----:R-:W-:-:S12]  /*03b0*/  VIADD R15, R22, 0xffffffe ;  /* 0x0ffffffe160f7836 */ /* 0x001fd80000000000 */
[----:B------:R-:W-:Y:S01]  /*03c0*/  @!P1 IMAD.IADD R21, R21, 0x1, -R16 ;  /* 0x0000000115159824 */ /* 0x000fe200078e0a10 */
[----:B------:R-:W0:Y:S04]  /*03d0*/  F2I.FTZ.U32.TRUNC.NTZ R15, R15 ;  /* 0x0000000f000f7305 */ /* 0x000e28000021f000 */
[----:B------:R-:W-:Y:S02]  /*03e0*/  ISETP.GE.U32.AND P0, PT, R21, R16, PT ;  /* 0x000000101500720c */ /* 0x000fe40003f06070 */
[----:B------:R-:W-:Y:S02]  /*03f0*/  @!P1 IADD3 R14, PT, PT, R14, 0x1, RZ ;  /* 0x000000010e0e9810 */ /* 0x000fe40007ffe0ff */
[----:B------:R-:W-:Y:S02]  /*0400*/  LOP3.LUT R16, R17, R18, RZ, 0x3c, !PT ;  /* 0x0000001211107212 */ /* 0x000fe400078e3cff */
[----:B------:R-:W-:-:S02]  /*0410*/  ISETP.NE.AND P1, PT, R18, RZ, PT ;  /* 0x000000ff1200720c */ /* 0x000fc40003f25270 */
[----:B------:R-:W-:Y:S01]  /*0420*/  ISETP.GE.AND P2, PT, R16, RZ, PT ;  /* 0x000000ff1000720c */ /* 0x000fe20003f46270 */
[----:B0-----:R-:W-:-:S04]  /*0430*/  IMAD.MOV R20, RZ, RZ, -R15 ;  /* 0x000000ffff147224 */ /* 0x001fc800078e0a0f */
[----:B------:R-:W-:-:S05]  /*0440*/  @P0 VIADD R14, R14, 0x1 ;  /* 0x000000010e0e0836 */ /* 0x000fca0000000000 */
[----:B------:R-:W-:Y:S01]  /*0450*/  MOV R16, R14 ;  /* 0x0000000e00107202 */ /* 0x000fe20000000f00 */
[----:B------:R-:W-:Y:S01]  /*0460*/  IMAD.MOV.U32 R14, RZ, RZ, R20 ;  /* 0x000000ffff0e7224 */ /* 0x000fe200078e0014 */
[----:B----4-:R-:W-:-:S03]  /*0470*/  IABS R21, R5 ;  /* 0x0000000500157213 */ /* 0x010fc60000000000 */
[----:B------:R-:W-:Y:S02]  /*0480*/  IMAD R23, R14, R19, RZ ;  /* 0x000000130e177224 */ /* 0x000fe400078e02ff */
[----:B------:R-:W-:Y:S01]  /*0490*/  HFMA2 R14, -RZ, RZ, 0, 0 ;  /* 0x00000000ff0e7431 */ /* 0x000fe200000001ff */
[----:B------:R-:W0:Y:S01]  /*04a0*/  I2F.RP R22, R21 ;  /* 0x0000001500167306 */ /* 0x000e220000209400 */
[----:B------:R-:W-:Y:S01]  /*04b0*/  @!P2 IMAD.MOV R16, RZ, RZ, -R16 ;  /* 0x000000ffff10a224 */ /* 0x000fe200078e0a10 */
[----:B------:R-:W-:Y:S02]  /*04c0*/  @!P1 LOP3.LUT R16, RZ, R18, RZ, 0x33, !PT ;  /* 0x00000012ff109212 */ /* 0x000fe400078e33ff */
[----:B------:R-:W-:Y:S01]  /*04d0*/  IABS R20, R3 ;  /* 0x0000000300147213 */ /* 0x000fe20000000000 */
[----:B------:R-:W-:Y:S01]  /*04e0*/  IMAD.HI.U32 R14, R15, R23, R14 ;  /* 0x000000170f0e7227 */ /* 0x000fe200078e000e */
[----:B------:R-:W-:-:S03]  /*04f0*/  IABS R15, R16 ;  /* 0x00000010000f7213 */ /* 0x000fc60000000000 */
[----:B------:R-:W-:Y:S02]  /*0500*/  IMAD.MOV R23, RZ, RZ, -R20 ;  /* 0x000000ffff177224 */ /* 0x000fe400078e0a14 */
[----:B------:R-:W-:Y:S01]  /*0510*/  IMAD.HI.U32 R20, R14, R15, RZ ;  /* 0x0000000f0e147227 */ /* 0x000fe200078e00ff */
[----:B0-----:R-:W0:Y:S03]  /*0520*/  MUFU.RCP R22, R22 ;  /* 0x0000001600167308 */ /* 0x001e260000001000 */
[----:B------:R-:W-:-:S05]  /*0530*/  IMAD R14, R20, R23, R15 ;  /* 0x00000017140e7224 */ /* 0x000fca00078e020f */
[----:B------:R-:W-:Y:S01]  /*0540*/  ISETP.GT.U32.AND P1, PT, R19, R14, PT ;  /* 0x0000000e1300720c */ /* 0x000fe20003f24070 */
[----:B0-----:R-:W-:-:S12]  /*0550*/  VIADD R15, R22, 0xffffffe ;  /* 0x0ffffffe160f7836 */ /* 0x001fd80000000000 */
[-C--:B------:R-:W-:Y:S01]  /*0560*/  @!P1 IADD3 R14, PT, PT, R14, -R19.reuse, RZ ;  /* 0x800000130e0e9210 */ /* 0x080fe20007ffe0ff */
[----:B------:R-:W0:Y:S03]  /*0570*/  F2I.FTZ.U32.TRUNC.NTZ R15, R15 ;  /* 0x0000000f000f7305 */ /* 0x000e26000021f000 */
[----:B------:R-:W-:Y:S02]  /*0580*/  ISETP.GE.U32.AND P0, PT, R14, R19, PT ;  /* 0x000000130e00720c */ /* 0x000fe40003f06070 */
[----:B-----5:R-:W-:Y:S02]  /*0590*/  IABS R19, R7 ;  /* 0x0000000700137213 */ /* 0x020fe40000000000 */
[----:B------:R-:W-:Y:S02]  /*05a0*/  LOP3.LUT R14, R16, R3, RZ, 0x3c, !PT ;  /* 0x00000003100e7212 */ /* 0x000fe400078e3cff */
[----:B------:R-:W1:Y:S01]  /*05b0*/  I2F.RP R22, R19 ;  /* 0x0000001300167306 */ /* 0x000e620000209400 */
[----:B------:R-:W-:Y:S01]  /*05c0*/  @!P1 VIADD R20, R20, 0x1 ;  /* 0x0000000114149836 */ /* 0x000fe20000000000 */
[----:B------:R-:W-:-:S02]  /*05d0*/  ISETP.GE.AND P2, PT, R14, RZ, PT ;  /* 0x000000ff0e00720c */ /* 0x000fc40003f46270 */
[----:B------:R-:W-:Y:S01]  /*05e0*/  ISETP.NE.AND P1, PT, R3, RZ, PT ;  /* 0x000000ff0300720c */ /* 0x000fe20003f25270 */
[----:B0-----:R-:W-:Y:S02]  /*05f0*/  IMAD.MOV R14, RZ, RZ, -R15 ;  /* 0x000000ffff0e7224 */ /* 0x001fe400078e0a0f */
[----:B------:R-:W-:Y:S02]  /*0600*/  @P0 IADD3 R20, PT, PT, R20, 0x1, RZ ;  /* 0x0000000114140810 */ /* 0x000fe40007ffe0ff */
[----:B------:R-:W-:Y:S02]  /*0610*/  IMAD R23, R14, R21, RZ ;  /* 0x000000150e177224 */ /* 0x000fe400078e02ff */
[----:B------:R-:W-:-:S04]  /*0620*/  IMAD.MOV.U32 R14, RZ, RZ, RZ ;  /* 0x000000ffff0e7224 */ /* 0x000fc800078e00ff */
[----:B------:R-:W-:Y:S01]  /*0630*/  @!P2 IMAD.MOV R20, RZ, RZ, -R20 ;  /* 0x000000ffff14a224 */ /* 0x000fe200078e0a14 */
[----:B-1----:R-:W0:Y:S01]  /*0640*/  MUFU.RCP R22, R22 ;  /* 0x0000001600167308 */ /* 0x002e220000001000 */
[----:B------:R-:W-:Y:S01]  /*0650*/  @!P1 LOP3.LUT R20, RZ, R3, RZ, 0x33, !PT ;  /* 0x00000003ff149212 */ /* 0x000fe200078e33ff */
[----:B------:R-:W-:Y:S01]  /*0660*/  IMAD.HI.U32 R14, R15, R23, R14 ;  /* 0x000000170f0e7227 */ /* 0x000fe200078e000e */
[----:B------:R-:W-:Y:S02]  /*0670*/  IABS R23, R5 ;  /* 0x0000000500177213 */ /* 0x000fe40000000000 */
[----:B------:R-:W-:Y:S02]  /*0680*/  IABS R15, R20 ;  /* 0x00000014000f7213 */ /* 0x000fe40000000000 */
[----:B------:R-:W-:-:S03]  /*0690*/  IADD3 R23, PT, PT, RZ, -R23, RZ ;  /* 0x80000017ff177210 */ /* 0x000fc60007ffe0ff */
[----:B------:R-:W-:-:S04]  /*06a0*/  IMAD.HI.U32 R24, R14, R15, RZ ;  /* 0x0000000f0e187227 */ /* 0x000fc800078e00ff */
[----:B------:R-:W-:Y:S02]  /*06b0*/  IMAD R14, R24, R23, R15 ;  /* 0x00000017180e7224 */ /* 0x000fe400078e020f */
[----:B0-----:R-:W-:-:S03]  /*06c0*/  VIADD R15, R22, 0xffffffe ;  /* 0x0ffffffe160f7836 */ /* 0x001fc60000000000 */
[----:B------:R-:W-:-:S03]  /*06d0*/  ISETP.GT.U32.AND P1, PT, R21, R14, PT ;  /* 0x0000000e1500720c */ /* 0x000fc60003f24070 */
[----:B------:R-:W0:Y:S10]  /*06e0*/  F2I.FTZ.U32.TRUNC.NTZ R15, R15 ;  /* 0x0000000f000f7305 */ /* 0x000e34000021f000 */
[----:B------:R-:W-:-:S05]  /*06f0*/  @!P1 IMAD.IADD R14, R14, 0x1, -R21 ;  /* 0x000000010e0e9824 */ /* 0x000fca00078e0a15 */
[----:B------:R-:W-:Y:S02]  /*0700*/  ISETP.GE.U32.AND P0, PT, R14, R21, PT ;  /* 0x000000150e00720c */ /* 0x000fe40003f06070 */
[----:B0-----:R-:W-:Y:S02]  /*0710*/  IADD3 R22, PT, PT, RZ, -R15, RZ ;  /* 0x8000000fff167210 */ /* 0x001fe40007ffe0ff */
[----:B------:R-:W-:-:S03]  /*0720*/  LOP3.LUT R14, R20, R5, RZ, 0x3c, !PT ;  /* 0x00000005140e7212 */ /* 0x000fc600078e3cff */
[----:B------:R-:W-:Y:S01]  /*0730*/  IMAD R21, R22, R19, RZ ;  /* 0x0000001316157224 */ /* 0x000fe200078e02ff */
[----:B------:R-:W-:Y:S01]  /*0740*/  ISETP.GE.AND P2, PT, R14, RZ, PT ;  /* 0x000000ff0e00720c */ /* 0x000fe20003f46270 */
[----:B------:R-:W-:-:S04]  /*0750*/  IMAD.MOV.U32 R14, RZ, RZ, RZ ;  /* 0x000000ffff0e7224 */ /* 0x000fc800078e00ff */
[----:B------:R-:W-:Y:S01]  /*0760*/  IMAD.HI.U32 R14, R15, R21, R14 ;  /* 0x000000150f0e7227 */ /* 0x000fe200078e000e */
[----:B------:R-:W-:-:S03]  /*0770*/  IABS R21, R9 ;  /* 0x0000000900157213 */ /* 0x000fc60000000000 */
[----:B------:R-:W-:Y:S01]  /*0780*/  @!P1 VIADD R24, R24, 0x1 ;  /* 0x0000000118189836 */ /* 0x000fe20000000000 */
[----:B------:R-:W0:Y:S01]  /*0790*/  I2F.RP R23, R21 ;  /* 0x0000001500177306 */ /* 0x000e220000209400 */
[----:B------:R-:W-:-:S03]  /*07a0*/  ISETP.NE.AND P1, PT, R5, RZ, PT ;  /* 0x000000ff0500720c */ /* 0x000fc60003f25270 */
[----:B------:R-:W-:-:S05]  /*07b0*/  @P0 IADD3 R24, PT, PT, R24, 0x1, RZ ;  /* 0x0000000118180810 */ /* 0x000fca0007ffe0ff */
[----:B------:R-:W-:Y:S01]  /*07c0*/  @!P2 IMAD.MOV R24, RZ, RZ, -R24 ;  /* 0x000000ffff18a224 */ /* 0x000fe200078e0a18 */
[----:B------:R-:W-:-:S04]  /*07d0*/  IABS R22, R7 ;  /* 0x0000000700167213 */ /* 0x000fc80000000000 */
[----:B------:R-:W-:Y:S01]  /*07e0*/  @!P1 LOP3.LUT R24, RZ, R5, RZ, 0x33, !PT ;  /* 0x00000005ff189212 */ /* 0x000fe200078e33ff */
[----:B0-----:R-:W0:Y:S03]  /*07f0*/  MUFU.RCP R23, R23 ;  /* 0x0000001700177308 */ /* 0x001e260000001000 */
[----:B------:R-:W-:Y:S01]  /*0800*/  IABS R15, R24 ;  /* 0x00000018000f7213 */ /* 0x000fe20000000000 */
[----:B------:R-:W-:-:S04]  /*0810*/  IMAD.MOV R25, RZ, RZ, -R22 ;  /* 0x000000ffff197224 */ /* 0x000fc800078e0a16 */
[----:B------:R-:W-:-:S04]  /*0820*/  IMAD.HI.U32 R22, R14, R15, RZ ;  /* 0x0000000f0e167227 */ /* 0x000fc800078e00ff */
[----:B------:R-:W-:Y:S01]  /*0830*/  IMAD R14, R22, R25, R15 ;  /* 0x00000019160e7224 */ /* 0x000fe200078e020f */
[----:B0-----:R-:W-:-:S04]  /*0840*/  IADD3 R15, PT, PT, R23, 0xffffffe, RZ ;  /* 0x0ffffffe170f7810 */ /* 0x001fc80007ffe0ff */
[----:B------:R-:W-:Y:S02]  /*0850*/  ISETP.GT.U32.AND P1, PT, R19, R14, PT ;  /* 0x0000000e1300720c */ /* 0x000fe40003f24070 */
[----:B------:R-:W0:Y:S11]  /*0860*/  F2I.FTZ.U32.TRUNC.NTZ R15, R15 ;  /* 0x0000000f000f7305 */ /* 0x000e36000021f000 */
[----:B------:R-:W-:-:S05]  /*0870*/  @!P1 IMAD.IADD R14, R14, 0x1, -R19 ;  /* 0x000000010e0e9824 */ /* 0x000fca00078e0a13 */
[----:B------:R-:W-:Y:S01]  /*0880*/  ISETP.GE.U32.AND P0, PT, R14, R19, PT ;  /* 0x000000130e00720c */ /* 0x000fe20003f06070 */
[----:B0-----:R-:W-:Y:S01]  /*0890*/  IMAD.MOV R19, RZ, RZ, -R15 ;  /* 0x000000ffff137224 */ /* 0x001fe200078e0a0f */
[----:B------:R-:W-:-:S04]  /*08a0*/  LOP3.LUT R14, R24, R7, RZ, 0x3c, !PT ;  /* 0x00000007180e7212 */ /* 0x000fc800078e3cff */
[----:B------:R-:W-:Y:S01]  /*08b0*/  ISETP.GE.AND P2, PT, R14, RZ, PT ;  /* 0x000000ff0e00720c */ /* 0x000fe20003f46270 */
[----:B------:R-:W-:Y:S01]  /*08c0*/  IMAD.MOV.U32 R14, RZ, RZ, R19 ;  /* 0x000000ffff0e7224 */ /* 0x000fe200078e0013 */
[----:B------:R-:W-:-:S03]  /*08d0*/  IABS R23, R11 ;  /* 0x0000000b00177213 */ /* 0x000fc60000000000 */
[----:B------:R-:W-:Y:S01]  /*08e0*/  IMAD R19, R14, R21, RZ ;  /* 0x000000150e137224 */ /* 0x000fe200078e02ff */
[----:B------:R-:W-:Y:S02]  /*08f0*/  MOV R14, RZ ;  /* 0x000000ff000e7202 */ /* 0x000fe40000000f00 */
[----:B------:R-:W-:Y:S02]  /*0900*/  @!P1 IADD3 R22, PT, PT, R22, 0x1, RZ ;  /* 0x0000000116169810 */ /* 0x000fe40007ffe0ff */
[----:B------:R-:W-:Y:S01]  /*0910*/  ISETP.NE.AND P1, PT, R7, RZ, PT ;  /* 0x000000ff0700720c */ /* 0x000fe20003f25270 */
[----:B------:R-:W-:Y:S02]  /*0920*/  IMAD.HI.U32 R14, R15, R19, R14 ;  /* 0x000000130f0e7227 */ /* 0x000fe400078e000e */
[----:B------:R-:W0:Y:S02]  /*0930*/  I2F.RP R19, R23 ;  /* 0x0000001700137306 */ /* 0x000e240000209400 */
[----:B------:R-:W-:-:S04]  /*0940*/  @P0 VIADD R22, R22, 0x1 ;  /* 0x0000000116160836 */ /* 0x000fc80000000000 */
[----:B------:R-:W-:-:S04]  /*0950*/  @!P2 IMAD.MOV R22, RZ, RZ, -R22 ;  /* 0x000000ffff16a224 */ /* 0x000fc800078e0a16 */
[----:B------:R-:W-:Y:S02]  /*0960*/  @!P1 LOP3.LUT R22, RZ, R7, RZ, 0x33, !PT ;  /* 0x00000007ff169212 */ /* 0x000fe400078e33ff */
[----:B------:R-:W-:Y:S02]  /*0970*/  IABS R25, R9 ;  /* 0x0000000900197213 */ /* 0x000fe40000000000 */
[----:B------:R-:W-:Y:S01]  /*0980*/  IABS R15, R22 ;  /* 0x00000016000f7213 */ /* 0x000fe20000000000 */
[----:B0-----:R-:W0:Y:S02]  /*0990*/  MUFU.RCP R19, R19 ;  /* 0x0000001300137308 */ /* 0x001e240000001000 */
[----:B------:R-:W-:Y:S02]  /*09a0*/  IMAD.MOV R25, RZ, RZ, -R25 ;  /* 0x000000ffff197224 */ /* 0x000fe400078e0a19 */
[----:B------:R-:W-:-:S04]  /*09b0*/  IMAD.HI.U32 R26, R14, R15, RZ ;  /* 0x0000000f0e1a7227 */ /* 0x000fc800078e00ff */
[----:B------:R-:W-:-:S05]  /*09c0*/  IMAD R14, R26, R25, R15 ;  /* 0x000000191a0e7224 */ /* 0x000fca00078e020f */
[----:B------:R-:W-:Y:S01]  /*09d0*/  ISETP.GT.U32.AND P1, PT, R21, R14, PT ;  /* 0x0000000e1500720c */ /* 0x000fe20003f24070 */
[----:B0-----:R-:W-:-:S06]  /*09e0*/  VIADD R15, R19, 0xffffffe ;  /* 0x0ffffffe130f7836 */ /* 0x001fcc0000000000 */
[----:B------:R-:W0:Y:S06]  /*09f0*/  F2I.FTZ.U32.TRUNC.NTZ R15, R15 ;  /* 0x0000000f000f7305 */ /* 0x000e2c000021f000 */
[----:B------:R-:W-:-:S04]  /*0a00*/  @!P1 IADD3 R14, PT, PT, R14, -R21, RZ ;  /* 0x800000150e0e9210 */ /* 0x000fc80007ffe0ff */
[----:B------:R-:W-:Y:S02]  /*0a10*/  ISETP.GE.U32.AND P0, PT, R14, R21, PT ;  /* 0x000000150e00720c */ /* 0x000fe40003f06070 */
[----:B------:R-:W-:Y:S01]  /*0a20*/  LOP3.LUT R14, R22, R9, RZ, 0x3c, !PT ;  /* 0x00000009160e7212 */ /* 0x000fe200078e3cff */
[----:B------:R-:W-:-:S03]  /*0a30*/  IMAD.MOV R21, RZ, RZ, -R16 ;  /* 0x000000ffff157224 */ /* 0x000fc600078e0a10 */
[----:B------:R-:W-:Y:S01]  /*0a40*/  ISETP.GE.AND P2, PT, R14, RZ, PT ;  /* 0x000000ff0e00720c */ /* 0x000fe20003f46270 */
[----:B0-----:R-:W-:Y:S02]  /*0a50*/  IMAD.MOV R14, RZ, RZ, -R15 ;  /* 0x000000ffff0e7224 */ /* 0x001fe400078e0a0f */
[----:B------:R-:W-:Y:S02]  /*0a60*/  IMAD R21, R18, R21, R17 ;  /* 0x0000001512157224 */ /* 0x000fe400078e0211 */
[----:B------:R-:W-:Y:S02]  /*0a70*/  IMAD R17, R14, R23, RZ ;  /* 0x000000170e117224 */ /* 0x000fe400078e02ff */
[----:B------:R-:W-:-:S04]  /*0a80*/  IMAD.MOV.U32 R14, RZ, RZ, RZ ;  /* 0x000000ffff0e7224 */ /* 0x000fc800078e00ff */
[----:B------:R-:W-:Y:S01]  /*0a90*/  IMAD.HI.U32 R14, R15, R17, R14 ;  /* 0x000000110f0e7227 */ /* 0x000fe200078e000e */
[----:B------:R-:W-:-:S05]  /*0aa0*/  IABS R17, R11 ;  /* 0x0000000b00117213 */ /* 0x000fca0000000000 */
[----:B------:R-:W-:Y:S01]  /*0ab0*/  IMAD.MOV R28, RZ, RZ, -R17 ;  /* 0x000000ffff1c7224 */ /* 0x000fe200078e0a11 */
[----:B------:R-:W-:-:S05]  /*0ac0*/  IADD3 R17, PT, PT, R0, -0x3, RZ ;  /* 0xfffffffd00117810 */ /* 0x000fca0007ffe0ff */
[----:B------:R-:W-:-:S06]  /*0ad0*/  IMAD.WIDE.U32 R18, R17, 0x4, R12 ;  /* 0x0000000411127825 */ /* 0x000fcc00078e000c */
[----:B------:R0:W2:Y:S01]  /*0ae0*/  LDG.E R18, desc[UR8][R18.64] ;  /* 0x0000000812127981 */ /* 0x0000a2000c1e1900 */
[----:B------:R-:W-:Y:S01]  /*0af0*/  @!P1 VIADD R26, R26, 0x1 ;  /* 0x000000011a1a9836 */ /* 0x000fe20000000000 */
[----:B------:R-:W-:-:S04]  /*0b00*/  ISETP.NE.AND P1, PT, R9, RZ, PT ;  /* 0x000000ff0900720c */ /* 0x000fc80003f25270 */
[----:B------:R-:W-:-:S04]  /*0b10*/  @P0 IADD3 R26, PT, PT, R26, 0x1, RZ ;  /* 0x000000011a1a0810 */ /* 0x000fc80007ffe0ff */
[----:B------:R-:W-:-:S05]  /*0b20*/  @!P2 IADD3 R26, PT, PT, -R26, RZ, RZ ;  /* 0x000000ff1a1aa210 */ /* 0x000fca0007ffe1ff */
[----:B------:R-:W-:-:S04]  /*0b30*/  @!P1 LOP3.LUT R26, RZ, R9, RZ, 0x33, !PT ;  /* 0x00000009ff1a9212 */ /* 0x000fc800078e33ff */
[----:B------:R-:W-:-:S05]  /*0b40*/  IABS R15, R26 ;  /* 0x0000001a000f7213 */ /* 0x000fca0000000000 */
[----:B------:R-:W-:-:S04]  /*0b50*/  IMAD.HI.U32 R14, R14, R15, RZ ;  /* 0x0000000f0e0e7227 */ /* 0x000fc800078e00ff */
[----:B------:R-:W-:-:S05]  /*0b60*/  IMAD R28, R14, R28, R15 ;  /* 0x0000001c0e1c7224 */ /* 0x000fca00078e020f */
[----:B------:R-:W-:-:S13]  /*0b70*/  ISETP.GT.U32.AND P1, PT, R23, R28, PT ;  /* 0x0000001c1700720c */ /* 0x000fda0003f24070 */
[----:B------:R-:W-:-:S05]  /*0b80*/  @!P1 IMAD.IADD R28, R28, 0x1, -R23 ;  /* 0x000000011c1c9824 */ /* 0x000fca00078e0a17 */
[----:B------:R-:W-:Y:S01]  /*0b90*/  ISETP.GE.U32.AND P0, PT, R28, R23, PT ;  /* 0x000000171c00720c */ /* 0x000fe20003f06070 */
[----:B------:R-:W-:Y:S01]  /*0ba0*/  @!P1 VIADD R14, R14, 0x1 ;  /* 0x000000010e0e9836 */ /* 0x000fe20000000000 */
[----:B------:R-:W-:-:S04]  /*0bb0*/  LOP3.LUT R25, R26, R11, RZ, 0x3c, !PT ;  /* 0x0000000b1a197212 */ /* 0x000fc800078e3cff */
[----:B------:R-:W-:Y:S01]  /*0bc0*/  ISETP.GE.AND P2, PT, R25, RZ, PT ;  /* 0x000000ff1900720c */ /* 0x000fe20003f46270 */
[----:B------:R-:W-:-:S06]  /*0bd0*/  IMAD.MOV R25, RZ, RZ, -R20 ;  /* 0x000000ffff197224 */ /* 0x000fcc00078e0a14 */
[----:B------:R-:W-:-:S04]  /*0be0*/  @P0 VIADD R14, R14, 0x1 ;  /* 0x000000010e0e0836 */ /* 0x000fc80000000000 */
[----:B0-----:R-:W-:Y:S01]  /*0bf0*/  IMAD.MOV.U32 R19, RZ, RZ, R14 ;  /* 0x000000ffff137224 */ /* 0x001fe200078e000e */
[----:B------:R-:W-:Y:S01]  /*0c00*/  LEA R2, R2, R1, 0x2 ;  /* 0x0000000102027211 */ /* 0x000fe200078e10ff */
[----:B------:R-:W-:-:S04]  /*0c10*/  IMAD R16, R3, R25, R16 ;  /* 0x0000001903107224 */ /* 0x000fc800078e0210 */
[----:B------:R0:W-:Y:S02]  /*0c20*/  STL [R2], R21 ;  /* 0x0000001502007387 */ /* 0x0001e40000100800 */
[----:B0-----:R-:W-:Y:S01]  /*0c30*/  VIADD R21, R0, 0xfffffffc ;  /* 0xfffffffc00157836 */ /* 0x001fe20000000000 */
[----:B--2---:R-:W-:-:S04]  /*0c40*/  IABS R23, R18 ;  /* 0x0000001200177213 */ /* 0x004fc80000000000 */
[----:B------:R-:W0:Y:S08]  /*0c50*/  I2F.RP R27, R23 ;  /* 0x00000017001b7306 */ /* 0x000e300000209400 */
[----:B0-----:R-:W0:Y:S02]  /*0c60*/  MUFU.RCP R27, R27 ;  /* 0x0000001b001b7308 */ /* 0x001e240000001000 */
[----:B0-----:R-:W-:-:S06]  /*0c70*/  VIADD R15, R27, 0xffffffe ;  /* 0x0ffffffe1b0f7836 */ /* 0x001fcc0000000000 */
[----:B------:R-:W0:Y:S02]  /*0c80*/  F2I.FTZ.U32.TRUNC.NTZ R15, R15 ;  /* 0x0000000f000f7305 */ /* 0x000e24000021f000 */
[----:B0-----:R-:W-:-:S04]  /*0c90*/  IADD3 R28, PT, PT, RZ, -R15, RZ ;  /* 0x8000000fff1c7210 */ /* 0x001fc80007ffe0ff */
[----:B------:R-:W-:-:S05]  /*0ca0*/  MOV R14, R28 ;  /* 0x0000001c000e7202 */ /* 0x000fca0000000f00 */
[----:B------:R-:W-:Y:S02]  /*0cb0*/  IMAD R3, R14, R23, RZ ;  /* 0x000000170e037224 */ /* 0x000fe400078e02ff */
[----:B------:R-:W-:-:S04]  /*0cc0*/  IMAD.MOV.U32 R14, RZ, RZ, RZ ;  /* 0x000000ffff0e7224 */ /* 0x000fc800078e00ff */
[----:B------:R-:W-:Y:S01]  /*0cd0*/  IMAD.HI.U32 R2, R15, R3, R14 ;  /* 0x000000030f027227 */ /* 0x000fe200078e000e */
[----:B------:R-:W-:-:S04]  /*0ce0*/  IABS R14, R18 ;  /* 0x00000012000e7213 */ /* 0x000fc80000000000 */
[----:B------:R-:W-:Y:S01]  /*0cf0*/  IADD3 R28, PT, PT, RZ, -R14, RZ ;  /* 0x8000000eff1c7210 */ /* 0x000fe20007ffe0ff */
[----:B------:R-:W-:-:S06]  /*0d00*/  IMAD.WIDE.U32 R14, R21, 0x4, R12 ;  /* 0x00000004150e7825 */ /* 0x000fcc00078e000c */
[----:B------:R0:W2:Y:S01]  /*0d10*/  LDG.E R14, desc[UR8][R14.64] ;  /* 0x000000080e0e7981 */ /* 0x0000a2000c1e1900 */
[----:B------:R-:W-:Y:S01]  /*0d20*/  ISETP.NE.AND P1, PT, R11, RZ, PT ;  /* 0x000000ff0b00720c */ /* 0x000fe20003f25270 */
[----:B------:R-:W-:-:S12]  /*0d30*/  @!P2 IMAD.MOV R19, RZ, RZ, -R19 ;  /* 0x000000ffff13a224 */ /* 0x000fd800078e0a13 */
        /* <DEDUP_REMOVED lines=9> */
[----:B------:R-:W-:Y:S02]  /*0dd0*/  ISETP.GE.AND P2, PT, R27, RZ, PT ;  /* 0x000000ff1b00720c */ /* 0x000fe40003f46270 */
[----:B------:R-:W-:-:S05]  /*0de0*/  ISETP.NE.AND P1, PT, R18, RZ, PT ;  /* 0x000000ff1200720c */ /* 0x000fca0003f25270 */
[----:B------:R-:W-:-:S04]  /*0df0*/  @P0 IADD3 R2, PT, PT, R2, 0x1, RZ ;  /* 0x0000000102020810 */ /* 0x000fc80007ffe0ff */
[----:B0-----:R-:W-:Y:S01]  /*0e00*/  MOV R15, R2 ;  /* 0x00000002000f7202 */ /* 0x001fe20000000f00 */
[----:B------:R-:W-:Y:S02]  /*0e10*/  IMAD R25, R4, 0x4, R1 ;  /* 0x0000000404197824 */ /* 0x000fe400078e0201 */
[----:B------:R-:W-:Y:S02]  /*0e20*/  IMAD.MOV R4, RZ, RZ, -R24 ;  /* 0x000000ffff047224 */ /* 0x000fe400078e0a18 */
[----:B------:R-:W-:Y:S01]  /*0e30*/  @!P2 IMAD.MOV R15, RZ, RZ, -R15 ;  /* 0x000000ffff0fa224 */ /* 0x000fe200078e0a0f */
[----:B------:R-:W-:Y:S01]  /*0e40*/  @!P1 LOP3.LUT R15, RZ, R18, RZ, 0x33, !PT ;  /* 0x00000012ff0f9212 */ /* 0x000fe200078e33ff */
[----:B------:R-:W-:Y:S01]  /*0e50*/  IMAD R5, R5, R4, R20 ;  /* 0x0000000405057224 */ /* 0x000fe200078e0214 */
[----:B------:R0:W-:Y:S01]  /*0e60*/  STL [R25], R16 ;  /* 0x0000001019007387 */ /* 0x0001e20000100800 */
[--C-:B------:R-:W-:Y:S02]  /*0e70*/  IMAD R6, R6, 0x4, R1.reuse ;  /* 0x0000000406067824 */ /* 0x100fe400078e0201 */
[----:B------:R-:W-:-:S02]  /*0e80*/  IMAD R8, R8, 0x4, R1 ;  /* 0x0000000408087824 */ /* 0x000fc400078e0201 */
[----:B------:R-:W-:Y:S02]  /*0e90*/  IMAD R10, R10, 0x4, R1 ;  /* 0x000000040a0a7824 */ /* 0x000fe400078e0201 */
[----:B0-----:R-:W-:Y:S01]  /*0ea0*/  IMAD.MOV R16, RZ, RZ, -R15 ;  /* 0x000000ffff107224 */ /* 0x001fe200078e0a0f */
[----:B------:R1:W-:Y:S01]  /*0eb0*/  STL [R6], R5 ;  /* 0x0000000506007387 */ /* 0x0003e20000100800 */
[----:B------:R-:W-:Y:S02]  /*0ec0*/  IMAD R21, R21, 0x4, R1 ;  /* 0x0000000415157824 */ /* 0x000fe400078e0201 */
[----:B------:R-:W-:Y:S01]  /*0ed0*/  IMAD R18, R18, R16, R19 ;  /* 0x0000001012127224 */ /* 0x000fe200078e0213 */
[----:B------:R-:W-:-:S04]  /*0ee0*/  UIADD3 UR5, UPT, UPT, UR5, 0x8, URZ ;  /* 0x0000000805057890 */ /* 0x000fc8000fffe0ff */
[----:B------:R-:W-:Y:S01]  /*0ef0*/  UISETP.NE.AND UP0, UPT, UR5, URZ, UPT ;  /* 0x000000ff0500728c */ /* 0x000fe2000bf05270 */
[----:B--2---:R-:W-:-:S04]  /*0f00*/  IABS R23, R14 ;  /* 0x0000000e00177213 */ /* 0x004fc80000000000 */
[----:B------:R-:W0:Y:S08]  /*0f10*/  I2F.RP R28, R23 ;  /* 0x00000017001c7306 */ /* 0x000e300000209400 */
[----:B0-----:R-:W0:Y:S02]  /*0f20*/  MUFU.RCP R28, R28 ;  /* 0x0000001c001c7308 */ /* 0x001e240000001000 */
[----:B0-----:R-:W-:-:S06]  /*0f30*/  IADD3 R3, PT, PT, R28, 0xffffffe, RZ ;  /* 0x0ffffffe1c037810 */ /* 0x001fcc0007ffe0ff */
[----:B------:R-:W0:Y:S02]  /*0f40*/  F2I.FTZ.U32.TRUNC.NTZ R3, R3 ;  /* 0x0000000300037305 */ /* 0x000e24000021f000 */
[----:B0-----:R-:W-:-:S04]  /*0f50*/  IMAD.MOV R27, RZ, RZ, -R3 ;  /* 0x000000ffff1b7224 */ /* 0x001fc800078e0a03 */
[----:B------:R-:W-:-:S04]  /*0f60*/  IMAD.MOV.U32 R2, RZ, RZ, R27 ;  /* 0x000000ffff027224 */ /* 0x000fc800078e001b */
[----:B------:R-:W-:Y:S02]  /*0f70*/  IMAD R27, R2, R23, RZ ;  /* 0x00000017021b7224 */ /* 0x000fe400078e02ff */
[----:B------:R-:W-:Y:S01]  /*0f80*/  HFMA2 R2, -RZ, RZ, 0, 0 ;  /* 0x00000000ff027431 */ /* 0x000fe200000001ff */
[----:B------:R-:W-:-:S04]  /*0f90*/  IABS R4, R14 ;  /* 0x0000000e00047213 */ /* 0x000fc80000000000 */
[----:B------:R-:W-:Y:S01]  /*0fa0*/  IMAD.HI.U32 R2, R3, R27, R2 ;  /* 0x0000001b03027227 */ /* 0x000fe200078e0002 */
[----:B------:R-:W-:-:S03]  /*0fb0*/  IABS R3, R15 ;  /* 0x0000000f00037213 */ /* 0x000fc60000000000 */
[----:B------:R-:W-:Y:S02]  /*0fc0*/  IMAD.MOV R4, RZ, RZ, -R4 ;  /* 0x000000ffff047224 */ /* 0x000fe400078e0a04 */
[----:B------:R-:W-:-:S04]  /*0fd0*/  IMAD.HI.U32 R2, R2, R3, RZ ;  /* 0x0000000302027227 */ /* 0x000fc800078e00ff */
[----:B------:R-:W-:-:S05]  /*0fe0*/  IMAD R4, R2, R4, R3 ;  /* 0x0000000402047224 */ /* 0x000fca00078e0203 */
[----:B------:R-:W-:Y:S02]  /*0ff0*/  ISETP.GT.U32.AND P1, PT, R23, R4, PT ;  /* 0x000000041700720c */ /* 0x000fe40003f24070 */
[----:B------:R-:W-:-:S11]  /*1000*/  LOP3.LUT R3, R15, R14, RZ, 0x3c, !PT ;  /* 0x0000000e0f037212 */ /* 0x000fd600078e3cff */
[----:B------:R-:W-:Y:S01]  /*1010*/  @!P1 IMAD.IADD R4, R4, 0x1, -R23 ;  /* 0x0000000104049824 */ /* 0x000fe200078e0a17 */
[----:B------:R-:W-:-:S04]  /*1020*/  ISETP.GE.AND P2, PT, R3, RZ, PT ;  /* 0x000000ff0300720c */ /* 0x000fc80003f46270 */
[----:B------:R-:W-:Y:S02]  /*1030*/  ISETP.GE.U32.AND P0, PT, R4, R23, PT ;  /* 0x000000170400720c */ /* 0x000fe40003f06070 */
[----:B------:R-:W-:Y:S02]  /*1040*/  @!P1 IADD3 R2, PT, PT, R2, 0x1, RZ ;  /* 0x0000000102029810 */ /* 0x000fe40007ffe0ff */
[----:B------:R-:W-:Y:S02]  /*1050*/  ISETP.NE.AND P1, PT, R14, RZ, PT ;  /* 0x000000ff0e00720c */ /* 0x000fe40003f25270 */
[----:B------:R-:W-:Y:S02]  /*1060*/  IADD3 R3, PT, PT, -R22, RZ, RZ ;  /* 0x000000ff16037210 */ /* 0x000fe40007ffe1ff */
[----:B------:R-:W-:-:S05]  /*1070*/  IADD3 R4, PT, PT, -R19, RZ, RZ ;  /* 0x000000ff13047210 */ /* 0x000fca0007ffe1ff */
[----:B------:R-:W-:Y:S02]  /*1080*/  @P0 VIADD R2, R2, 0x1 ;  /* 0x0000000102020836 */ /* 0x000fe40000000000 */
[----:B------:R-:W-:Y:S02]  /*1090*/  IMAD R7, R7, R3, R24 ;  /* 0x0000000307077224 */ /* 0x000fe400078e0218 */
[----:B------:R-:W-:Y:S01]  /*10a0*/  @!P2 IMAD.MOV R2, RZ, RZ, -R2 ;  /* 0x000000ffff02a224 */ /* 0x000fe200078e0a02 */
[----:B------:R-:W-:Y:S01]  /*10b0*/  @!P1 LOP3.LUT R2, RZ, R14, RZ, 0x33, !PT ;  /* 0x0000000eff029212 */ /* 0x000fe200078e33ff */
[--C-:B------:R-:W-:Y:S02]  /*10c0*/  IMAD.MOV R3, RZ, RZ, -R26.reuse ;  /* 0x000000ffff037224 */ /* 0x100fe400078e0a1a */
[----:B------:R-:W-:Y:S01]  /*10d0*/  IMAD R11, R11, R4, R26 ;  /* 0x000000040b0b7224 */ /* 0x000fe200078e021a */
[----:B------:R-:W-:Y:S01]  /*10e0*/  LEA R4, R0, R1, 0x2 ;  /* 0x0000000100047211 */ /* 0x000fe200078e10ff */
[----:B------:R-:W-:-:S02]  /*10f0*/  IMAD.MOV R20, RZ, RZ, -R2 ;  /* 0x000000ffff147224 */ /* 0x000fc400078e0a02 */
[----:B------:R-:W-:Y:S01]  /*1100*/  IMAD R9, R9, R3, R22 ;  /* 0x0000000309097224 */ /* 0x000fe200078e0216 */
[----:B------:R-:W-:Y:S01]  /*1110*/  LEA R3, R17, R1, 0x2 ;  /* 0x0000000111037211 */ /* 0x000fe200078e10ff */
[----:B------:R-:W-:Y:S01]  /*1120*/  IMAD R14, R14, R20, R15 ;  /* 0x000000140e0e7224 */ /* 0x000fe200078e020f */
[----:B------:R1:W-:Y:S04]  /*1130*/  STL [R4], R7 ;  /* 0x0000000704007387 */ /* 0x0003e80000100800 */
[----:B------:R1:W-:Y:S04]  /*1140*/  STL [R8], R9 ;  /* 0x0000000908007387 */ /* 0x0003e80000100800 */
[----:B------:R1:W-:Y:S04]  /*1150*/  STL [R10], R11 ;  /* 0x0000000b0a007387 */ /* 0x0003e80000100800 */
[----:B------:R1:W-:Y:S04]  /*1160*/  STL [R3], R18 ;  /* 0x0000001203007387 */ /* 0x0003e80000100800 */
[----:B------:R1:W-:Y:S01]  /*1170*/  STL [R21], R14 ;  /* 0x0000000e15007387 */ /* 0x0003e20000100800 */
[----:B------:R-:W-:Y:S01]  /*1180*/  VIADD R0, R0, 0xfffffff8 ;  /* 0xfffffff800007836 */ /* 0x000fe20000000000 */
[----:B------:R-:W-:Y:S01]  /*1190*/  MOV R17, R2 ;  /* 0x0000000200117202 */ /* 0x000fe20000000f00 */
[----:B------:R-:W-:Y:S06]  /*11a0*/  BRA.U UP0, `(.L_x_2) ;  /* 0xffffffed00f47547 */ /* 0x000fec000b83ffff */
[----:B------:R-:W-:-:S07]  /*11b0*/  VIADD R12, R0, 0x4 ;  /* 0x00000004000c7836 */ /* 0x000fce0000000000 */
.L_x_1:
[----:B------:R-:W-:-:S09]  /*11c0*/  UISETP.NE.AND UP0, UPT, UR7, URZ, UPT ;  /* 0x000000ff0700728c */ /* 0x000fd2000bf05270 */
[----:B------:R-:W-:Y:S05]  /*11d0*/  BRA.U !UP0, `(.L_x_3) ;  /* 0x0000000d08b87547 */ /* 0x000fea000b800000 */
[----:B------:R-:W0:Y:S01]  /*11e0*/  LDCU UR4, c[0x0][0x39c] ;  /* 0x00007380ff0477ac */ /* 0x000e220008000800 */
[----:B------:R-:W-:Y:S02]  /*11f0*/  UISETP.GE.U32.AND UP1, UPT, UR7, 0x4, UPT ;  /* 0x000000040700788c */ /* 0x000fe4000bf26070 */
[----:B0-----:R-:W-:-:S04]  /*1200*/  ULOP3.LUT UR5, UR4, 0x3, URZ, 0xc0, !UPT ;  /* 0x0000000304057892 */ /* 0x001fc8000f8ec0ff */
[----:B------:R-:W-:-:S03]  /*1210*/  UISETP.NE.AND UP2, UPT, UR5, URZ, UPT ;  /* 0x000000ff0500728c */ /* 0x000fc6000bf45270 */
[----:B------:R-:W-:Y:S08]  /*1220*/  BRA.U !UP1, `(.L_x_4) ;  /* 0x00000009090c7547 */ /* 0x000ff0000b800000 */
[----:B-1----:R-:W0:Y:S01]  /*1230*/  LDC.64 R20, c[0x0][0x388] ;  /* 0x0000e200ff147b82 */ /* 0x002e220000000a00 */
[----:B------:R-:W-:-:S04]  /*1240*/  VIADD R0, R12, 0xffffffff ;  /* 0xffffffff0c007836 */ /* 0x000fc80000000000 */
[----:B0-----:R-:W-:-:S05]  /*1250*/  IMAD.WIDE.U32 R2, R0, 0x4, R20 ;  /* 0x0000000400027825 */ /* 0x001fca00078e0014 */
[----:B------:R-:W2:Y:S01]  /*1260*/  LDG.E R6, desc[UR8][R2.64] ;  /* 0x0000000802067981 */ /* 0x000ea2000c1e1900 */
[----:B------:R-:W-:-:S05]  /*1270*/  IADD3 R4, PT, PT, R12, -0x2, RZ ;  /* 0xfffffffe0c047810 */ /* 0x000fca0007ffe0ff */
[----:B------:R-:W-:-:S05]  /*1280*/  IMAD.WIDE.U32 R14, R4, 0x4, R20 ;  /* 0x00000004040e7825 */ /* 0x000fca00078e0014 */
[----:B------:R0:W3:Y:S01]  /*1290*/  LDG.E R5, desc[UR8][R14.64] ;  /* 0x000000080e057981 */ /* 0x0000e2000c1e1900 */
[----:B------:R-:W-:-:S04]  /*12a0*/  VIADD R8, R12, 0xfffffffd ;  /* 0xfffffffd0c087836 */ /* 0x000fc80000000000 */
[----:B------:R-:W-:-:S05]  /*12b0*/  IMAD.WIDE.U32 R18, R8, 0x4, R20 ;  /* 0x0000000408127825 */ /* 0x000fca00078e0014 */
[----:B------:R-:W4:Y:S01]  /*12c0*/  LDG.E R7, desc[UR8][R18.64] ;  /* 0x0000000812077981 */ /* 0x000f22000c1e1900 */
[----:B------:R-:W-:-:S04]  /*12d0*/  VIADD R10, R12, 0xfffffffc ;  /* 0xfffffffc0c0a7836 */ /* 0x000fc80000000000 */
[----:B------:R-:W-:-:S05]  /*12e0*/  IMAD.WIDE.U32 R20, R10, 0x4, R20 ;  /* 0x000000040a147825 */ /* 0x000fca00078e0014 */
[----:B------:R-:W5:Y:S01]  /*12f0*/  LDG.E R9, desc[UR8][R20.64] ;  /* 0x0000000814097981 */ /* 0x000f62000c1e1900 */
[----:B0-----:R-:W-:Y:S01]  /*1300*/  IABS R14, R17 ;  /* 0x00000011000e7213 */ /* 0x001fe20000000000 */
[----:B------:R-:W-:Y:S01]  /*1310*/  IMAD R4, R4, 0x4, R1 ;  /* 0x0000000404047824 */ /* 0x000fe200078e0201 */
[----:B------:R-:W-:Y:S02]  /*1320*/  LEA R8, R8, R1, 0x2 ;  /* 0x0000000108087211 */ /* 0x000fe400078e10ff */
[-C--:B--2---:R-:W-:Y:S02]  /*1330*/  IABS R12, R6.reuse ;  /* 0x00000006000c7213 */ /* 0x084fe40000000000 */
[----:B------:R-:W-:Y:S02]  /*1340*/  IABS R16, R6 ;  /* 0x0000000600107213 */ /* 0x000fe40000000000 */
[----:B------:R-:W0:Y:S01]  /*1350*/  I2F.RP R13, R12 ;  /* 0x0000000c000d7306 */ /* 0x000e220000209400 */
[----:B---3--:R-:W-:-:S07]  /*1360*/  IABS R11, R5 ;  /* 0x00000005000b7213 */ /* 0x008fce0000000000 */
[----:B0-----:R-:W0:Y:S01]  /*1370*/  MUFU.RCP R13, R13 ;  /* 0x0000000d000d7308 */ /* 0x001e220000001000 */
[----:B----4-:R-:W-:-:S04]  /*1380*/  IABS R18, R7 ;  /* 0x0000000700127213 */ /* 0x010fc80000000000 */
[----:B------:R-:W-:Y:S02]  /*1390*/  IADD3 R18, PT, PT, RZ, -R18, RZ ;  /* 0x80000012ff127210 */ /* 0x000fe40007ffe0ff */
[----:B0-----:R-:W-:Y:S02]  /*13a0*/  IADD3 R2, PT, PT, R13, 0xffffffe, RZ ;  /* 0x0ffffffe0d027810 */ /* 0x001fe40007ffe0ff */
[----:B------:R-:W0:Y:S08]  /*13b0*/  I2F.RP R13, R11 ;  /* 0x0000000b000d7306 */ /* 0x000e300000209400 */
[----:B------:R1:W2:Y:S08]  /*13c0*/  F2I.FTZ.U32.TRUNC.NTZ R3, R2 ;  /* 0x0000000200037305 */ /* 0x0002b0000021f000 */
[----:B0-----:R-:W0:Y:S01]  /*13d0*/  MUFU.RCP R13, R13 ;  /* 0x0000000d000d7308 */ /* 0x001e220000001000 */
[----:B-1----:R-:W-:-:S02]  /*13e0*/  IMAD.MOV.U32 R2, RZ, RZ, RZ ;  /* 0x000000ffff027224 */ /* 0x002fc400078e00ff */
[----:B--2---:R-:W-:-:S04]  /*13f0*/  IMAD.MOV R15, RZ, RZ, -R3 ;  /* 0x000000ffff0f7224 */ /* 0x004fc800078e0a03 */
[----:B------:R-:W-:-:S04]  /*1400*/  IMAD R15, R15, R12, RZ ;  /* 0x0000000c0f0f7224 */ /* 0x000fc800078e02ff */
[----:B------:R-:W-:Y:S01]  /*1410*/  IMAD.HI.U32 R3, R3, R15, R2 ;  /* 0x0000000f03037227 */ /* 0x000fe200078e0002 */
[----:B------:R-:W-:Y:S02]  /*1420*/  IADD3 R15, PT, PT, RZ, -R16, RZ ;  /* 0x80000010ff0f7210 */ /* 0x000fe40007ffe0ff */
[----:B------:R-:W-:-:S03]  /*1430*/  IABS R16, R5 ;  /* 0x0000000500107213 */ /* 0x000fc60000000000 */
[----:B------:R-:W-:Y:S01]  /*1440*/  IMAD.HI.U32 R2, R3, R14, RZ ;  /* 0x0000000e03027227 */ /* 0x000fe200078e00ff */
[----:B------:R-:W-:-:S03]  /*1450*/  IADD3 R16, PT, PT, RZ, -R16, RZ ;  /* 0x80000010ff107210 */ /* 0x000fc60007ffe0ff */
[----:B------:R-:W-:Y:S02]  /*1460*/  IMAD R3, R2, R15, R14 ;  /* 0x0000000f02037224 */ /* 0x000fe400078e020e */
[----:B0-----:R-:W-:Y:S01]  /*1470*/  VIADD R14, R13, 0xffffffe ;  /* 0x0ffffffe0d0e7836 */ /* 0x001fe20000000000 */
[----:B------:R-:W-:Y:S02]  /*1480*/  IABS R13, R7 ;  /* 0x00000007000d7213 */ /* 0x000fe40000000000 */
[----:B------:R-:W-:Y:S02]  /*1490*/  ISETP.GT.U32.AND P1, PT, R12, R3, PT ;  /* 0x000000030c00720c */ /* 0x000fe40003f24070 */
[----:B------:R-:W0:Y:S11]  /*14a0*/  I2F.RP R15, R13 ;  /* 0x0000000d000f7306 */ /* 0x000e360000209400 */
[----:B------:R-:W-:Y:S01]  /*14b0*/  @!P1 IMAD.IADD R3, R3, 0x1, -R12 ;  /* 0x0000000103039824 */ /* 0x000fe200078e0a0c */
[----:B------:R-:W-:-:S02]  /*14c0*/  @!P1 IADD3 R2, PT, PT, R2, 0x1, RZ ;  /* 0x0000000102029810 */ /* 0x000fc40007ffe0ff */
[----:B------:R-:W-:Y:S01]  /*14d0*/  ISETP.NE.AND P1, PT, R6, RZ, PT ;  /* 0x000000ff0600720c */ /* 0x000fe20003f25270 */
[----:B0-----:R-:W-:Y:S01]  /*14e0*/  MUFU.RCP R15, R15 ;  /* 0x0000000f000f7308 */ /* 0x001fe20000001000 */
[----:B------:R-:W-:Y:S02]  /*14f0*/  ISETP.GE.U32.AND P0, PT, R3, R12, PT ;  /* 0x0000000c0300720c */ /* 0x000fe40003f06070 */
[----:B------:R-:W-:-:S04]  /*1500*/  LOP3.LUT R12, R17, R6, RZ, 0x3c, !PT ;  /* 0x00000006110c7212 */ /* 0x000fc800078e3cff */
[----:B------:R-:W-:Y:S01]  /*1510*/  ISETP.GE.AND P2, PT, R12, RZ, PT ;  /* 0x000000ff0c00720c */ /* 0x000fe20003f46270 */
[----:B------:R-:W0:Y:S06]  /*1520*/  F2I.FTZ.U32.TRUNC.NTZ R3, R14 ;  /* 0x0000000e00037305 */ /* 0x000e2c000021f000 */
[----:B------:R-:W-:-:S04]  /*1530*/  @P0 VIADD R2, R2, 0x1 ;  /* 0x0000000102020836 */ /* 0x000fc80000000000 */
[----:B------:R-:W-:-:S04]  /*1540*/  IMAD.MOV.U32 R12, RZ, RZ, R2 ;  /* 0x000000ffff0c7224 */ /* 0x000fc800078e0002 */
[----:B------:R-:W-:Y:S01]  /*1550*/  @!P2 IMAD.MOV R12, RZ, RZ, -R12 ;  /* 0x000000ffff0ca224 */ /* 0x000fe200078e0a0c */
[----:B0-----:R-:W-:Y:S02]  /*1560*/  IADD3 R2, PT, PT, RZ, -R3, RZ ;  /* 0x80000003ff027210 */ /* 0x001fe40007ffe0ff */
[----:B------:R-:W-:-:S03]  /*1570*/  @!P1 LOP3.LUT R12, RZ, R6, RZ, 0x33, !PT ;  /* 0x00000006ff0c9212 */ /* 0x000fc600078e33ff */
[----:B------:R-:W-:Y:S01]  /*1580*/  IMAD R19, R2, R11, RZ ;  /* 0x0000000b02137224 */ /* 0x000fe200078e02ff */
[----:B------:R-:W-:Y:S01]  /*1590*/  IABS R14, R12 ;  /* 0x0000000c000e7213 */ /* 0x000fe20000000000 */
[----:B------:R-:W-:-:S04]  /*15a0*/  IMAD.MOV.U32 R2, RZ, RZ, RZ ;  /* 0x000000ffff027224 */ /* 0x000fc800078e00ff */
[----:B------:R-:W-:-:S04]  /*15b0*/  IMAD.HI.U32 R2, R3, R19, R2 ;  /* 0x0000001303027227 */ /* 0x000fc800078e0002 */
[----:B------:R-:W-:-:S04]  /*15c0*/  IMAD.MOV.U32 R3, RZ, RZ, R14 ;  /* 0x000000ffff037224 */ /* 0x000fc800078e000e */
[----:B------:R-:W-:-:S04]  /*15d0*/  IMAD.HI.U32 R14, R2, R3, RZ ;  /* 0x00000003020e7227 */ /* 0x000fc800078e00ff */
[----:B------:R-:W-:Y:S01]  /*15e0*/  IMAD R2, R14, R16, R3 ;  /* 0x000000100e027224 */ /* 0x000fe200078e0203 */
[----:B------:R-:W-:-:S04]  /*15f0*/  IADD3 R3, PT, PT, R15, 0xffffffe, RZ ;  /* 0x0ffffffe0f037810 */ /* 0x000fc80007ffe0ff */
[----:B------:R-:W-:Y:S02]  /*1600*/  ISETP.GT.U32.AND P1, PT, R11, R2, PT ;  /* 0x000000020b00720c */ /* 0x000fe40003f24070 */
[----:B------:R-:W0:Y:S11]  /*1610*/  F2I.FTZ.U32.TRUNC.NTZ R3, R3 ;  /* 0x0000000300037305 */ /* 0x000e36000021f000 */
[----:B------:R-:W-:-:S02]  /*1620*/  @!P1 IMAD.IADD R2, R2, 0x1, -R11 ;  /* 0x0000000102029824 */ /* 0x000fc400078e0a0b */
[----:B------:R-:W-:Y:S01]  /*1630*/  @!P1 VIADD R14, R14, 0x1 ;  /* 0x000000010e0e9836 */ /* 0x000fe20000000000 */
[----:B------:R-:W-:Y:S02]  /*1640*/  ISETP.NE.AND P1, PT, R5, RZ, PT ;  /* 0x000000ff0500720c */ /* 0x000fe40003f25270 */
[----:B------:R-:W-:Y:S02]  /*1650*/  ISETP.GE.U32.AND P0, PT, R2, R11, PT ;  /* 0x0000000b0200720c */ /* 0x000fe40003f06070 */
[----:B------:R-:W-:Y:S02]  /*1660*/  LOP3.LUT R2, R12, R5, RZ, 0x3c, !PT ;  /* 0x000000050c027212 */ /* 0x000fe400078e3cff */
[----:B-----5:R-:W-:Y:S02]  /*1670*/  IABS R11, R9 ;  /* 0x00000009000b7213 */ /* 0x020fe40000000000 */
[----:B------:R-:W-:Y:S02]  /*1680*/  ISETP.GE.AND P2, PT, R2, RZ, PT ;  /* 0x000000ff0200720c */ /* 0x000fe40003f46270 */
[----:B0-----:R-:W-:-:S05]  /*1690*/  IADD3 R2, PT, PT, RZ, -R3, RZ ;  /* 0x80000003ff027210 */ /* 0x001fca0007ffe0ff */
[----:B------:R-:W-:Y:S02]  /*16a0*/  IMAD R15, R2, R13, RZ ;  /* 0x0000000d020f7224 */ /* 0x000fe400078e02ff */
[----:B------:R-:W-:Y:S02]  /*16b0*/  IMAD.MOV.U32 R2, RZ, RZ, RZ ;  /* 0x000000ffff027224 */ /* 0x000fe400078e00ff */
[----:B------:R-:W-:Y:S02]  /*16c0*/  @P0 VIADD R14, R14, 0x1 ;  /* 0x000000010e0e0836 */ /* 0x000fe40000000000 */
[----:B------:R-:W-:Y:S02]  /*16d0*/  IMAD.HI.U32 R2, R3, R15, R2 ;  /* 0x0000000f03027227 */ /* 0x000fe400078e0002 */
[----:B------:R-:W0:Y:S02]  /*16e0*/  I2F.RP R15, R11 ;  /* 0x0000000b000f7306 */ /* 0x000e240000209400 */
[----:B------:R-:W-:Y:S01]  /*16f0*/  @!P2 IMAD.MOV R14, RZ, RZ, -R14 ;  /* 0x000000ffff0ea224 */ /* 0x000fe200078e0a0e */
[----:B------:R-:W-:-:S04]  /*1700*/  @!P1 LOP3.LUT R14, RZ, R5, RZ, 0x33, !PT ;  /* 0x00000005ff0e9212 */ /* 0x000fc800078e33ff */
[----:B------:R-:W-:-:S05]  /*1710*/  IABS R16, R14 ;  /* 0x0000000e00107213 */ /* 0x000fca0000000000 */
[----:B------:R-:W-:Y:S01]  /*1720*/  IMAD.MOV.U32 R3, RZ, RZ, R16 ;  /* 0x000000ffff037224 */ /* 0x000fe200078e0010 */
[----:B0-----:R-:W0:Y:S03]  /*1730*/  MUFU.RCP R15, R15 ;  /* 0x0000000f000f7308 */ /* 0x001e260000001000 */
[----:B------:R-:W-:-:S04]  /*1740*/  IMAD.HI.U32 R16, R2, R3, RZ ;  /* 0x0000000302107227 */ /* 0x000fc800078e00ff */
[----:B------:R-:W-:Y:S01]  /*1750*/  IMAD R2, R16, R18, R3 ;  /* 0x0000001210027224 */ /* 0x000fe200078e0203 */
[----:B------:R-:W-:-:S04]  /*1760*/  IABS R18, R9 ;  /* 0x0000000900127213 */ /* 0x000fc80000000000 */
[----:B------:R-:W-:Y:S01]  /*1770*/  ISETP.GT.U32.AND P1, PT, R13, R2, PT ;  /* 0x000000020d00720c */ /* 0x000fe20003f24070 */
[----:B------:R-:W-:Y:S01]  /*1780*/  IMAD.MOV R18, RZ, RZ, -R18 ;  /* 0x000000ffff127224 */ /* 0x000fe200078e0a12 */
[----:B0-----:R-:W-:-:S11]  /*1790*/  IADD3 R3, PT, PT, R15, 0xffffffe, RZ ;  /* 0x0ffffffe0f037810 */ /* 0x001fd60007ffe0ff */
[----:B------:R-:W-:Y:S01]  /*17a0*/  @!P1 IMAD.IADD R2, R2, 0x1, -R13 ;  /* 0x0000000102029824 */ /* 0x000fe200078e0a0d */
[----:B------:R-:W0:Y:S01]  /*17b0*/  F2I.FTZ.U32.TRUNC.NTZ R3, R3 ;  /* 0x0000000300037305 */ /* 0x000e22000021f000 */
[----:B------:R-:W-:Y:S01]  /*17c0*/  @!P1 VIADD R16, R16, 0x1 ;  /* 0x0000000110109836 */ /* 0x000fe20000000000 */
[----:B------:R-:W-:Y:S02]  /*17d0*/  ISETP.NE.AND P1, PT, R7, RZ, PT ;  /* 0x000000ff0700720c */ /* 0x000fe40003f25270 */
[----:B------:R-:W-:Y:S02]  /*17e0*/  ISETP.GE.U32.AND P0, PT, R2, R13, PT ;  /* 0x0000000d0200720c */ /* 0x000fe40003f06070 */
[----:B------:R-:W-:-:S04]  /*17f0*/  LOP3.LUT R2, R14, R7, RZ, 0x3c, !PT ;  /* 0x000000070e027212 */ /* 0x000fc800078e3cff */
[----:B------:R-:W-:Y:S02]  /*1800*/  ISETP.GE.AND P2, PT, R2, RZ, PT ;  /* 0x000000ff0200720c */ /* 0x000fe40003f46270 */
[----:B0-----:R-:W-:-:S05]  /*1810*/  IADD3 R2, PT, PT, RZ, -R3, RZ ;  /* 0x80000003ff027210 */ /* 0x001fca0007ffe0ff */
[----:B------:R-:W-:Y:S02]  /*1820*/  @P0 VIADD R16, R16, 0x1 ;  /* 0x0000000110100836 */ /* 0x000fe40000000000 */
[----:B------:R-:W-:Y:S02]  /*1830*/  IMAD R13, R2, R11, RZ ;  /* 0x0000000b020d7224 */ /* 0x000fe400078e02ff */
[----:B------:R-:W-:Y:S02]  /*1840*/  HFMA2 R2, -RZ, RZ, 0, 0 ;  /* 0x00000000ff027431 */ /* 0x000fe400000001ff */
[----:B------:R-:W-:Y:S01]  /*1850*/  @!P2 IMAD.MOV R16, RZ, RZ, -R16 ;  /* 0x000000ffff10a224 */ /* 0x000fe200078e0a10 */
[----:B------:R-:W-:-:S04]  /*1860*/  @!P1 LOP3.LUT R16, RZ, R7, RZ, 0x33, !PT ;  /* 0x00000007ff109212 */ /* 0x000fc800078e33ff */
[----:B------:R-:W-:Y:S01]  /*1870*/  IABS R15, R16 ;  /* 0x00000010000f7213 */ /* 0x000fe20000000000 */
[----:B------:R-:W-:-:S04]  /*1880*/  IMAD.HI.U32 R2, R3, R13, R2 ;  /* 0x0000000d03027227 */ /* 0x000fc800078e0002 */
[----:B------:R-:W-:Y:S02]  /*1890*/  IMAD.MOV.U32 R3, RZ, RZ, R15 ;  /* 0x000000ffff037224 */ /* 0x000fe400078e000f */
[----:B------:R-:W-:Y:S02]  /*18a0*/  IMAD.MOV R13, RZ, RZ, -R16 ;  /* 0x000000ffff0d7224 */ /* 0x000fe400078e0a10 */
[----:B------:R-:W-:-:S04]  /*18b0*/  IMAD.HI.U32 R2, R2, R3, RZ ;  /* 0x0000000302027227 */ /* 0x000fc800078e00ff */
[----:B------:R-:W-:Y:S01]  /*18c0*/  IMAD R18, R2, R18, R3 ;  /* 0x0000001202127224 */ /* 0x000fe200078e0203 */
[----:B------:R-:W-:Y:S01]  /*18d0*/  LOP3.LUT R3, R16, R9, RZ, 0x3c, !PT ;  /* 0x0000000910037212 */ /* 0x000fe200078e3cff */
[----:B------:R-:W-:-:S03]  /*18e0*/  IMAD R7, R7, R13, R14 ;  /* 0x0000000d07077224 */ /* 0x000fc600078e020e */
[----:B------:R-:W-:Y:S02]  /*18f0*/  ISETP.GT.U32.AND P1, PT, R11, R18, PT ;  /* 0x000000120b00720c */ /* 0x000fe40003f24070 */
[----:B------:R-:W-:Y:S02]  /*1900*/  ISETP.GE.AND P2, PT, R3, RZ, PT ;  /* 0x000000ff0300720c */ /* 0x000fe40003f46270 */
[----:B------:R-:W-:-:S05]  /*1910*/  IADD3 R3, PT, PT, -R12, RZ, RZ ;  /* 0x000000ff0c037210 */ /* 0x000fca0007ffe1ff */
[----:B------:R-:W-:Y:S02]  /*1920*/  IMAD R6, R6, R3, R17 ;  /* 0x0000000306067224 */ /* 0x000fe400078e0211 */
[----:B------:R-:W-:Y:S02]  /*1930*/  IMAD R3, R0, 0x4, R1 ;  /* 0x0000000400037824 */ /* 0x000fe400078e0201 */
[----:B------:R-:W-:Y:S01]  /*1940*/  @!P1 IMAD.IADD R18, R18, 0x1, -R11 ;  /* 0x0000000112129824 */ /* 0x000fe200078e0a0b */
[----:B------:R-:W-:Y:S01]  /*1950*/  @!P1 IADD3 R2, PT, PT, R2, 0x1, RZ ;  /* 0x0000000102029810 */ /* 0x000fe20007ffe0ff */
[----:B------:R-:W-:Y:S01]  /*1960*/  IMAD R0, R10, 0x4, R1 ;  /* 0x000000040a007824 */ /* 0x000fe200078e0201 */
[----:B------:R-:W-:Y:S01]  /*1970*/  ISETP.NE.AND P1, PT, R9, RZ, PT ;  /* 0x000000ff0900720c */ /* 0x000fe20003f25270 */
[----:B------:R0:W-:Y:S01]  /*1980*/  STL [R3], R6 ;  /* 0x0000000603007387 */ /* 0x0001e20000100800 */
[----:B------:R-:W-:Y:S01]  /*1990*/  ISETP.GE.U32.AND P0, PT, R18, R11, PT ;  /* 0x0000000b1200720c */ /* 0x000fe20003f06070 */
[----:B------:R-:W-:-:S04]  /*19a0*/  IMAD.MOV R11, RZ, RZ, -R14 ;  /* 0x000000ffff0b7224 */ /* 0x000fc800078e0a0e */
[----:B------:R-:W-:Y:S02]  /*19b0*/  IMAD R5, R5, R11, R12 ;  /* 0x0000000b05057224 */ /* 0x000fe400078e020c */
[----:B------:R-:W-:-:S03]  /*19c0*/  IMAD.MOV.U32 R12, RZ, RZ, R10 ;  /* 0x000000ffff0c7224 */ /* 0x000fc600078e000a */
[----:B------:R0:W-:Y:S03]  /*19d0*/  STL [R4], R5 ;  /* 0x0000000504007387 */ /* 0x0001e60000100800 */
[----:B------:R-:W-:Y:S01]  /*19e0*/  @P0 VIADD R2, R2, 0x1 ;  /* 0x0000000102020836 */ /* 0x000fe20000000000 */
[----:B------:R0:W-:Y:S03]  /*19f0*/  STL [R8], R7 ;  /* 0x0000000708007387 */ /* 0x0001e60000100800 */
[----:B------:R-:W-:Y:S01]  /*1a00*/  @!P2 IMAD.MOV R2, RZ, RZ, -R2 ;  /* 0x000000ffff02a224 */ /* 0x000fe200078e0a02 */
[----:B------:R-:W-:-:S04]  /*1a10*/  @!P1 LOP3.LUT R2, RZ, R9, RZ, 0x33, !PT ;  /* 0x00000009ff029212 */ /* 0x000fc800078e33ff */
[----:B------:R-:W-:Y:S02]  /*1a20*/  IADD3 R15, PT, PT, -R2, RZ, RZ ;  /* 0x000000ff020f7210 */ /* 0x000fe40007ffe1ff */
[----:B------:R-:W-:-:S03]  /*1a30*/  MOV R17, R2 ;  /* 0x0000000200117202 */ /* 0x000fc60000000f00 */
[----:B------:R-:W-:-:S05]  /*1a40*/  IMAD R9, R9, R15, R16 ;  /* 0x0000000f09097224 */ /* 0x000fca00078e0210 */
[----:B------:R0:W-:Y:S02]  /*1a50*/  STL [R0], R9 ;  /* 0x0000000900007387 */ /* 0x0001e40000100800 */
.L_x_4:
[----:B------:R-:W-:Y:S05]  /*1a60*/  BRA.U !UP2, `(.L_x_3) ;  /* 0x000000050a947547 */ /* 0x000fea000b800000 */
[----:B------:R-:W-:Y:S02]  /*1a70*/  UISETP.NE.AND UP1, UPT, UR5, 0x1, UPT ;  /* 0x000000010500788c */ /* 0x000fe4000bf25270 */
[----:B------:R-:W-:-:S04]  /*1a80*/  ULOP3.LUT UR4, UR4, 0x1, URZ, 0xc0, !UPT ;  /* 0x0000000104047892 */ /* 0x000fc8000f8ec0ff */
[----:B------:R-:W-:-:S03]  /*1a90*/  UISETP.NE.U32.AND UP2, UPT, UR4, 0x1, UPT ;  /* 0x000000010400788c */ /* 0x000fc6000bf45070 */
[----:B------:R-:W-:Y:S08]  /*1aa0*/  BRA.U !UP1, `(.L_x_5) ;  /* 0x0000000509107547 */ /* 0x000ff0000b800000 */
[----:B-1----:R-:W1:Y:S01]  /*1ab0*/  LDC.64 R10, c[0x0][0x388] ;  /* 0x0000e200ff0a7b82 */ /* 0x002e620000000a00 */
[----:B0-----:R-:W-:-:S04]  /*1ac0*/  VIADD R0, R12, 0xffffffff ;  /* 0xffffffff0c007836 */ /* 0x001fc80000000000 */
[----:B-1----:R-:W-:-:S05]  /*1ad0*/  IMAD.WIDE.U32 R8, R0, 0x4, R10 ;  /* 0x0000000400087825 */ /* 0x002fca00078e000a */
[----:B------:R0:W2:Y:S01]  /*1ae0*/  LDG.E R2, desc[UR8][R8.64] ;  /* 0x0000000808027981 */ /* 0x0000a2000c1e1900 */
[----:B------:R-:W-:-:S04]  /*1af0*/  VIADD R4, R12, 0xfffffffe ;  /* 0xfffffffe0c047836 */ /* 0x000fc80000000000 */
[----:B------:R-:W-:-:S05]  /*1b00*/  IMAD.WIDE.U32 R10, R4, 0x4, R10 ;  /* 0x00000004040a7825 */ /* 0x000fca00078e000a */
[----:B------:R1:W3:Y:S01]  /*1b10*/  LDG.E R3, desc[UR8][R10.64] ;  /* 0x000000080a037981 */ /* 0x0002e2000c1e1900 */
[----:B0-----:R-:W-:Y:S02]  /*1b20*/  IABS R8, R17 ;  /* 0x0000001100087213 */ /* 0x001fe40000000000 */
[-C--:B--2---:R-:W-:Y:S02]  /*1b30*/  IABS R14, R2.reuse ;  /* 0x00000002000e7213 */ /* 0x084fe40000000000 */
[----:B-1----:R-:W-:Y:S02]  /*1b40*/  IABS R10, R2 ;  /* 0x00000002000a7213 */ /* 0x002fe40000000000 */
[----:B------:R-:W0:Y:S02]  /*1b50*/  I2F.RP R12, R14 ;  /* 0x0000000e000c7306 */ /* 0x000e240000209400 */
[----:B------:R-:W-:Y:S02]  /*1b60*/  IADD3 R11, PT, PT, RZ, -R10, RZ ;  /* 0x8000000aff0b7210 */ /* 0x000fe40007ffe0ff */
[----:B---3--:R-:W-:-:S04]  /*1b70*/  IABS R5, R3 ;  /* 0x0000000300057213 */ /* 0x008fc80000000000 */
[----:B0-----:R-:W0:Y:S02]  /*1b80*/  MUFU.RCP R12, R12 ;  /* 0x0000000c000c7308 */ /* 0x001e240000001000 */
[----:B0-----:R-:W-:-:S06]  /*1b90*/  IADD3 R6, PT, PT, R12, 0xffffffe, RZ ;  /* 0x0ffffffe0c067810 */ /* 0x001fcc0007ffe0ff */
[----:B------:R0:W1:Y:S02]  /*1ba0*/  F2I.FTZ.U32.TRUNC.NTZ R7, R6 ;  /* 0x0000000600077305 */ /* 0x000064000021f000 */
[----:B0-----:R-:W-:Y:S02]  /*1bb0*/  IMAD.MOV.U32 R6, RZ, RZ, RZ ;  /* 0x000000ffff067224 */ /* 0x001fe400078e00ff */
[----:B-1----:R-:W-:-:S04]  /*1bc0*/  IMAD.MOV R9, RZ, RZ, -R7 ;  /* 0x000000ffff097224 */ /* 0x002fc800078e0a07 */
[----:B------:R-:W-:-:S04]  /*1bd0*/  IMAD R9, R9, R14, RZ ;  /* 0x0000000e09097224 */ /* 0x000fc800078e02ff */
[----:B------:R-:W-:Y:S02]  /*1be0*/  IMAD.HI.U32 R7, R7, R9, R6 ;  /* 0x0000000907077227 */ /* 0x000fe400078e0006 */
[----:B------:R-:W0:Y:S04]  /*1bf0*/  I2F.RP R9, R5 ;  /* 0x0000000500097306 */ /* 0x000e280000209400 */
[----:B------:R-:W-:-:S04]  /*1c00*/  IMAD.HI.U32 R6, R7, R8, RZ ;  /* 0x0000000807067227 */ /* 0x000fc800078e00ff */
[----:B------:R-:W-:Y:S01]  /*1c10*/  IMAD R7, R6, R11, R8 ;  /* 0x0000000b06077224 */ /* 0x000fe200078e0208 */
[----:B------:R-:W-:Y:S02]  /*1c20*/  LOP3.LUT R8, R17, R2, RZ, 0x3c, !PT ;  /* 0x0000000211087212 */ /* 0x000fe400078e3cff */
[----:B------:R-:W-:Y:S02]  /*1c30*/  IABS R11, R3 ;  /* 0x00000003000b7213 */ /* 0x000fe40000000000 */
[----:B------:R-:W-:Y:S01]  /*1c40*/  ISETP.GT.U32.AND P1, PT, R14, R7, PT ;  /* 0x000000070e00720c */ /* 0x000fe20003f24070 */
[----:B0-----:R-:W0:Y:S01]  /*1c50*/  MUFU.RCP R9, R9 ;  /* 0x0000000900097308 */ /* 0x001e220000001000 */
[----:B------:R-:W-:Y:S01]  /*1c60*/  ISETP.GE.AND P2, PT, R8, RZ, PT ;  /* 0x000000ff0800720c */ /* 0x000fe20003f46270 */
[----:B------:R-:W-:-:S10]  /*1c70*/  IMAD.MOV R11, RZ, RZ, -R11 ;  /* 0x000000ffff0b7224 */ /* 0x000fd400078e0a0b */
[----:B------:R-:W-:Y:S01]  /*1c80*/  @!P1 IMAD.IADD R7, R7, 0x1, -R14 ;  /* 0x0000000107079824 */ /* 0x000fe200078e0a0e */
[----:B------:R-:W-:Y:S02]  /*1c90*/  @!P1 IADD3 R6, PT, PT, R6, 0x1, RZ ;  /* 0x0000000106069810 */ /* 0x000fe40007ffe0ff */
[----:B------:R-:W-:Y:S02]  /*1ca0*/  ISETP.NE.AND P1, PT, R2, RZ, PT ;  /* 0x000000ff0200720c */ /* 0x000fe40003f25270 */
[----:B------:R-:W-:Y:S01]  /*1cb0*/  ISETP.GE.U32.AND P0, PT, R7, R14, PT ;  /* 0x0000000e0700720c */ /* 0x000fe20003f06070 */
[----:B0-----:R-:W-:-:S04]  /*1cc0*/  VIADD R10, R9, 0xffffffe ;  /* 0x0ffffffe090a7836 */ /* 0x001fc80000000000 */
[----:B------:R-:W0:Y:S08]  /*1cd0*/  F2I.FTZ.U32.TRUNC.NTZ R7, R10 ;  /* 0x0000000a00077305 */ /* 0x000e30000021f000 */
[----:B------:R-:W-:-:S04]  /*1ce0*/  @P0 VIADD R6, R6, 0x1 ;  /* 0x0000000106060836 */ /* 0x000fc80000000000 */
[----:B------:R-:W-:Y:S01]  /*1cf0*/  IMAD.MOV.U32 R12, RZ, RZ, R6 ;  /* 0x000000ffff0c7224 */ /* 0x000fe200078e0006 */
[----:B0-----:R-:W-:-:S03]  /*1d00*/  IADD3 R6, PT, PT, RZ, -R7, RZ ;  /* 0x80000007ff067210 */ /* 0x001fc60007ffe0ff */
[----:B------:R-:W-:Y:S01]  /*1d10*/  @!P2 IMAD.MOV R12, RZ, RZ, -R12 ;  /* 0x000000ffff0ca224 */ /* 0x000fe200078e0a0c */
[----:B------:R-:W-:Y:S01]  /*1d20*/  @!P1 LOP3.LUT R12, RZ, R2, RZ, 0x33, !PT ;  /* 0x00000002ff0c9212 */ /* 0x000fe200078e33ff */
[----:B------:R-:W-:Y:S02]  /*1d30*/  IMAD R9, R6, R5, RZ ;  /* 0x0000000506097224 */ /* 0x000fe400078e02ff */
[----:B------:R-:W-:Y:S01]  /*1d40*/  HFMA2 R6, -RZ, RZ, 0, 0 ;  /* 0x00000000ff067431 */ /* 0x000fe200000001ff */
[----:B------:R-:W-:-:S04]  /*1d50*/  IABS R8, R12 ;  /* 0x0000000c00087213 */ /* 0x000fc80000000000 */
[----:B------:R-:W-:-:S04]  /*1d60*/  IMAD.HI.U32 R6, R7, R9, R6 ;  /* 0x0000000907067227 */ /* 0x000fc800078e0006 */
[----:B------:R-:W-:Y:S02]  /*1d70*/  IMAD.MOV.U32 R7, RZ, RZ, R8 ;  /* 0x000000ffff077224 */ /* 0x000fe400078e0008 */
[----:B------:R-:W-:Y:S02]  /*1d80*/  IMAD.MOV.U32 R8, RZ, RZ, R11 ;  /* 0x000000ffff087224 */ /* 0x000fe400078e000b */
[----:B------:R-:W-:-:S04]  /*1d90*/  IMAD.HI.U32 R6, R6, R7, RZ ;  /* 0x0000000706067227 */ /* 0x000fc800078e00ff */
[----:B------:R-:W-:Y:S02]  /*1da0*/  IMAD R8, R6, R8, R7 ;  /* 0x0000000806087224 */ /* 0x000fe400078e0207 */
[----:B------:R-:W-:-:S03]  /*1db0*/  IMAD.MOV R7, RZ, RZ, -R12 ;  /* 0x000000ffff077224 */ /* 0x000fc600078e0a0c */
[----:B------:R-:W-:Y:S01]  /*1dc0*/  ISETP.GT.U32.AND P1, PT, R5, R8, PT ;  /* 0x000000080500720c */ /* 0x000fe20003f24070 */
[----:B------:R-:W-:-:S12]  /*1dd0*/  IMAD R2, R2, R7, R17 ;  /* 0x0000000702027224 */ /* 0x000fd800078e0211 */
[-C--:B------:R-:W-:Y:S01]  /*1de0*/  @!P1 IADD3 R8, PT, PT, R8, -R5.reuse, RZ ;  /* 0x8000000508089210 */ /* 0x080fe20007ffe0ff */
[----:B------:R-:W-:Y:S01]  /*1df0*/  @!P1 VIADD R6, R6, 0x1 ;  /* 0x0000000106069836 */ /* 0x000fe20000000000 */
[----:B------:R-:W-:Y:S02]  /*1e00*/  ISETP.NE.AND P1, PT, R3, RZ, PT ;  /* 0x000000ff0300720c */ /* 0x000fe40003f25270 */
[----:B------:R-:W-:Y:S02]  /*1e10*/  ISETP.GE.U32.AND P0, PT, R8, R5, PT ;  /* 0x000000050800720c */ /* 0x000fe40003f06070 */
[----:B------:R-:W-:-:S04]  /*1e20*/  LOP3.LUT R5, R12, R3, RZ, 0x3c, !PT ;  /* 0x000000030c057212 */ /* 0x000fc800078e3cff */
[----:B------:R-:W-:Y:S02]  /*1e30*/  ISETP.GE.AND P2, PT, R5, RZ, PT ;  /* 0x000000ff0500720c */ /* 0x000fe40003f46270 */
[----:B------:R-:W-:Y:S01]  /*1e40*/  LEA R5, R0, R1, 0x2 ;  /* 0x0000000100057211 */ /* 0x000fe200078e10ff */
[----:B------:R-:W-:-:S04]  /*1e50*/  IMAD R0, R4, 0x4, R1 ;  /* 0x0000000404007824 */ /* 0x000fc800078e0201 */
[----:B------:R-:W-:Y:S01]  /*1e60*/  @P0 VIADD R6, R6, 0x1 ;  /* 0x0000000106060836 */ /* 0x000fe20000000000 */
[----:B------:R2:W-:Y:S05]  /*1e70*/  STL [R5], R2 ;  /* 0x0000000205007387 */ /* 0x0005ea0000100800 */
[----:B------:R-:W-:Y:S02]  /*1e80*/  @!P2 IADD3 R6, PT, PT, -R6, RZ, RZ ;  /* 0x000000ff0606a210 */ /* 0x000fe40007ffe1ff */
[----:B------:R-:W-:-:S04]  /*1e90*/  @!P1 LOP3.LUT R6, RZ, R3, RZ, 0x33, !PT ;  /* 0x00000003ff069212 */ /* 0x000fc800078e33ff */
[----:B------:R-:W-:Y:S01]  /*1ea0*/  MOV R17, R6 ;  /* 0x0000000600117202 */ /* 0x000fe20000000f00 */
[----:B------:R-:W-:-:S04]  /*1eb0*/  IMAD.MOV R8, RZ, RZ, -R6 ;  /* 0x000000ffff087224 */ /* 0x000fc800078e0a06 */
[----:B------:R-:W-:Y:S02]  /*1ec0*/  IMAD R3, R3, R8, R12 ;  /* 0x0000000803037224 */ /* 0x000fe400078e020c */
[----:B------:R-:W-:-:S03]  /*1ed0*/  IMAD.MOV.U32 R12, RZ, RZ, R4 ;  /* 0x000000ffff0c7224 */ /* 0x000fc600078e0004 */
[----:B------:R2:W-:Y:S04]  /*1ee0*/  STL [R0], R3 ;  /* 0x0000000300007387 */ /* 0x0005e80000100800 */
.L_x_5:
[----:B------:R-:W-:Y:S05]  /*1ef0*/  BRA.U UP2, `(.L_x_3) ;  /* 0x0000000102707547 */ /* 0x000fea000b800000 */
[----:B012---:R-:W0:Y:S01]  /*1f00*/  LDC.64 R2, c[0x0][0x388] ;  /* 0x0000e200ff027b82 */ /* 0x007e220000000a00 */
[----:B------:R-:W-:-:S04]  /*1f10*/  VIADD R12, R12, 0xffffffff ;  /* 0xffffffff0c0c7836 */ /* 0x000fc80000000000 */
[----:B0-----:R-:W-:-:S06]  /*1f20*/  IMAD.WIDE.U32 R2, R12, 0x4, R2 ;  /* 0x000000040c027825 */ /* 0x001fcc00078e0002 */
[----:B------:R0:W2:Y:S01]  /*1f30*/  LDG.E R3, desc[UR8][R2.64] ;  /* 0x0000000802037981 */ /* 0x0000a2000c1e1900 */
[----:B------:R-:W-:Y:S02]  /*1f40*/  ISETP.GE.AND P2, PT, R17, RZ, PT ;  /* 0x000000ff1100720c */ /* 0x000fe40003f46270 */
[----:B0-----:R-:W-:Y:S02]  /*1f50*/  IABS R2, R17 ;  /* 0x0000001100027213 */ /* 0x001fe40000000000 */
[-C--:B--2---:R-:W-:Y:S02]  /*1f60*/  IABS R6, R3.reuse ;  /* 0x0000000300067213 */ /* 0x084fe40000000000 */
[----:B------:R-:W-:Y:S02]  /*1f70*/  IABS R8, R3 ;  /* 0x0000000300087213 */ /* 0x000fe40000000000 */
[----:B------:R-:W0:Y:S08]  /*1f80*/  I2F.RP R0, R6 ;  /* 0x0000000600007306 */ /* 0x000e300000209400 */
[----:B0-----:R-:W0:Y:S02]  /*1f90*/  MUFU.RCP R0, R0 ;  /* 0x0000000000007308 */ /* 0x001e240000001000 */
[----:B0-----:R-:W-:-:S02]  /*1fa0*/  VIADD R4, R0, 0xffffffe ;  /* 0x0ffffffe00047836 */ /* 0x001fc40000000000 */
[----:B------:R-:W-:-:S04]  /*1fb0*/  IMAD.MOV R0, RZ, RZ, -R8 ;  /* 0x000000ffff007224 */ /* 0x000fc800078e0a08 */
[----:B------:R0:W1:Y:S02]  /*1fc0*/  F2I.FTZ.U32.TRUNC.NTZ R5, R4 ;  /* 0x0000000400057305 */ /* 0x000064000021f000 */
[----:B0-----:R-:W-:Y:S01]  /*1fd0*/  IMAD.MOV.U32 R4, RZ, RZ, RZ ;  /* 0x000000ffff047224 */ /* 0x001fe200078e00ff */
[----:B-1----:R-:W-:-:S05]  /*1fe0*/  IADD3 R7, PT, PT, RZ, -R5, RZ ;  /* 0x80000005ff077210 */ /* 0x002fca0007ffe0ff */
[----:B------:R-:W-:-:S04]  /*1ff0*/  IMAD R7, R7, R6, RZ ;  /* 0x0000000607077224 */ /* 0x000fc800078e02ff */
[----:B------:R-:W-:-:S06]  /*2000*/  IMAD.HI.U32 R5, R5, R7, R4 ;  /* 0x0000000705057227 */ /* 0x000fcc00078e0004 */
[----:B------:R-:W-:-:S04]  /*2010*/  IMAD.HI.U32 R5, R5, R2, RZ ;  /* 0x0000000205057227 */ /* 0x000fc800078e00ff */
[----:B------:R-:W-:Y:S01]  /*2020*/  IMAD R5, R5, R0, R2 ;  /* 0x0000000005057224 */ /* 0x000fe200078e0202 */
[----:B------:R-:W-:-:S04]  /*2030*/  LEA R0, R12, R1, 0x2 ;  /* 0x000000010c007211 */ /* 0x000fc800078e10ff */
[----:B------:R-:W-:-:S13]  /*2040*/  ISETP.GT.U32.AND P0, PT, R6, R5, PT ;  /* 0x000000050600720c */ /* 0x000fda0003f04070 */
[----:B------:R-:W-:Y:S02]  /*2050*/  @!P0 IADD3 R5, PT, PT, R5, -R6, RZ ;  /* 0x8000000605058210 */ /* 0x000fe40007ffe0ff */
[----:B------:R-:W-:Y:S02]  /*2060*/  ISETP.NE.AND P0, PT, R3, RZ, PT ;  /* 0x000000ff0300720c */ /* 0x000fe40003f05270 */
[----:B------:R-:W-:-:S13]  /*2070*/  ISETP.GT.U32.AND P1, PT, R6, R5, PT ;  /* 0x000000050600720c */ /* 0x000fda0003f24070 */
[----:B------:R-:W-:-:S04]  /*2080*/  @!P1 IMAD.IADD R5, R5, 0x1, -R6 ;  /* 0x0000000105059824 */ /* 0x000fc800078e0a06 */
[----:B------:R-:W-:Y:S01]  /*2090*/  @!P2 IMAD.MOV R5, RZ, RZ, -R5 ;  /* 0x000000ffff05a224 */ /* 0x000fe200078e0a05 */
[----:B------:R-:W-:-:S05]  /*20a0*/  @!P0 LOP3.LUT R5, RZ, R3, RZ, 0x33, !PT ;  /* 0x00000003ff058212 */ /* 0x000fca00078e33ff */
[----:B------:R3:W-:Y:S02]  /*20b0*/  STL [R0], R5 ;  /* 0x0000000500007387 */ /* 0x0007e40000100800 */
.L_x_3:
[----:B------:R-:W4:Y:S01]  /*20c0*/  LDCU UR6, c[0x0][0x39c] ;  /* 0x00007380ff0677ac */ /* 0x000f220008000800 */
[----:B0-23--:R-:W-:Y:S02]  /*20d0*/  IMAD.MOV.U32 R0, RZ, RZ, RZ ;  /* 0x000000ffff007224 */ /* 0x00dfe400078e00ff */
[----:B-1----:R-:W-:Y:S01]  /*20e0*/  IMAD.MOV.U32 R21, RZ, RZ, RZ ;  /* 0x000000ffff157224 */ /* 0x002fe200078e00ff */
[----:B----4-:R-:W-:Y:S02]  /*20f0*/  UISETP.GE.U32.AND UP2, UPT, UR6, 0x10, UPT ;  /* 0x000000100600788c */ /* 0x010fe4000bf46070 */
[----:B------:R-:W-:-:S04]  /*2100*/  ULOP3.LUT UR10, UR6, 0xf, URZ, 0xc0, !UPT ;  /* 0x0000000f060a7892 */ /* 0x000fc8000f8ec0ff */
[----:B------:R-:W-:-:S03]  /*2110*/  UISETP.NE.AND UP1, UPT, UR10, URZ, UPT ;  /* 0x000000ff0a00728c */ /* 0x000fc6000bf25270 */
[----:B------:R-:W-:Y:S08]  /*2120*/  BRA.U !UP2, `(.L_x_6) ;  /* 0x000000010ae07547 */ /* 0x000ff0000b800000 */
[----:B------:R-:W0:Y:S01]  /*2130*/  LDCU.64 UR4, c[0x0][0x390] ;  /* 0x00007200ff0477ac */ /* 0x000e220008000a00 */
[----:B------:R-:W-:Y:S01]  /*2140*/  IADD3 R14, PT, PT, R1, 0x20, RZ ;  /* 0x00000020010e7810 */ /* 0x000fe20007ffe0ff */
[----:B------:R-:W-:Y:S01]  /*2150*/  IMAD.MOV.U32 R21, RZ, RZ, RZ ;  /* 0x000000ffff157224 */ /* 0x000fe200078e00ff */
[----:B------:R-:W-:-:S04]  /*2160*/  ULOP3.LUT UR11, UR6, 0x7ffffff0, URZ, 0xc0, !UPT ;  /* 0x7ffffff0060b7892 */ /* 0x000fc8000f8ec0ff */
[----:B------:R-:W-:Y:S02]  /*2170*/  UIADD3 UR12, UPT, UPT, -UR11, URZ, URZ ;  /* 0x000000ff0b0c7290 */ /* 0x000fe4000fffe1ff */
[----:B------:R-:W-:Y:S01]  /*2180*/  IMAD.U32 R0, RZ, RZ, UR11 ;  /* 0x0000000bff007e24 */ /* 0x000fe2000f8e00ff */
[----:B0-----:R-:W-:-:S04]  /*2190*/  UIADD3 UR4, UP2, UPT, UR4, 0x20, URZ ;  /* 0x0000002004047890 */ /* 0x001fc8000ff5e0ff */
[----:B------:R-:W-:Y:S02]  /*21a0*/  UIADD3.X UR5, UPT, UPT, URZ, UR5, URZ, UP2, !UPT ;  /* 0x00000005ff057290 */ /* 0x000fe400097fe4ff */
[----:B------:R-:W-:-:S04]  /*21b0*/  MOV R2, UR4 ;  /* 0x0000000400027c02 */ /* 0x000fc80008000f00 */
[----:B------:R-:W-:-:S07]  /*21c0*/  IMAD.U32 R3, RZ, RZ, UR5 ;  /* 0x00000005ff037e24 */ /* 0x000fce000f8e00ff */
.L_x_7:
[----:B------:R-:W2:Y:S04]  /*21d0*/  LDL.64 R10, [R14+-0x20] ;  /* 0xffffe0000e0a7983 */ /* 0x000ea80000100a00 */
[----:B------:R-:W2:Y:S04]  /*21e0*/  LDG.E R20, desc[UR8][R2.64+-0x20] ;  /* 0xffffe00802147981 */ /* 0x000ea8000c1e1900 */
[----:B------:R-:W3:Y:S04]  /*21f0*/  LDG.E R22, desc[UR8][R2.64+-0x1c] ;  /* 0xffffe40802167981 */ /* 0x000ee8000c1e1900 */
[----:B------:R-:W4:Y:S04]  /*2200*/  LDL.64 R12, [R14+-0x18] ;  /* 0xffffe8000e0c7983 */ /* 0x000f280000100a00 */
[----:B------:R-:W4:Y:S04]  /*2210*/  LDG.E R23, desc[UR8][R2.64+-0x18] ;  /* 0xffffe80802177981 */ /* 0x000f28000c1e1900 */
[----:B------:R-:W5:Y:S04]  /*2220*/  LDG.E R24, desc[UR8][R2.64+-0x14] ;  /* 0xffffec0802187981 */ /* 0x000f68000c1e1900 */
[----:B------:R-:W5:Y:S04]  /*2230*/  LDL.64 R8, [R14+-0x10] ;  /* 0xfffff0000e087983 */ /* 0x000f680000100a00 */
[----:B------:R-:W5:Y:S04]  /*2240*/  LDG.E R19, desc[UR8][R2.64+-0x10] ;  /* 0xfffff00802137981 */ /* 0x000f68000c1e1900 */
[----:B------:R-:W5:Y:S04]  /*2250*/  LDG.E R18, desc[UR8][R2.64+-0xc] ;  /* 0xfffff40802127981 */ /* 0x000f68000c1e1900 */
[----:B------:R-:W5:Y:S04]  /*2260*/  LDL.64 R4, [R14+-0x8] ;  /* 0xfffff8000e047983 */ /* 0x000f680000100a00 */
[----:B------:R-:W5:Y:S04]  /*2270*/  LDG.E R15, desc[UR8][R2.64+-0x8] ;  /* 0xfffff808020f7981 */ /* 0x000f68000c1e1900 */
[----:B------:R-:W5:Y:S04]  /*2280*/  LDG.E R16, desc[UR8][R2.64+-0x4] ;  /* 0xfffffc0802107981 */ /* 0x000f68000c1e1900 */
[----:B------:R-:W5:Y:S04]  /*2290*/  LDL.64 R6, [R14] ;  /* 0x000000000e067983 */ /* 0x000f680000100a00 */
[----:B------:R-:W5:Y:S01]  /*22a0*/  LDG.E R17, desc[UR8][R2.64] ;  /* 0x0000000802117981 */ /* 0x000f62000c1e1900 */
[----:B--2---:R-:W-:-:S03]  /*22b0*/  IMAD R10, R10, R20, R21 ;  /* 0x000000140a0a7224 */ /* 0x004fc600078e0215 */
[----:B------:R-:W2:Y:S01]  /*22c0*/  LDG.E R20, desc[UR8][R2.64+0x4] ;  /* 0x0000040802147981 */ /* 0x000ea2000c1e1900 */
[----:B---3--:R-:W-:-:S03]  /*22d0*/  IMAD R22, R11, R22, R10 ;  /* 0x000000160b167224 */ /* 0x008fc600078e020a */
[----:B------:R-:W3:Y:S04]  /*22e0*/  LDL.64 R10, [R14+0x8] ;  /* 0x000008000e0a7983 */ /* 0x000ee80000100a00 */
[----:B------:R-:W3:Y:S01]  /*22f0*/  LDG.E R21, desc[UR8][R2.64+0x8] ;  /* 0x0000080802157981 */ /* 0x000ee2000c1e1900 */
[----:B----4-:R-:W-:-:S03]  /*2300*/  IMAD R12, R12, R23, R22 ;  /* 0x000000170c0c7224 */ /* 0x010fc600078e0216 */
[----:B------:R-:W4:Y:S01]  /*2310*/  LDG.E R22, desc[UR8][R2.64+0xc] ;  /* 0x00000c0802167981 */ /* 0x000f22000c1e1900 */
[----:B-----5:R-:W-:-:S03]  /*2320*/  IMAD R24, R13, R24, R12 ;  /* 0x000000180d187224 */ /* 0x020fc600078e020c */
[----:B------:R-:W5:Y:S04]  /*2330*/  LDL.64 R12, [R14+0x10] ;  /* 0x000010000e0c7983 */ /* 0x000f680000100a00 */
[----:B------:R-:W5:Y:S01]  /*2340*/  LDG.E R23, desc[UR8][R2.64+0x10] ;  /* 0x0000100802177981 */ /* 0x000f62000c1e1900 */
[----:B------:R-:W-:-:S03]  /*2350*/  IMAD R8, R8, R19, R24 ;  /* 0x0000001308087224 */ /* 0x000fc600078e0218 */
[----:B------:R-:W5:Y:S01]  /*2360*/  LDG.E R24, desc[UR8][R2.64+0x14] ;  /* 0x0000140802187981 */ /* 0x000f62000c1e1900 */
[----:B------:R-:W-:-:S03]  /*2370*/  IMAD R25, R9, R18, R8 ;  /* 0x0000001209197224 */ /* 0x000fc600078e0208 */
[----:B------:R0:W5:Y:S04]  /*2380*/  LDL.64 R8, [R14+0x18] ;  /* 0x000018000e087983 */ /* 0x0001680000100a00 */
[----:B------:R-:W5:Y:S04]  /*2390*/  LDG.E R19, desc[UR8][R2.64+0x18] ;  /* 0x0000180802137981 */ /* 0x000f68000c1e1900 */
[----:B------:R1:W5:Y:S01]  /*23a0*/  LDG.E R18, desc[UR8][R2.64+0x1c] ;  /* 0x00001c0802127981 */ /* 0x000362000c1e1900 */
[----:B------:R-:W-:Y:S01]  /*23b0*/  IMAD R4, R4, R15, R25 ;  /* 0x0000000f04047224 */ /* 0x000fe200078e0219 */
[----:B------:R-:W-:Y:S01]  /*23c0*/  UIADD3 UR12, UPT, UPT, UR12, 0x10, URZ ;  /* 0x000000100c0c7890 */ /* 0x000fe2000fffe0ff */
[----:B0-----:R-:W-:-:S02]  /*23d0*/  IADD3 R14, PT, PT, R14, 0x40, RZ ;  /* 0x000000400e0e7810 */ /* 0x001fc40007ffe0ff */
[----:B------:R-:W-:Y:S01]  /*23e0*/  IMAD R4, R5, R16, R4 ;  /* 0x0000001005047224 */ /* 0x000fe200078e0204 */
[----:B------:R-:W-:-:S03]  /*23f0*/  UISETP.NE.AND UP2, UPT, UR12, URZ, UPT ;  /* 0x000000ff0c00728c */ /* 0x000fc6000bf45270 */
[----:B------:R-:W-:Y:S01]  /*2400*/  IMAD R4, R6, R17, R4 ;  /* 0x0000001106047224 */ /* 0x000fe200078e0204 */
[----:B-1----:R-:W-:-:S05]  /*2410*/  IADD3 R2, P0, PT, R2, 0x40, RZ ;  /* 0x0000004002027810 */ /* 0x002fca0007f1e0ff */
[----:B------:R-:W-:Y:S02]  /*2420*/  IMAD.X R3, RZ, RZ, R3, P0 ;  /* 0x000000ffff037224 */ /* 0x000fe400000e0603 */
[----:B--2---:R-:W-:-:S04]  /*2430*/  IMAD R4, R7, R20, R4 ;  /* 0x0000001407047224 */ /* 0x004fc800078e0204 */
[----:B---3--:R-:W-:-:S04]  /*2440*/  IMAD R4, R10, R21, R4 ;  /* 0x000000150a047224 */ /* 0x008fc800078e0204 */
[----:B----4-:R-:W-:-:S04]  /*2450*/  IMAD R4, R11, R22, R4 ;  /* 0x000000160b047224 */ /* 0x010fc800078e0204 */
[----:B-----5:R-:W-:-:S04]  /*2460*/  IMAD R4, R12, R23, R4 ;  /* 0x000000170c047224 */ /* 0x020fc800078e0204 */
[----:B------:R-:W-:-:S04]  /*2470*/  IMAD R4, R13, R24, R4 ;  /* 0x000000180d047224 */ /* 0x000fc800078e0204 */
[----:B------:R-:W-:-:S04]  /*2480*/  IMAD R4, R8, R19, R4 ;  /* 0x0000001308047224 */ /* 0x000fc800078e0204 */
[----:B------:R-:W-:Y:S01]  /*2490*/  IMAD R21, R9, R18, R4 ;  /* 0x0000001209157224 */ /* 0x000fe200078e0204 */
[----:B------:R-:W-:Y:S06]  /*24a0*/  BRA.U UP2, `(.L_x_7) ;  /* 0xfffffffd02487547 */ /* 0x000fec000b83ffff */
.L_x_6:
[----:B------:R-:W-:Y:S05]  /*24b0*/  BRA.U !UP1, `(.L_x_8) ;  /* 0x0000000109f47547 */ /* 0x000fea000b800000 */
[----:B------:R-:W-:-:S09]  /*24c0*/  UISETP.GE.U32.AND UP1, UPT, UR10, 0x8, UPT ;  /* 0x000000080a00788c */ /* 0x000fd2000bf26070 */
[----:B------:R-:W-:Y:S05]  /*24d0*/  BRA.U !UP1, `(.L_x_9) ;  /* 0x0000000109607547 */ /* 0x000fea000b800000 */
[----:B------:R-:W0:Y:S01]  /*24e0*/  LDC.64 R10, c[0x0][0x390] ;  /* 0x0000e400ff0a7b82 */ /* 0x000e220000000a00 */
[----:B------:R-:W-:-:S05]  /*24f0*/  IMAD R12, R0, 0x4, R1 ;  /* 0x00000004000c7824 */ /* 0x000fca00078e0201 */
[----:B------:R-:W2:Y:S04]  /*2500*/  LDL.64 R8, [R12] ;  /* 0x000000000c087983 */ /* 0x000ea80000100a00 */
[----:B------:R-:W3:Y:S04]  /*2510*/  LDL.64 R4, [R12+0x8] ;  /* 0x000008000c047983 */ /* 0x000ee80000100a00 */
[----:B------:R-:W4:Y:S04]  /*2520*/  LDL.64 R2, [R12+0x10] ;  /* 0x000010000c027983 */ /* 0x000f280000100a00 */
[----:B------:R-:W5:Y:S01]  /*2530*/  LDL.64 R6, [R12+0x18] ;  /* 0x000018000c067983 */ /* 0x000f620000100a00 */
[----:B0-----:R-:W-:-:S05]  /*2540*/  IMAD.WIDE.U32 R10, R0, 0x4, R10 ;  /* 0x00000004000a7825 */ /* 0x001fca00078e000a */
[----:B------:R-:W2:Y:S04]  /*2550*/  LDG.E R13, desc[UR8][R10.64] ;  /* 0x000000080a0d7981 */ /* 0x000ea8000c1e1900 */
[----:B------:R-:W3:Y:S04]  /*2560*/  LDG.E R14, desc[UR8][R10.64+0x4] ;  /* 0x000004080a0e7981 */ /* 0x000ee8000c1e1900 */
[----:B------:R-:W4:Y:S04]  /*2570*/  LDG.E R15, desc[UR8][R10.64+0x8] ;  /* 0x000008080a0f7981 */ /* 0x000f28000c1e1900 */
[----:B------:R-:W5:Y:S04]  /*2580*/  LDG.E R16, desc[UR8][R10.64+0xc] ;  /* 0x00000c080a107981 */ /* 0x000f68000c1e1900 */
[----:B------:R-:W5:Y:S04]  /*2590*/  LDG.E R17, desc[UR8][R10.64+0x10] ;  /* 0x000010080a117981 */ /* 0x000f68000c1e1900 */
[----:B------:R-:W5:Y:S04]  /*25a0*/  LDG.E R18, desc[UR8][R10.64+0x14] ;  /* 0x000014080a127981 */ /* 0x000f68000c1e1900 */
[----:B------:R-:W5:Y:S04]  /*25b0*/  LDG.E R19, desc[UR8][R10.64+0x18] ;  /* 0x000018080a137981 */ /* 0x000f68000c1e1900 */
[----:B------:R-:W5:Y:S01]  /*25c0*/  LDG.E R20, desc[UR8][R10.64+0x1c] ;  /* 0x00001c080a147981 */ /* 0x000f62000c1e1900 */
[----:B------:R-:W-:-:S02]  /*25d0*/  VIADD R0, R0, 0x8 ;  /* 0x0000000800007836 */ /* 0x000fc40000000000 */
[----:B--2---:R-:W-:-:S04]  /*25e0*/  IMAD R8, R8, R13, R21 ;  /* 0x0000000d08087224 */ /* 0x004fc800078e0215 */
[----:B---3--:R-:W-:-:S04]  /*25f0*/  IMAD R9, R14, R9, R8 ;  /* 0x000000090e097224 */ /* 0x008fc800078e0208 */
[----:B----4-:R-:W-:-:S04]  /*2600*/  IMAD R4, R4, R15, R9 ;  /* 0x0000000f04047224 */ /* 0x010fc800078e0209 */
[----:B-----5:R-:W-:-:S04]  /*2610*/  IMAD R5, R16, R5, R4 ;  /* 0x0000000510057224 */ /* 0x020fc800078e0204 */
[----:B------:R-:W-:-:S04]  /*2620*/  IMAD R2, R2, R17, R5 ;  /* 0x0000001102027224 */ /* 0x000fc800078e0205 */
[----:B------:R-:W-:-:S04]  /*2630*/  IMAD R3, R18, R3, R2 ;  /* 0x0000000312037224 */ /* 0x000fc800078e0202 */
[----:B------:R-:W-:-:S04]  /*2640*/  IMAD R6, R6, R19, R3 ;  /* 0x0000001306067224 */ /* 0x000fc800078e0203 */
[----:B------:R-:W-:-:S07]  /*2650*/  IMAD R21, R20, R7, R6 ;  /* 0x0000000714157224 */ /* 0x000fce00078e0206 */
.L_x_9:
[----:B------:R-:W-:Y:S05]  /*2660*/  BRA.U !UP0, `(.L_x_8) ;  /* 0x0000000108887547 */ /* 0x000fea000b800000 */
[----:B------:R-:W-:Y:S02]  /*2670*/  UISETP.GE.U32.AND UP0, UPT, UR7, 0x4, UPT ;  /* 0x000000040700788c */ /* 0x000fe4000bf06070 */
[----:B------:R-:W-:-:S04]  /*2680*/  ULOP3.LUT UR4, UR6, 0x3, URZ, 0xc0, !UPT ;  /* 0x0000000306047892 */ /* 0x000fc8000f8ec0ff */
[----:B------:R-:W-:-:S03]  /*2690*/  UISETP.NE.AND UP1, UPT, UR4, URZ, UPT ;  /* 0x000000ff0400728c */ /* 0x000fc6000bf25270 */
[----:B------:R-:W-:Y:S08]  /*26a0*/  BRA.U !UP0, `(.L_x_10) ;  /* 0x0000000108387547 */ /* 0x000ff0000b800000 */
[----:B------:R-:W0:Y:S01]  /*26b0*/  LDC.64 R2, c[0x0][0x390] ;  /* 0x0000e400ff027b82 */ /* 0x000e220000000a00 */
[----:B------:R-:W-:-:S05]  /*26c0*/  LEA R4, R0, R1, 0x2 ;  /* 0x0000000100047211 */ /* 0x000fca00078e10ff */
[----:B------:R-:W2:Y:S04]  /*26d0*/  LDL.64 R6, [R4] ;  /* 0x0000000004067983 */ /* 0x000ea80000100a00 */
[----:B------:R-:W3:Y:S01]  /*26e0*/  LDL.64 R10, [R4+0x8] ;  /* 0x00000800040a7983 */ /* 0x000ee20000100a00 */
[----:B0-----:R-:W-:-:S05]  /*26f0*/  IMAD.WIDE.U32 R2, R0, 0x4, R2 ;  /* 0x0000000400027825 */ /* 0x001fca00078e0002 */
[----:B------:R-:W2:Y:S04]  /*2700*/  LDG.E R5, desc[UR8][R2.64] ;  /* 0x0000000802057981 */ /* 0x000ea8000c1e1900 */
[----:B------:R-:W4:Y:S04]  /*2710*/  LDG.E R8, desc[UR8][R2.64+0x4] ;  /* 0x0000040802087981 */ /* 0x000f28000c1e1900 */
[----:B------:R-:W3:Y:S04]  /*2720*/  LDG.E R9, desc[UR8][R2.64+0x8] ;  /* 0x0000080802097981 */ /* 0x000ee8000c1e1900 */
[----:B------:R-:W5:Y:S01]  /*2730*/  LDG.E R12, desc[UR8][R2.64+0xc] ;  /* 0x00000c08020c7981 */ /* 0x000f62000c1e1900 */
[----:B------:R-:W-:-:S02]  /*2740*/  VIADD R0, R0, 0x4 ;  /* 0x0000000400007836 */ /* 0x000fc40000000000 */
[----:B--2---:R-:W-:-:S04]  /*2750*/  IMAD R6, R6, R5, R21 ;  /* 0x0000000506067224 */ /* 0x004fc800078e0215 */
[----:B----4-:R-:W-:-:S04]  /*2760*/  IMAD R7, R8, R7, R6 ;  /* 0x0000000708077224 */ /* 0x010fc800078e0206 */
[----:B---3--:R-:W-:-:S04]  /*2770*/  IMAD R10, R10, R9, R7 ;  /* 0x000000090a0a7224 */ /* 0x008fc800078e0207 */
[----:B-----5:R-:W-:-:S07]  /*2780*/  IMAD R21, R12, R11, R10 ;  /* 0x0000000b0c157224 */ /* 0x020fce00078e020a */
.L_x_10:
[----:B------:R-:W-:Y:S05]  /*2790*/  BRA.U !UP1, `(.L_x_8) ;  /* 0x00000001093c7547 */ /* 0x000fea000b800000 */
[----:B------:R-:W0:Y:S01]  /*27a0*/  LDC.64 R2, c[0x0][0x390] ;  /* 0x0000e400ff027b82 */ /* 0x000e220000000a00 */
[C---:B------:R-:W-:Y:S01]  /*27b0*/  IMAD R4, R0.reuse, 0x4, R1 ;  /* 0x0000000400047824 */ /* 0x040fe200078e0201 */
[----:B------:R-:W-:Y:S01]  /*27c0*/  UIADD3 UR4, UPT, UPT, -UR4, URZ, URZ ;  /* 0x000000ff04047290 */ /* 0x000fe2000fffe1ff */
[----:B0-----:R-:W-:-:S04]  /*27d0*/  IMAD.WIDE.U32 R2, R0, 0x4, R2 ;  /* 0x0000000400027825 */ /* 0x001fc800078e0002 */
[----:B------:R-:W-:-:S07]  /*27e0*/  IMAD.MOV.U32 R5, RZ, RZ, R2 ;  /* 0x000000ffff057224 */ /* 0x000fce00078e0002 */
.L_x_11:
[----:B------:R-:W-:Y:S01]  /*27f0*/  MOV R2, R5 ;  /* 0x0000000500027202 */ /* 0x000fe20000000f00 */
[----:B------:R0:W2:Y:S05]  /*2800*/  LDL R0, [R4] ;  /* 0x0000000004007983 */ /* 0x0000aa0000100800 */
[----:B------:R1:W2:Y:S01]  /*2810*/  LDG.E R2, desc[UR8][R2.64] ;  /* 0x0000000802027981 */ /* 0x0002a2000c1e1900 */
[----:B------:R-:W-:Y:S01]  /*2820*/  UIADD3 UR4, UPT, UPT, UR4, 0x1, URZ ;  /* 0x0000000104047890 */ /* 0x000fe2000fffe0ff */
[----:B------:R-:W-:Y:S01]  /*2830*/  IADD3 R5, P0, PT, R5, 0x4, RZ ;  /* 0x0000000405057810 */ /* 0x000fe20007f1e0ff */
[----:B0-----:R-:W-:Y:S02]  /*2840*/  VIADD R4, R4, 0x4 ;  /* 0x0000000404047836 */ /* 0x001fe40000000000 */
[----:B------:R-:W-:-:S02]  /*2850*/  UISETP.NE.AND UP0, UPT, UR4, URZ, UPT ;  /* 0x000000ff0400728c */ /* 0x000fc4000bf05270 */
[----:B-1----:R-:W-:Y:S02]  /*2860*/  IMAD.X R3, RZ, RZ, R3, P0 ;  /* 0x000000ffff037224 */ /* 0x002fe400000e0603 */
[----:B--2---:R-:W-:-:S05]  /*2870*/  IMAD R21, R0, R2, R21 ;  /* 0x0000000200157224 */ /* 0x004fca00078e0215 */
[----:B------:R-:W-:Y:S05]  /*2880*/  BRA.U UP0, `(.L_x_11) ;  /* 0xfffffffd00d87547 */ /* 0x000fea000b83ffff */
.L_x_8:
[----:B------:R-:W-:Y:S02]  /*2890*/  SHF.R.S32.HI R5, RZ, 0x1f, R21 ;  /* 0x0000001fff057819 */ /* 0x000fe40000011415 */
[----:B------:R-:W-:-:S07]  /*28a0*/  MOV R4, R21 ;  /* 0x0000001500047202 */ /* 0x000fce0000000f00 */
.L_x_0:
[----:B------:R-:W0:Y:S01]  /*28b0*/  LDC R0, c[0x0][0x3b8] ;  /* 0x0000ee00ff007b82 */ /* 0x000e220000000800 */
[----:B------:R-:W-:Y:S01]  /*28c0*/  VIADD R7, R1, 0x28 ;  /* 0x0000002801077836 */ /* 0x000fe20000000000 */
[----:B0-----:R-:W-:-:S13]  /*28d0*/  ISETP.GE.AND P0, PT, R0, 0x1, PT ;  /* 0x000000010000780c */ /* 0x001fda0003f06270 */
[----:B------:R-:W-:Y:S05]  /*28e0*/  @!P0 BRA `(.L_x_12) ;  /* 0x0000000800248947 */ /* 0x000fea0003800000 */
[C---:B------:R-:W-:Y:S01]  /*28f0*/  ISETP.GE.U32.AND P1, PT, R0.reuse, 0x8, PT ;  /* 0x000000080000780c */ /* 0x040fe20003f26070 */
[----:B------:R-:W-:Y:S01]  /*2900*/  IMAD.MOV.U32 R3, RZ, RZ, RZ ;  /* 0x000000ffff037224 */ /* 0x000fe200078e00ff */
[C---:B------:R-:W-:Y:S02]  /*2910*/  LOP3.LUT R16, R0.reuse, 0x7, RZ, 0xc0, !PT ;  /* 0x0000000700107812 */ /* 0x040fe400078ec0ff */
[----:B------:R-:W-:Y:S02]  /*2920*/  IADD3 R2, PT, PT, -R0, UR6, RZ ;  /* 0x0000000600027c10 */ /* 0x000fe4000fffe1ff */
[----:B------:R-:W-:-:S07]  /*2930*/  ISETP.NE.AND P0, PT, R16, RZ, PT ;  /* 0x000000ff1000720c */ /* 0x000fce0003f05270 */
[----:B------:R-:W-:Y:S06]  /*2940*/  @!P1 BRA `(.L_x_13) ;  /* 0x0000000000f09947 */ /* 0x000fec0003800000 */
[----:B------:R-:W0:Y:S01]  /*2950*/  LDCU.64 UR4, c[0x0][0x3a8] ;  /* 0x00007500ff0477ac */ /* 0x000e220008000a00 */
[----:B------:R-:W-:Y:S01]  /*2960*/  IMAD R11, R2, 0x4, R1 ;  /* 0x00000004020b7824 */ /* 0x000fe200078e0201 */
[----:B------:R-:W-:Y:S01]  /*2970*/  LOP3.LUT R3, R0, 0x7ffffff8, RZ, 0xc0, !PT ;  /* 0x7ffffff800037812 */ /* 0x000fe200078ec0ff */
[----:B------:R-:W-:Y:S01]  /*2980*/  IMAD.MOV.U32 R0, RZ, RZ, R2 ;  /* 0x000000ffff007224 */ /* 0x000fe200078e0002 */
[----:B------:R-:W-:Y:S01]  /*2990*/  IADD3 R6, PT, PT, R1, 0x38, RZ ;  /* 0x0000003801067810 */ /* 0x000fe20007ffe0ff */
[----:B------:R-:W-:Y:S01]  /*29a0*/  VIADD R11, R11, 0x10 ;  /* 0x000000100b0b7836 */ /* 0x000fe20000000000 */
[----:B------:R-:W-:Y:S01]  /*29b0*/  IADD3 R10, PT, PT, -R3, RZ, RZ ;  /* 0x000000ff030a7210 */ /* 0x000fe20007ffe1ff */
[----:B0-----:R-:W-:-:S04]  /*29c0*/  UIADD3 UR4, UP0, UPT, UR4, 0x10, URZ ;  /* 0x0000001004047890 */ /* 0x001fc8000ff1e0ff */
[----:B------:R-:W-:Y:S02]  /*29d0*/  UIADD3.X UR5, UPT, UPT, URZ, UR5, URZ, UP0, !UPT ;  /* 0x00000005ff057290 */ /* 0x000fe400087fe4ff */
[----:B------:R-:W-:-:S04]  /*29e0*/  IMAD.U32 R8, RZ, RZ, UR4 ;  /* 0x00000004ff087e24 */ /* 0x000fc8000f8e00ff */
[----:B------:R-:W-:-:S07]  /*29f0*/  IMAD.U32 R9, RZ, RZ, UR5 ;  /* 0x00000005ff097e24 */ /* 0x000fce000f8e00ff */
.L_x_14:
[----:B------:R-:W2:Y:S04]  /*2a00*/  LDG.E R12, desc[UR8][R8.64+-0x10] ;  /* 0xfffff008080c7981 */ /* 0x000ea8000c1e1900 */
[----:B------:R-:W3:Y:S01]  /*2a10*/  LDG.E R14, desc[UR8][R8.64+-0xc] ;  /* 0xfffff408080e7981 */ /* 0x000ee2000c1e1900 */
[----:B--2---:R-:W-:-:S13]  /*2a20*/  ISETP.GE.AND P1, PT, R12, 0x2, PT ;  /* 0x000000020c00780c */ /* 0x004fda0003f26270 */
[----:B------:R-:W-:-:S05]  /*2a30*/  @P1 LEA R12, R0, R1, 0x2 ;  /* 0x00000001000c1211 */ /* 0x000fca00078e10ff */
[----:B------:R-:W2:Y:S01]  /*2a40*/  @P1 LDL R13, [R12] ;  /* 0x000000000c0d1983 */ /* 0x000ea20000100800 */
[----:B---3--:R-:W-:-:S03]  /*2a50*/  ISETP.GT.AND P2, PT, R14, 0x1, PT ;  /* 0x000000010e00780c */ /* 0x008fc60003f44270 */
[----:B------:R-:W3:Y:S04]  /*2a60*/  LDG.E R14, desc[UR8][R8.64+-0x8] ;  /* 0xfffff808080e7981 */ /* 0x000ee8000c1e1900 */
[----:B------:R-:W4:Y:S06]  /*2a70*/  LDG.E R12, desc[UR8][R8.64] ;  /* 0x00000008080c7981 */ /* 0x000f2c000c1e1900 */
[----:B------:R-:W-:Y:S04]  /*2a80*/  @!P2 STL [R6+-0xc], RZ ;  /* 0xfffff4ff0600a387 */ /* 0x000fe80000100800 */
[----:B--2---:R0:W-:Y:S04]  /*2a90*/  @P1 STL [R6+-0x10], R13 ;  /* 0xfffff00d06001387 */ /* 0x0041e80000100800 */
[----:B------:R-:W-:Y:S04]  /*2aa0*/  @!P1 STL [R6+-0x10], RZ ;  /* 0xfffff0ff06009387 */ /* 0x000fe80000100800 */
[----:B------:R-:W2:Y:S01]  /*2ab0*/  @P2 LDL R15, [R11+-0xc] ;  /* 0xfffff4000b0f2983 */ /* 0x000ea20000100800 */
[----:B---3--:R-:W-:-:S03]  /*2ac0*/  ISETP.GT.AND P1, PT, R14, 0x1, PT ;  /* 0x000000010e00780c */ /* 0x008fc60003f24270 */
[----:B------:R-:W3:Y:S10]  /*2ad0*/  LDG.E R14, desc[UR8][R8.64+-0x4] ;  /* 0xfffffc08080e7981 */ /* 0x000ef4000c1e1900 */
[----:B------:R-:W-:Y:S04]  /*2ae0*/  @!P1 STL [R6+-0x8], RZ ;  /* 0xfffff8ff06009387 */ /* 0x000fe80000100800 */
[----:B--2---:R1:W-:Y:S04]  /*2af0*/  @P2 STL [R6+-0xc], R15 ;  /* 0xfffff40f06002387 */ /* 0x0043e80000100800 */
[----:B------:R-:W2:Y:S01]  /*2b00*/  @P1 LDL R17, [R11+-0x8] ;  /* 0xfffff8000b111983 */ /* 0x000ea20000100800 */
[----:B---3--:R-:W-:-:S13]  /*2b10*/  ISETP.GT.AND P2, PT, R14, 0x1, PT ;  /* 0x000000010e00780c */ /* 0x008fda0003f44270 */
[----:B------:R-:W-:Y:S04]  /*2b20*/  @!P2 STL [R6+-0x4], RZ ;  /* 0xfffffcff0600a387 */ /* 0x000fe80000100800 */
[----:B--2---:R2:W-:Y:S04]  /*2b30*/  @P1 STL [R6+-0x8], R17 ;  /* 0xfffff81106001387 */ /* 0x0045e80000100800 */
[----:B0-----:R-:W3:Y:S01]  /*2b40*/  @P2 LDL R13, [R11+-0x4] ;  /* 0xfffffc000b0d2983 */ /* 0x001ee20000100800 */
[----:B----4-:R-:W-:-:S03]  /*2b50*/  ISETP.GT.AND P1, PT, R12, 0x1, PT ;  /* 0x000000010c00780c */ /* 0x010fc60003f24270 */
[----:B------:R-:W4:Y:S10]  /*2b60*/  LDG.E R12, desc[UR8][R8.64+0x4] ;  /* 0x00000408080c7981 */ /* 0x000f34000c1e1900 */
[----:B------:R-:W-:Y:S04]  /*2b70*/  @!P1 STL [R6], RZ ;  /* 0x000000ff06009387 */ /* 0x000fe80000100800 */
[----:B---3--:R0:W-:Y:S04]  /*2b80*/  @P2 STL [R6+-0x4], R13 ;  /* 0xfffffc0d06002387 */ /* 0x0081e80000100800 */
[----:B-1----:R-:W3:Y:S01]  /*2b90*/  @P1 LDL R15, [R11] ;  /* 0x000000000b0f1983 */ /* 0x002ee20000100800 */
[----:B----4-:R-:W-:-:S03]  /*2ba0*/  ISETP.GT.AND P2, PT, R12, 0x1, PT ;  /* 0x000000010c00780c */ /* 0x010fc60003f44270 */
[----:B------:R-:W4:Y:S10]  /*2bb0*/  LDG.E R12, desc[UR8][R8.64+0x8] ;  /* 0x00000808080c7981 */ /* 0x000f34000c1e1900 */
[----:B------:R-:W-:Y:S04]  /*2bc0*/  @!P2 STL [R6+0x4], RZ ;  /* 0x000004ff0600a387 */ /* 0x000fe80000100800 */
[----:B---3--:R1:W-:Y:S04]  /*2bd0*/  @P1 STL [R6], R15 ;  /* 0x0000000f06001387 */ /* 0x0083e80000100800 */
[----:B--2---:R-:W2:Y:S01]  /*2be0*/  @P2 LDL R17, [R11+0x4] ;  /* 0x000004000b112983 */ /* 0x004ea20000100800 */
[----:B----4-:R-:W-:-:S03]  /*2bf0*/  ISETP.GT.AND P1, PT, R12, 0x1, PT ;  /* 0x000000010c00780c */ /* 0x010fc60003f24270 */
[----:B------:R-:W3:Y:S10]  /*2c00*/  LDG.E R12, desc[UR8][R8.64+0xc] ;  /* 0x00000c08080c7981 */ /* 0x000ef4000c1e1900 */
[----:B------:R-:W-:Y:S04]  /*2c10*/  @!P1 STL [R6+0x8], RZ ;  /* 0x000008ff06009387 */ /* 0x000fe80000100800 */
[----:B--2---:R-:W-:Y:S04]  /*2c20*/  @P2 STL [R6+0x4], R17 ;  /* 0x0000041106002387 */ /* 0x004fe80000100800 */
[----:B0-----:R-:W2:Y:S01]  /*2c30*/  @P1 LDL R13, [R11+0x8] ;  /* 0x000008000b0d1983 */ /* 0x001ea20000100800 */
[----:B---3--:R-:W-:-:S13]  /*2c40*/  ISETP.GT.AND P2, PT, R12, 0x1, PT ;  /* 0x000000010c00780c */ /* 0x008fda0003f44270 */
[----:B------:R-:W-:Y:S04]  /*2c50*/  @!P2 STL [R6+0xc], RZ ;  /* 0x00000cff0600a387 */ /* 0x000fe80000100800 */
[----:B--2---:R-:W-:Y:S04]  /*2c60*/  @P1 STL [R6+0x8], R13 ;  /* 0x0000080d06001387 */ /* 0x004fe80000100800 */
[----:B-1----:R0:W2:Y:S01]  /*2c70*/  @P2 LDL R15, [R11+0xc] ;  /* 0x00000c000b0f2983 */ /* 0x0020a20000100800 */
[----:B------:R-:W-:Y:S01]  /*2c80*/  VIADD R10, R10, 0x8 ;  /* 0x000000080a0a7836 */ /* 0x000fe20000000000 */
[----:B------:R-:W-:-:S02]  /*2c90*/  IADD3 R8, P1, PT, R8, 0x20, RZ ;  /* 0x0000002008087810 */ /* 0x000fc40007f3e0ff */
[----:B------:R-:W-:-:S03]  /*2ca0*/  IADD3 R0, PT, PT, R0, 0x8, RZ ;  /* 0x0000000800007810 */ /* 0x000fc60007ffe0ff */
[----:B------:R-:W-:Y:S02]  /*2cb0*/  IMAD.X R9, RZ, RZ, R9, P1 ;  /* 0x000000ffff097224 */ /* 0x000fe400008e0609 */
[----:B0-----:R-:W-:Y:S01]  /*2cc0*/  VIADD R11, R11, 0x20 ;  /* 0x000000200b0b7836 */ /* 0x001fe20000000000 */
[----:B--2---:R0:W-:Y:S01]  /*2cd0*/  @P2 STL [R6+0xc], R15 ;  /* 0x00000c0f06002387 */ /* 0x0041e20000100800 */
[----:B------:R-:W-:Y:S01]  /*2ce0*/  ISETP.NE.AND P2, PT, R10, RZ, PT ;  /* 0x000000ff0a00720c */ /* 0x000fe20003f45270 */
[----:B0-----:R-:W-:-:S12]  /*2cf0*/  VIADD R6, R6, 0x20 ;  /* 0x0000002006067836 */ /* 0x001fd80000000000 */
[----:B------:R-:W-:Y:S05]  /*2d00*/  @P2 BRA `(.L_x_14) ;  /* 0xfffffffc003c2947 */ /* 0x000fea000383ffff */
.L_x_13:
[----:B------:R-:W-:Y:S05]  /*2d10*/  @!P0 BRA `(.L_x_12) ;  /* 0x0000000400188947 */ /* 0x000fea0003800000 */
[----:B------:R-:W0:Y:S01]  /*2d20*/  LDCU UR4, c[0x0][0x3b8] ;  /* 0x00007700ff0477ac */ /* 0x000e220008000800 */
[----:B------:R-:W-:Y:S01]  /*2d30*/  ISETP.GE.U32.AND P0, PT, R16, 0x4, PT ;  /* 0x000000041000780c */ /* 0x000fe20003f06070 */
[----:B0-----:R-:W-:-:S12]  /*2d40*/  ULOP3.LUT UR5, UR4, 0x3, URZ, 0xc0, !UPT ;  /* 0x0000000304057892 */ /* 0x001fd8000f8ec0ff */
[----:B------:R-:W-:Y:S05]  /*2d50*/  @!P0 BRA `(.L_x_15) ;  /* 0x0000000000708947 */ /* 0x000fea0003800000 */
[----:B------:R-:W0:Y:S02]  /*2d60*/  LDC.64 R8, c[0x0][0x3a8] ;  /* 0x0000ea00ff087b82 */ /* 0x000e240000000a00 */
[----:B0-----:R-:W-:-:S05]  /*2d70*/  IMAD.WIDE.U32 R8, R3, 0x4, R8 ;  /* 0x0000000403087825 */ /* 0x001fca00078e0008 */
[----:B------:R-:W2:Y:S04]  /*2d80*/  LDG.E R0, desc[UR8][R8.64] ;  /* 0x0000000808007981 */ /* 0x000ea8000c1e1900 */
[----:B------:R-:W3:Y:S01]  /*2d90*/  LDG.E R10, desc[UR8][R8.64+0x4] ;  /* 0x00000408080a7981 */ /* 0x000ee2000c1e1900 */
[----:B------:R-:W-:-:S03]  /*2da0*/  IMAD R13, R3, 0x4, R1 ;  /* 0x00000004030d7824 */ /* 0x000fc600078e0201 */
[----:B------:R-:W4:Y:S01]  /*2db0*/  LDG.E R11, desc[UR8][R8.64+0xc] ;  /* 0x00000c08080b7981 */ /* 0x000f22000c1e1900 */
[----:B--2---:R-:W-:Y:S02]  /*2dc0*/  ISETP.GT.AND P0, PT, R0, 0x1, PT ;  /* 0x000000010000780c */ /* 0x004fe40003f04270 */
[----:B------:R-:W-:-:S11]  /*2dd0*/  IADD3 R0, PT, PT, R2, R3, RZ ;  /* 0x0000000302007210 */ /* 0x000fd60007ffe0ff */
[----:B------:R-:W-:Y:S01]  /*2de0*/  @P0 IMAD R6, R0, 0x4, R1 ;  /* 0x0000000400060824 */ /* 0x000fe200078e0201 */
[----:B------:R0:W-:Y:S05]  /*2df0*/  @!P0 STL [R13+0x28], RZ ;  /* 0x000028ff0d008387 */ /* 0x0001ea0000100800 */
[----:B------:R-:W2:Y:S01]  /*2e00*/  @P0 LDL R6, [R6] ;  /* 0x0000000006060983 */ /* 0x000ea20000100800 */
[----:B---3--:R-:W-:-:S03]  /*2e10*/  ISETP.GT.AND P1, PT, R10, 0x1, PT ;  /* 0x000000010a00780c */ /* 0x008fc60003f24270 */
[----:B------:R-:W3:Y:S01]  /*2e20*/  LDG.E R10, desc[UR8][R8.64+0x8] ;  /* 0x00000808080a7981 */ /* 0x000ee2000c1e1900 */
[----:B------:R-:W-:-:S09]  /*2e30*/  LEA R12, R0, R1, 0x2 ;  /* 0x00000001000c7211 */ /* 0x000fd200078e10ff */
[----:B------:R0:W-:Y:S04]  /*2e40*/  @!P1 STL [R13+0x2c], RZ ;  /* 0x00002cff0d009387 */ /* 0x0001e80000100800 */
[----:B--2---:R0:W-:Y:S04]  /*2e50*/  @P0 STL [R13+0x28], R6 ;  /* 0x000028060d000387 */ /* 0x0041e80000100800 */
[----:B------:R-:W2:Y:S01]  /*2e60*/  @P1 LDL R0, [R12+0x4] ;  /* 0x000004000c001983 */ /* 0x000ea20000100800 */
[----:B---3--:R-:W-:-:S13]  /*2e70*/  ISETP.GT.AND P0, PT, R10, 0x1, PT ;  /* 0x000000010a00780c */ /* 0x008fda0003f04270 */
[----:B------:R0:W-:Y:S04]  /*2e80*/  @!P0 STL [R13+0x30], RZ ;  /* 0x000030ff0d008387 */ /* 0x0001e80000100800 */
[----:B--2---:R0:W-:Y:S04]  /*2e90*/  @P1 STL [R13+0x2c], R0 ;  /* 0x00002c000d001387 */ /* 0x0041e80000100800 */
[----:B------:R-:W2:Y:S01]  /*2ea0*/  @P0 LDL R10, [R12+0x8] ;  /* 0x000008000c0a0983 */ /* 0x000ea20000100800 */
[----:B----4-:R-:W-:-:S13]  /*2eb0*/  ISETP.GT.AND P1, PT, R11, 0x1, PT ;  /* 0x000000010b00780c */ /* 0x010fda0003f24270 */
[----:B------:R0:W-:Y:S04]  /*2ec0*/  @!P1 STL [R13+0x34], RZ ;  /* 0x000034ff0d009387 */ /* 0x0001e80000100800 */
[----:B--2---:R0:W-:Y:S01]  /*2ed0*/  @P0 STL [R13+0x30], R10 ;  /* 0x0000300a0d000387 */ /* 0x0041e20000100800 */
[----:B------:R-:W-:Y:S05]  /*2ee0*/  @!P1 BRA `(.L_x_16) ;  /* 0x0000000000089947 */ /* 0x000fea0003800000 */
[----:B0-----:R-:W2:Y:S04]  /*2ef0*/  LDL R0, [R12+0xc] ;  /* 0x00000c000c007983 */ /* 0x001ea80000100800 */
[----:B--2---:R1:W-:Y:S02]  /*2f00*/  STL [R13+0x34], R0 ;  /* 0x000034000d007387 */ /* 0x0043e40000100800 */
.L_x_16:
[----:B------:R-:W-:-:S07]  /*2f10*/  VIADD R3, R3, 0x4 ;  /* 0x0000000403037836 */ /* 0x000fce0000000000 */
.L_x_15:
[----:B------:R-:W-:-:S09]  /*2f20*/  UISETP.NE.AND UP0, UPT, UR5, URZ, UPT ;  /* 0x000000ff0500728c */ /* 0x000fd2000bf05270 */
[----:B------:R-:W-:Y:S05]  /*2f30*/  BRA.U !UP0, `(.L_x_12) ;  /* 0x0000000108907547 */ /* 0x000fea000b800000 */
[----:B------:R-:W-:-:S09]  /*2f40*/  UISETP.NE.AND UP0, UPT, UR5, 0x1, UPT ;  /* 0x000000010500788c */ /* 0x000fd2000bf05270 */
[----:B------:R-:W-:Y:S05]  /*2f50*/  BRA.U !UP0, `(.L_x_17) ;  /* 0x00000001084c7547 */ /* 0x000fea000b800000 */
[----:B------:R-:W2:Y:S02]  /*2f60*/  LDC.64 R8, c[0x0][0x3a8] ;  /* 0x0000ea00ff087b82 */ /* 0x000ea40000000a00 */
[----:B--2---:R-:W-:-:S05]  /*2f70*/  IMAD.WIDE.U32 R8, R3, 0x4, R8 ;  /* 0x0000000403087825 */ /* 0x004fca00078e0008 */
[----:B01----:R-:W2:Y:S04]  /*2f80*/  LDG.E R0, desc[UR8][R8.64] ;  /* 0x0000000808007981 */ /* 0x003ea8000c1e1900 */
[----:B------:R-:W3:Y:S01]  /*2f90*/  LDG.E R6, desc[UR8][R8.64+0x4] ;  /* 0x0000040808067981 */ /* 0x000ee2000c1e1900 */
[----:B------:R-:W-:Y:S02]  /*2fa0*/  LEA R11, R3, R1, 0x2 ;  /* 0x00000001030b7211 */ /* 0x000fe400078e10ff */
[----:B--2---:R-:W-:-:S13]  /*2fb0*/  ISETP.GT.AND P0, PT, R0, 0x1, PT ;  /* 0x000000010000780c */ /* 0x004fda0003f04270 */
[----:B------:R-:W-:-:S04]  /*2fc0*/  @P0 IMAD.IADD R0, R2, 0x1, R3 ;  /* 0x0000000102000824 */ /* 0x000fc800078e0203 */
[----:B------:R-:W-:Y:S01]  /*2fd0*/  @P0 IMAD R0, R0, 0x4, R1 ;  /* 0x0000000400000824 */ /* 0x000fe200078e0201 */
[----:B------:R0:W-:Y:S05]  /*2fe0*/  @!P0 STL [R11+0x28], RZ ;  /* 0x000028ff0b008387 */ /* 0x0001ea0000100800 */
[----:B------:R-:W2:Y:S01]  /*2ff0*/  @P0 LDL R0, [R0] ;  /* 0x0000000000000983 */ /* 0x000ea20000100800 */
[----:B---3--:R-:W-:-:S13]  /*3000*/  ISETP.GT.AND P1, PT, R6, 0x1, PT ;  /* 0x000000010600780c */ /* 0x008fda0003f24270 */
[----:B------:R0:W-:Y:S04]  /*3010*/  @!P1 STL [R11+0x2c], RZ ;  /* 0x00002cff0b009387 */ /* 0x0001e80000100800 */
[----:B--2---:R0:W-:Y:S01]  /*3020*/  @P0 STL [R11+0x28], R0 ;  /* 0x000028000b000387 */ /* 0x0041e20000100800 */
[----:B------:R-:W-:Y:S05]  /*3030*/  @!P1 BRA `(.L_x_18) ;  /* 0x0000000000109947 */ /* 0x000fea0003800000 */
[----:B0-----:R-:W-:-:S05]  /*3040*/  IMAD.IADD R0, R2, 0x1, R3 ;  /* 0x0000000102007824 */ /* 0x001fca00078e0203 */
[----:B------:R-:W-:-:S06]  /*3050*/  LEA R0, R0, R1, 0x2 ;  /* 0x0000000100007211 */ /* 0x000fcc00078e10ff */
[----:B------:R-:W2:Y:S04]  /*3060*/  LDL R0, [R0+0x4] ;  /* 0x0000040000007983 */ /* 0x000ea80000100800 */
[----:B--2---:R1:W-:Y:S02]  /*3070*/  STL [R11+0x2c], R0 ;  /* 0x00002c000b007387 */ /* 0x0043e40000100800 */
.L_x_18:
[----:B------:R-:W-:-:S07]  /*3080*/  VIADD R3, R3, 0x2 ;  /* 0x0000000203037836 */ /* 0x000fce0000000000 */
.L_x_17:
[----:B------:R-:W-:-:S04]  /*3090*/  ULOP3.LUT UR4, UR4, 0x1, URZ, 0xc0, !UPT ;  /* 0x0000000104047892 */ /* 0x000fc8000f8ec0ff */
[----:B------:R-:W-:-:S09]  /*30a0*/  UISETP.NE.U32.AND UP0, UPT, UR4, 0x1, UPT ;  /* 0x000000010400788c */ /* 0x000fd2000bf05070 */
[----:B------:R-:W-:Y:S05]  /*30b0*/  BRA.U UP0, `(.L_x_12) ;  /* 0x0000000100307547 */ /* 0x000fea000b800000 */
[----:B------:R-:W2:Y:S02]  /*30c0*/  LDC.64 R8, c[0x0][0x3a8] ;  /* 0x0000ea00ff087b82 */ /* 0x000ea40000000a00 */
[----:B--2---:R-:W-:-:S06]  /*30d0*/  IMAD.WIDE.U32 R8, R3, 0x4, R8 ;  /* 0x0000000403087825 */ /* 0x004fcc00078e0008 */
[----:B------:R-:W2:Y:S02]  /*30e0*/  LDG.E R8, desc[UR8][R8.64] ;  /* 0x0000000808087981 */ /* 0x000ea4000c1e1900 */
[----:B--2---:R-:W-:-:S13]  /*30f0*/  ISETP.GT.AND P0, PT, R8, 0x1, PT ;  /* 0x000000010800780c */ /* 0x004fda0003f04270 */
[----:B01----:R-:W-:-:S05]  /*3100*/  @!P0 IMAD R0, R3, 0x4, R1 ;  /* 0x0000000403008824 */ /* 0x003fca00078e0201 */
[----:B------:R2:W-:Y:S01]  /*3110*/  @!P0 STL [R0+0x28], RZ ;  /* 0x000028ff00008387 */ /* 0x0005e20000100800 */
[----:B------:R-:W-:Y:S05]  /*3120*/  @!P0 BRA `(.L_x_12) ;  /* 0x0000000000148947 */ /* 0x000fea0003800000 */
[----:B------:R-:W-:-:S05]  /*3130*/  IADD3 R2, PT, PT, R2, R3, RZ ;  /* 0x0000000302027210 */ /* 0x000fca0007ffe0ff */
[----:B------:R-:W-:-:S06]  /*3140*/  IMAD R2, R2, 0x4, R1 ;  /* 0x0000000402027824 */ /* 0x000fcc00078e0201 */
[----:B------:R-:W3:Y:S01]  /*3150*/  LDL R2, [R2] ;  /* 0x0000000002027983 */ /* 0x000ee20000100800 */
[----:B------:R-:W-:-:S05]  /*3160*/  IMAD R3, R3, 0x4, R1 ;  /* 0x0000000403037824 */ /* 0x000fca00078e0201 */
[----:B---3--:R3:W-:Y:S02]  /*3170*/  STL [R3+0x28], R2 ;  /* 0x0000280203007387 */ /* 0x0087e40000100800 */
.L_x_12:
[----:B012---:R-:W0:Y:S01]  /*3180*/  LDC R0, c[0x0][0x3d8] ;  /* 0x0000f600ff007b82 */ /* 0x007e220000000800 */
[----:B------:R-:W-:Y:S02]  /*3190*/  IADD3 R6, PT, PT, R1, 0x50, RZ ;  /* 0x0000005001067810 */ /* 0x000fe40007ffe0ff */
[----:B0-----:R-:W-:-:S13]  /*31a0*/  ISETP.GE.AND P0, PT, R0, 0x1, PT ;  /* 0x000000010000780c */ /* 0x001fda0003f06270 */
[----:B------:R-:W-:Y:S05]  /*31b0*/  @!P0 BRA `(.L_x_19) ;  /* 0x0000000800288947 */ /* 0x000fea0003800000 */
[----:B---3--:R-:W0:Y:S01]  /*31c0*/  LDC R3, c[0x0][0x39c] ;  /* 0x0000e700ff037b82 */ /* 0x008e220000000800 */
[C---:B------:R-:W-:Y:S01]  /*31d0*/  ISETP.GE.U32.AND P1, PT, R0.reuse, 0x8, PT ;  /* 0x000000080000780c */ /* 0x040fe20003f26070 */
[----:B------:R-:W-:Y:S01]  /*31e0*/  IMAD.MOV.U32 R2, RZ, RZ, RZ ;  /* 0x000000ffff027224 */ /* 0x000fe200078e00ff */
[----:B------:R-:W-:-:S04]  /*31f0*/  LOP3.LUT R16, R0, 0x7, RZ, 0xc0, !PT ;  /* 0x0000000700107812 */ /* 0x000fc800078ec0ff */
[----:B------:R-:W-:Y:S01]  /*3200*/  ISETP.NE.AND P0, PT, R16, RZ, PT ;  /* 0x000000ff1000720c */ /* 0x000fe20003f05270 */
[----:B0-----:R-:W-:-:S06]  /*3210*/  IMAD.IADD R3, R3, 0x1, -R0 ;  /* 0x0000000103037824 */ /* 0x001fcc00078e0a00 */
        /* <DEDUP_REMOVED lines=12> */
.L_x_21:
[----:B------:R-:W2:Y:S04]  /*32e0*/  LDG.E R13, desc[UR8][R8.64+-0x10] ;  /* 0xfffff008080d7981 */ /* 0x000ea8000c1e1900 */
[----:B------:R-:W3:Y:S01]  /*32f0*/  LDG.E R14, desc[UR8][R8.64+-0xc] ;  /* 0xfffff408080e7981 */ /* 0x000ee2000c1e1900 */
[----:B--2---:R-:W-:-:S13]  /*3300*/  ISETP.GE.AND P1, PT, R13, 0x2, PT ;  /* 0x000000020d00780c */ /* 0x004fda0003f26270 */
[----:B------:R-:W-:-:S06]  /*3310*/  @P1 LEA R13, R0, R1, 0x2 ;  /* 0x00000001000d1211 */ /* 0x000fcc00078e10ff */
[----:B------:R-:W2:Y:S01]  /*3320*/  @P1 LDL R13, [R13] ;  /* 0x000000000d0d1983 */ /* 0x000ea20000100800 */
[----:B---3--:R-:W-:-:S03]  /*3330*/  ISETP.GT.AND P2, PT, R14, 0x1, PT ;  /* 0x000000010e00780c */ /* 0x008fc60003f44270 */
[----:B------:R-:W3:Y:S10]  /*3340*/  LDG.E R14, desc[UR8][R8.64+-0x8] ;  /* 0xfffff808080e7981 */ /* 0x000ef4000c1e1900 */
        /* <DEDUP_REMOVED lines=9> */
[----:B---3--:R-:W-:-:S03]  /*33e0*/  ISETP.GT.AND P2, PT, R14, 0x1, PT ;  /* 0x000000010e00780c */ /* 0x008fc60003f44270 */
[----:B------:R-:W3:Y:S10]  /*33f0*/  LDG.E R14, desc[UR8][R8.64] ;  /* 0x00000008080e7981 */ /* 0x000ef4000c1e1900 */
[----:B------:R-:W-:Y:S04]  /*3400*/  @!P2 STL [R10+-0x4], RZ ;  /* 0xfffffcff0a00a387 */ /* 0x000fe80000100800 */
[----:B--2---:R2:W-:Y:S04]  /*3410*/  @P1 STL [R10+-0x8], R17 ;  /* 0xfffff8110a001387 */ /* 0x0045e80000100800 */
[----:B0-----:R-:W4:Y:S01]  /*3420*/  @P2 LDL R13, [R11+-0x4] ;  /* 0xfffffc000b0d2983 */ /* 0x001f220000100800 */
[----:B---3--:R-:W-:-:S03]  /*3430*/  ISETP.GT.AND P1, PT, R14, 0x1, PT ;  /* 0x000000010e00780c */ /* 0x008fc60003f24270 */
[----:B------:R-:W3:Y:S10]  /*3440*/  LDG.E R14, desc[UR8][R8.64+0x4] ;  /* 0x00000408080e7981 */ /* 0x000ef4000c1e1900 */
[----:B------:R-:W-:Y:S04]  /*3450*/  @!P1 STL [R10], RZ ;  /* 0x000000ff0a009387 */ /* 0x000fe80000100800 */
[----:B----4-:R0:W-:Y:S04]  /*3460*/  @P2 STL [R10+-0x4], R13 ;  /* 0xfffffc0d0a002387 */ /* 0x0101e80000100800 */
[----:B-1----:R-:W4:Y:S01]  /*3470*/  @P1 LDL R15, [R11] ;  /* 0x000000000b0f1983 */ /* 0x002f220000100800 */
[----:B---3--:R-:W-:-:S03]  /*3480*/  ISETP.GT.AND P2, PT, R14, 0x1, PT ;  /* 0x000000010e00780c */ /* 0x008fc60003f44270 */
[----:B------:R-:W3:Y:S10]  /*3490*/  LDG.E R14, desc[UR8][R8.64+0x8] ;  /* 0x00000808080e7981 */ /* 0x000ef4000c1e1900 */
[----:B------:R-:W-:Y:S04]  /*34a0*/  @!P2 STL [R10+0x4], RZ ;  /* 0x000004ff0a00a387 */ /* 0x000fe80000100800 */
[----:B----4-:R1:W-:Y:S04]  /*34b0*/  @P1 STL [R10], R15 ;  /* 0x0000000f0a001387 */ /* 0x0103e80000100800 */
[----:B--2---:R-:W2:Y:S01]  /*34c0*/  @P2 LDL R17, [R11+0x4] ;  /* 0x000004000b112983 */ /* 0x004ea20000100800 */
[----:B---3--:R-:W-:-:S03]  /*34d0*/  ISETP.GT.AND P1, PT, R14, 0x1, PT ;  /* 0x000000010e00780c */ /* 0x008fc60003f24270 */
        /* <DEDUP_REMOVED lines=17> */
.L_x_20:
        /* <DEDUP_REMOVED lines=32> */
.L_x_23:
[----:B------:R-:W-:-:S07]  /*37f0*/  VIADD R2, R2, 0x4 ;  /* 0x0000000402027836 */ /* 0x000fce0000000000 */
.L_x_22:
        /* <DEDUP_REMOVED lines=22> */
.L_x_25:
[----:B------:R-:W-:-:S07]  /*3960*/  VIADD R2, R2, 0x2 ;  /* 0x0000000202027836 */ /* 0x000fce0000000000 */
.L_x_24:
        /* <DEDUP_REMOVED lines=10> */
[----:B--2---:R-:W-:-:S05]  /*3a10*/  IADD3 R0, PT, PT, R3, R2, RZ ;  /* 0x0000000203007210 */ /* 0x004fca0007ffe0ff */
[----:B------:R-:W-:-:S06]  /*3a20*/  IMAD R0, R0, 0x4, R1 ;  /* 0x0000000400007824 */ /* 0x000fcc00078e0201 */
[----:B------:R-:W2:Y:S01]  /*3a30*/  LDL R0, [R0] ;  /* 0x0000000000007983 */ /* 0x000ea20000100800 */
[----:B------:R-:W-:-:S05]  /*3a40*/  IMAD R3, R2, 0x4, R1 ;  /* 0x0000000402037824 */ /* 0x000fca00078e0201 */
[----:B--2---:R4:W-:Y:S02]  /*3a50*/  STL [R3+0x50], R0 ;  /* 0x0000500003007387 */ /* 0x0049e40000100800 */
.L_x_19:
[----:B012-4-:R-:W0:Y:S01]  /*3a60*/  LDC R0, c[0x0][0x3b8] ;  /* 0x0000ee00ff007b82 */ /* 0x017e220000000800 */
[----:B---3--:R-:W-:Y:S02]  /*3a70*/  CS2R R2, SRZ ;  /* 0x0000000000027805 */ /* 0x008fe4000001ff00 */
[----:B0-----:R-:W-:-:S13]  /*3a80*/  ISETP.GE.AND P0, PT, R0, 0x1, PT ;  /* 0x000000010000780c */ /* 0x001fda0003f06270 */
[----:B------:R-:W-:Y:S05]  /*3a90*/  @!P0 BRA `(.L_x_26) ;  /* 0x0000000800048947 */ /* 0x000fea0003800000 */
[C---:B------:R-:W-:Y:S01]  /*3aa0*/  ISETP.GE.U32.AND P0, PT, R0.reuse, 0x10, PT ;  /* 0x000000100000780c */ /* 0x040fe20003f06070 */
[----:B------:R-:W-:Y:S01]  /*3ab0*/  HFMA2 R14, -RZ, RZ, 0, 0 ;  /* 0x00000000ff0e7431 */ /* 0x000fe200000001ff */
[----:B------:R-:W-:Y:S01]  /*3ac0*/  LOP3.LUT R18, R0, 0xf, RZ, 0xc0, !PT ;  /* 0x0000000f00127812 */ /* 0x000fe200078ec0ff */
[----:B------:R-:W-:-:S03]  /*3ad0*/  IMAD.MOV.U32 R17, RZ, RZ, RZ ;  /* 0x000000ffff117224 */ /* 0x000fc600078e00ff */
[----:B------:R-:W-:-:S07]  /*3ae0*/  ISETP.NE.AND P1, PT, R18, RZ, PT ;  /* 0x000000ff1200720c */ /* 0x000fce0003f25270 */
[----:B------:R-:W-:Y:S06]  /*3af0*/  @!P0 BRA `(.L_x_27) ;  /* 0x0000000000e48947 */ /* 0x000fec0003800000 */
[----:B------:R-:W0:Y:S01]  /*3b00*/  LDCU.64 UR4, c[0x0][0x3b0] ;  /* 0x00007600ff0477ac */ /* 0x000e220008000a00 */
[----:B------:R-:W-:Y:S01]  /*3b10*/  LOP3.LUT R14, R0, 0x7ffffff0, RZ, 0xc0, !PT ;  /* 0x7ffffff0000e7812 */ /* 0x000fe200078ec0ff */
[----:B------:R-:W-:Y:S01]  /*3b20*/  VIADD R15, R1, 0x48 ;  /* 0x00000048010f7836 */ /* 0x000fe20000000000 */
[----:B------:R-:W-:-:S03]  /*3b30*/  MOV R17, RZ ;  /* 0x000000ff00117202 */ /* 0x000fc60000000f00 */
[----:B------:R-:W-:Y:S01]  /*3b40*/  IMAD.MOV R16, RZ, RZ, -R14 ;  /* 0x000000ffff107224 */ /* 0x000fe200078e0a0e */
[----:B0-----:R-:W-:-:S04]  /*3b50*/  UIADD3 UR4, UP0, UPT, UR4, 0x20, URZ ;  /* 0x0000002004047890 */ /* 0x001fc8000ff1e0ff */
[----:B------:R-:W-:Y:S02]  /*3b60*/  UIADD3.X UR5, UPT, UPT, URZ, UR5, URZ, UP0, !UPT ;  /* 0x00000005ff057290 */ /* 0x000fe400087fe4ff */
[----:B------:R-:W-:-:S04]  /*3b70*/  IMAD.U32 R9, RZ, RZ, UR4 ;  /* 0x00000004ff097e24 */ /* 0x000fc8000f8e00ff */
[----:B------:R-:W-:-:S07]  /*3b80*/  MOV R8, UR5 ;  /* 0x0000000500087c02 */ /* 0x000fce0008000f00 */
.L_x_28:
[----:B------:R-:W-:Y:S01]  /*3b90*/  IMAD.MOV.U32 R2, RZ, RZ, R9 ;  /* 0x000000ffff027224 */ /* 0x000fe200078e0009 */
[----:B------:R-:W2:Y:S01]  /*3ba0*/  LDL.64 R12, [R15+-0x20] ;  /* 0xffffe0000f0c7983 */ /* 0x000ea20000100a00 */
[----:B------:R-:W-:-:S03]  /*3bb0*/  IMAD.MOV.U32 R3, RZ, RZ, R8 ;  /* 0x000000ffff037224 */ /* 0x000fc600078e0008 */
[----:B------:R-:W3:Y:S04]  /*3bc0*/  LDL.64 R10, [R15+-0x18] ;  /* 0xffffe8000f0a7983 */ /* 0x000ee80000100a00 */
[----:B------:R-:W2:Y:S04]  /*3bd0*/  LDG.E R21, desc[UR8][R2.64+-0x20] ;  /* 0xffffe00802157981 */ /* 0x000ea8000c1e1900 */
[----:B------:R-:W4:Y:S04]  /*3be0*/  LDG.E R22, desc[UR8][R2.64+-0x1c] ;  /* 0xffffe40802167981 */ /* 0x000f28000c1e1900 */
[----:B------:R-:W3:Y:S04]  /*3bf0*/  LDG.E R23, desc[UR8][R2.64+-0x18] ;  /* 0xffffe80802177981 */ /* 0x000ee8000c1e1900 */
[----:B------:R-:W5:Y:S04]  /*3c00*/  LDG.E R20, desc[UR8][R2.64+-0x14] ;  /* 0xffffec0802147981 */ /* 0x000f68000c1e1900 */
[----:B------:R-:W5:Y:S04]  /*3c10*/  LDL.64 R8, [R15+-0x10] ;  /* 0xfffff0000f087983 */ /* 0x000f680000100a00 */
[----:B------:R-:W5:Y:S04]  /*3c20*/  LDG.E R19, desc[UR8][R2.64+-0x10] ;  /* 0xfffff00802137981 */ /* 0x000f68000c1e1900 */
[----:B------:R-:W5:Y:S01]  /*3c30*/  LDG.E R24, desc[UR8][R2.64+-0xc] ;  /* 0xfffff40802187981 */ /* 0x000f62000c1e1900 */
[----:B--2---:R-:W-:-:S03]  /*3c40*/  IMAD R12, R12, R21, R17 ;  /* 0x000000150c0c7224 */ /* 0x004fc600078e0211 */
[----:B------:R-:W2:Y:S01]  /*3c50*/  LDG.E R21, desc[UR8][R2.64+-0x8] ;  /* 0xfffff80802157981 */ /* 0x000ea2000c1e1900 */
[----:B----4-:R-:W-:-:S03]  /*3c60*/  IMAD R22, R13, R22, R12 ;  /* 0x000000160d167224 */ /* 0x010fc600078e020c */
[----:B------:R-:W2:Y:S01]  /*3c70*/  LDL.64 R12, [R15+-0x8] ;  /* 0xfffff8000f0c7983 */ /* 0x000ea20000100a00 */
[----:B---3--:R-:W-:-:S03]  /*3c80*/  IMAD R10, R10, R23, R22 ;  /* 0x000000170a0a7224 */ /* 0x008fc600078e0216 */
[----:B------:R-:W3:Y:S01]  /*3c90*/  LDG.E R22, desc[UR8][R2.64+-0x4] ;  /* 0xfffffc0802167981 */ /* 0x000ee2000c1e1900 */
[----:B-----5:R-:W-:-:S03]  /*3ca0*/  IMAD R23, R11, R20, R10 ;  /* 0x000000140b177224 */ /* 0x020fc600078e020a */
[----:B------:R-:W4:Y:S04]  /*3cb0*/  LDL.64 R10, [R15] ;  /* 0x000000000f0a7983 */ /* 0x000f280000100a00 */
[----:B------:R-:W4:Y:S04]  /*3cc0*/  LDG.E R17, desc[UR8][R2.64] ;  /* 0x0000000802117981 */ /* 0x000f28000c1e1900 */
[----:B------:R-:W5:Y:S01]  /*3cd0*/  LDG.E R20, desc[UR8][R2.64+0x4] ;  /* 0x0000040802147981 */ /* 0x000f62000c1e1900 */
[----:B------:R-:W-:-:S03]  /*3ce0*/  IMAD R8, R8, R19, R23 ;  /* 0x0000001308087224 */ /* 0x000fc600078e0217 */
[----:B------:R-:W5:Y:S01]  /*3cf0*/  LDG.E R19, desc[UR8][R2.64+0x8] ;  /* 0x0000080802137981 */ /* 0x000f62000c1e1900 */
[----:B------:R-:W-:-:S03]  /*3d00*/  IMAD R24, R9, R24, R8 ;  /* 0x0000001809187224 */ /* 0x000fc600078e0208 */
[----:B------:R-:W5:Y:S01]  /*3d10*/  LDL.64 R8, [R15+0x8] ;  /* 0x000008000f087983 */ /* 0x000f620000100a00 */
        /* <DEDUP_REMOVED lines=8> */
[----:B------:R0:W5:Y:S04]  /*3da0*/  LDL.64 R10, [R15+0x18] ;  /* 0x000018000f0a7983 */ /* 0x0001680000100a00 */
[----:B------:R-:W5:Y:S04]  /*3db0*/  LDG.E R17, desc[UR8][R2.64+0x18] ;  /* 0x0000180802117981 */ /* 0x000f68000c1e1900 */
[----:B------:R-:W5:Y:S01]  /*3dc0*/  LDG.E R20, desc[UR8][R2.64+0x1c] ;  /* 0x00001c0802147981 */ /* 0x000f62000c1e1900 */
[----:B------:R-:W-:Y:S01]  /*3dd0*/  IMAD R8, R8, R19, R23 ;  /* 0x0000001308087224 */ /* 0x000fe200078e0217 */
[----:B------:R-:W-:-:S04]  /*3de0*/  IADD3 R16, PT, PT, R16, 0x10, RZ ;  /* 0x0000001010107810 */ /* 0x000fc80007ffe0ff */
[----:B------:R-:W-:Y:S01]  /*3df0*/  ISETP.NE.AND P0, PT, R16, RZ, PT ;  /* 0x000000ff1000720c */ /* 0x000fe20003f05270 */
[----:B0-----:R-:W-:Y:S02]  /*3e00*/  VIADD R15, R15, 0x40 ;  /* 0x000000400f0f7836 */ /* 0x001fe40000000000 */
[----:B--2---:R-:W-:Y:S01]  /*3e10*/  IMAD R8, R9, R24, R8 ;  /* 0x0000001809087224 */ /* 0x004fe200078e0208 */
[----:B------:R-:W-:-:S03]  /*3e20*/  IADD3 R9, P2, PT, R2, 0x40, RZ ;  /* 0x0000004002097810 */ /* 0x000fc60007f5e0ff */
[----:B---3--:R-:W-:-:S04]  /*3e30*/  IMAD R8, R12, R21, R8 ;  /* 0x000000150c087224 */ /* 0x008fc800078e0208 */
[----:B----4-:R-:W-:-:S04]  /*3e40*/  IMAD R8, R13, R22, R8 ;  /* 0x000000160d087224 */ /* 0x010fc800078e0208 */
[----:B-----5:R-:W-:Y:S02]  /*3e50*/  IMAD R17, R10, R17, R8 ;  /* 0x000000110a117224 */ /* 0x020fe400078e0208 */
[----:B------:R-:W-:Y:S02]  /*3e60*/  IMAD.X R8, RZ, RZ, R3, P2 ;  /* 0x000000ffff087224 */ /* 0x000fe400010e0603 */
[----:B------:R-:W-:Y:S01]  /*3e70*/  IMAD R17, R11, R20, R17 ;  /* 0x000000140b117224 */ /* 0x000fe200078e0211 */
[----:B------:R-:W-:Y:S06]  /*3e80*/  @P0 BRA `(.L_x_28) ;  /* 0xfffffffc00400947 */ /* 0x000fec000383ffff */
.L_x_27:
[----:B------:R-:W-:Y:S05]  /*3e90*/  @!P1 BRA `(.L_x_29) ;  /* 0x0000000000fc9947 */ /* 0x000fea0003800000 */
[----:B------:R-:W-:Y:S02]  /*3ea0*/  ISETP.GE.U32.AND P0, PT, R18, 0x8, PT ;  /* 0x000000081200780c */ /* 0x000fe40003f06070 */
[----:B------:R-:W-:-:S04]  /*3eb0*/  LOP3.LUT R24, R0, 0x7, RZ, 0xc0, !PT ;  /* 0x0000000700187812 */ /* 0x000fc800078ec0ff */
[----:B------:R-:W-:-:S07]  /*3ec0*/  ISETP.NE.AND P1, PT, R24, RZ, PT ;  /* 0x000000ff1800720c */ /* 0x000fce0003f25270 */
[----:B------:R-:W-:Y:S06]  /*3ed0*/  @!P0 BRA `(.L_x_30) ;  /* 0x0000000000608947 */ /* 0x000fec0003800000 */
[----:B------:R-:W0:Y:S01]  /*3ee0*/  LDC.64 R2, c[0x0][0x3b0] ;  /* 0x0000ec00ff027b82 */ /* 0x000e220000000a00 */
[----:B------:R-:W-:-:S05]  /*3ef0*/  LEA R27, R14, R1, 0x2 ;  /* 0x000000010e1b7211 */ /* 0x000fca00078e10ff */
[----:B------:R-:W2:Y:S04]  /*3f00*/  LDL.64 R12, [R27+0x28] ;  /* 0x000028001b0c7983 */ /* 0x000ea80000100a00 */
        /* <DEDUP_REMOVED lines=21> */
.L_x_30:
[----:B------:R-:W-:Y:S05]  /*4060*/  @!P1 BRA `(.L_x_29) ;  /* 0x0000000000889947 */ /* 0x000fea0003800000 */
[----:B------:R-:W-:Y:S02]  /*4070*/  ISETP.GE.U32.AND P0, PT, R24, 0x4, PT ;  /* 0x000000041800780c */ /* 0x000fe40003f06070 */
[----:B------:R-:W-:-:S04]  /*4080*/  LOP3.LUT R0, R0, 0x3, RZ, 0xc0, !PT ;  /* 0x0000000300007812 */ /* 0x000fc800078ec0ff */
[----:B------:R-:W-:-:S07]  /*4090*/  ISETP.NE.AND P1, PT, R0, RZ, PT ;  /* 0x000000ff0000720c */ /* 0x000fce0003f25270 */
[----:B------:R-:W-:Y:S06]  /*40a0*/  @!P0 BRA `(.L_x_31) ;  /* 0x0000000000388947 */ /* 0x000fec0003800000 */
[----:B------:R-:W0:Y:S01]  /*40b0*/  LDC.64 R2, c[0x0][0x3b0] ;  /* 0x0000ec00ff027b82 */ /* 0x000e220000000a00 */
[----:B------:R-:W-:-:S05]  /*40c0*/  LEA R12, R14, R1, 0x2 ;  /* 0x000000010e0c7211 */ /* 0x000fca00078e10ff */
[----:B------:R-:W2:Y:S01]  /*40d0*/  LDL.64 R8, [R12+0x28] ;  /* 0x000028000c087983 */ /* 0x000ea20000100a00 */
[----:B0-----:R-:W-:-:S03]  /*40e0*/  IMAD.WIDE.U32 R10, R14, 0x4, R2 ;  /* 0x000000040e0a7825 */ /* 0x001fc600078e0002 */
[----:B------:R-:W3:Y:S04]  /*40f0*/  LDL.64 R2, [R12+0x30] ;  /* 0x000030000c027983 */ /* 0x000ee80000100a00 */
        /* <DEDUP_REMOVED lines=9> */
.L_x_31:
[----:B------:R-:W-:Y:S05]  /*4190*/  @!P1 BRA `(.L_x_29) ;  /* 0x00000000003c9947 */ /* 0x000fea0003800000 */
[----:B------:R-:W0:Y:S01]  /*41a0*/  LDC.64 R2, c[0x0][0x3b0] ;  /* 0x0000ec00ff027b82 */ /* 0x000e220000000a00 */
[C---:B------:R-:W-:Y:S02]  /*41b0*/  IMAD R7, R14.reuse, 0x4, R7 ;  /* 0x000000040e077824 */ /* 0x040fe400078e0207 */
[----:B------:R-:W-:Y:S02]  /*41c0*/  IMAD.MOV R0, RZ, RZ, -R0 ;  /* 0x000000ffff007224 */ /* 0x000fe400078e0a00 */
[----:B0-----:R-:W-:-:S03]  /*41d0*/  IMAD.WIDE.U32 R2, R14, 0x4, R2 ;  /* 0x000000040e027825 */ /* 0x001fc600078e0002 */
[----:B------:R-:W-:-:S07]  /*41e0*/  MOV R9, R2 ;  /* 0x0000000200097202 */ /* 0x000fce0000000f00 */
.L_x_32:
[----:B------:R-:W-:Y:S01]  /*41f0*/  MOV R2, R9 ;  /* 0x0000000900027202 */ /* 0x000fe20000000f00 */
[----:B------:R0:W2:Y:S05]  /*4200*/  LDL R8, [R7] ;  /* 0x0000000007087983 */ /* 0x0000aa0000100800 */
[----:B------:R1:W2:Y:S01]  /*4210*/  LDG.E R2, desc[UR8][R2.64] ;  /* 0x0000000802027981 */ /* 0x0002a2000c1e1900 */
[----:B------:R-:W-:Y:S01]  /*4220*/  VIADD R0, R0, 0x1 ;  /* 0x0000000100007836 */ /* 0x000fe20000000000 */
[----:B------:R-:W-:Y:S02]  /*4230*/  IADD3 R9, P1, PT, R9, 0x4, RZ ;  /* 0x0000000409097810 */ /* 0x000fe40007f3e0ff */
[----:B0-----:R-:W-:-:S02]  /*4240*/  IADD3 R7, PT, PT, R7, 0x4, RZ ;  /* 0x0000000407077810 */ /* 0x001fc40007ffe0ff */
[----:B------:R-:W-:Y:S01]  /*4250*/  ISETP.NE.AND P0, PT, R0, RZ, PT ;  /* 0x000000ff0000720c */ /* 0x000fe20003f05270 */
[----:B-1----:R-:W-:Y:S02]  /*4260*/  IMAD.X R3, RZ, RZ, R3, P1 ;  /* 0x000000ffff037224 */ /* 0x002fe400008e0603 */
[----:B--2---:R-:W-:-:S10]  /*4270*/  IMAD R17, R8, R2, R17 ;  /* 0x0000000208117224 */ /* 0x004fd400078e0211 */
[----:B------:R-:W-:Y:S05]  /*4280*/  @P0 BRA `(.L_x_32) ;  /* 0xfffffffc00d80947 */ /* 0x000fea000383ffff */
.L_x_29:
[----:B------:R-:W-:Y:S02]  /*4290*/  SHF.R.S32.HI R3, RZ, 0x1f, R17 ;  /* 0x0000001fff037819 */ /* 0x000fe40000011411 */
[----:B------:R-:W-:-:S07]  /*42a0*/  MOV R2, R17 ;  /* 0x0000001100027202 */ /* 0x000fce0000000f00 */
.L_x_26:
[----:B------:R-:W0:Y:S01]  /*42b0*/  LDC R0, c[0x0][0x3d8] ;  /* 0x0000f600ff007b82 */ /* 0x000e220000000800 */
[----:B------:R-:W-:Y:S02]  /*42c0*/  CS2R R8, SRZ ;  /* 0x0000000000087805 */ /* 0x000fe4000001ff00 */
        /* <DEDUP_REMOVED lines=15> */
[----:B------:R-:W-:-:S04]  /*43c0*/  MOV R11, UR4 ;  /* 0x00000004000b7c02 */ /* 0x000fc80008000f00 */
[----:B------:R-:W-:-:S07]  /*43d0*/  IMAD.U32 R10, RZ, RZ, UR5 ;  /* 0x00000005ff0a7e24 */ /* 0x000fce000f8e00ff */
.L_x_35:
[----:B------:R-:W-:Y:S01]  /*43e0*/  MOV R8, R11 ;  /* 0x0000000b00087202 */ /* 0x000fe20000000f00 */
[----:B------:R-:W-:Y:S01]  /*43f0*/  IMAD.MOV.U32 R9, RZ, RZ, R10 ;  /* 0x000000ffff097224 */ /* 0x000fe200078e000a */
        /* <DEDUP_REMOVED lines=8> */
[----:B------:R-:W5:Y:S01]  /*4480*/  LDG.E R24, desc[UR8][R8.64+-0xc] ;  /* 0xfffff40808187981 */ /* 0x000f62000c1e1900 */
[----:B--2---:R-:W-:-:S03]  /*4490*/  IMAD R12, R12, R22, R21 ;  /* 0x000000160c0c7224 */ /* 0x004fc600078e0215 */
[----:B------:R-:W2:Y:S01]  /*44a0*/  LDG.E R22, desc[UR8][R8.64+-0x4] ;  /* 0xfffffc0808167981 */ /* 0x000ea2000c1e1900 */
[----:B---3--:R-:W-:-:S03]  /*44b0*/  IMAD R21, R13, R23, R12 ;  /* 0x000000170d157224 */ /* 0x008fc600078e020c */
[----:B------:R-:W3:Y:S04]  /*44c0*/  LDL.64 R12, [R7+-0x8] ;  /* 0xfffff800070c7983 */ /* 0x000ee80000100a00 */
[----:B------:R-:W3:Y:S01]  /*44d0*/  LDG.E R23, desc[UR8][R8.64+-0x8] ;  /* 0xfffff80808177981 */ /* 0x000ee2000c1e1900 */
[----:B----4-:R-:W-:-:S03]  /*44e0*/  IMAD R14, R14, R25, R21 ;  /* 0x000000190e0e7224 */ /* 0x010fc600078e0215 */
[----:B------:R-:W4:Y:S01]  /*44f0*/  LDG.E R21, desc[UR8][R8.64] ;  /* 0x0000000808157981 */ /* 0x000f22000c1e1900 */
[----:B-----5:R-:W-:-:S03]  /*4500*/  IMAD R25, R15, R18, R14 ;  /* 0x000000120f197224 */ /* 0x020fc600078e020e */
[----:B------:R-:W4:Y:S04]  /*4510*/  LDL.64 R14, [R7] ;  /* 0x00000000070e7983 */ /* 0x000f280000100a00 */
[----:B------:R-:W5:Y:S01]  /*4520*/  LDG.E R18, desc[UR8][R8.64+0x4] ;  /* 0x0000040808127981 */ /* 0x000f62000c1e1900 */
[----:B------:R-:W-:-:S03]  /*4530*/  IMAD R10, R10, R19, R25 ;  /* 0x000000130a0a7224 */ /* 0x000fc600078e0219 */
[----:B------:R-:W5:Y:S01]  /*4540*/  LDG.E R19, desc[UR8][R8.64+0x8] ;  /* 0x0000080808137981 */ /* 0x000f62000c1e1900 */
[----:B------:R-:W-:-:S03]  /*4550*/  IMAD R24, R11, R24, R10 ;  /* 0x000000180b187224 */ /* 0x000fc600078e020a */
[----:B------:R-:W5:Y:S01]  /*4560*/  LDL.64 R10, [R7+0x8] ;  /* 0x00000800070a7983 */ /* 0x000f620000100a00 */
[----:B---3--:R-:W-:-:S03]  /*4570*/  IMAD R12, R12, R23, R24 ;  /* 0x000000170c0c7224 */ /* 0x008fc600078e0218 */
[----:B------:R-:W3:Y:S01]  /*4580*/  LDG.E R24, desc[UR8][R8.64+0xc] ;  /* 0x00000c0808187981 */ /* 0x000ee2000c1e1900 */
[----:B--2---:R-:W-:-:S03]  /*4590*/  IMAD R22, R13, R22, R12 ;  /* 0x000000160d167224 */ /* 0x004fc600078e020c */
[----:B------:R-:W2:Y:S01]  /*45a0*/  LDL.64 R12, [R7+0x10] ;  /* 0x00001000070c7983 */ /* 0x000ea20000100a00 */
[----:B----4-:R-:W-:-:S03]  /*45b0*/  IMAD R14, R14, R21, R22 ;  /* 0x000000150e0e7224 */ /* 0x010fc600078e0216 */
[----:B------:R-:W2:Y:S04]  /*45c0*/  LDG.E R23, desc[UR8][R8.64+0x10] ;  /* 0x0000100808177981 */ /* 0x000ea8000c1e1900 */
[----:B------:R-:W4:Y:S01]  /*45d0*/  LDG.E R22, desc[UR8][R8.64+0x14] ;  /* 0x0000140808167981 */ /* 0x000f22000c1e1900 */
[----:B-----5:R-:W-:-:S03]  /*45e0*/  IMAD R25, R15, R18, R14 ;  /* 0x000000120f197224 */ /* 0x020fc600078e020e */
[----:B------:R0:W5:Y:S04]  /*45f0*/  LDL.64 R14, [R7+0x18] ;  /* 0x00001800070e7983 */ /* 0x0001680000100a00 */
[----:B------:R-:W5:Y:S04]  /*4600*/  LDG.E R21, desc[UR8][R8.64+0x18] ;  /* 0x0000180808157981 */ /* 0x000f68000c1e1900 */
[----:B------:R-:W5:Y:S01]  /*4610*/  LDG.E R18, desc[UR8][R8.64+0x1c] ;  /* 0x00001c0808127981 */ /* 0x000f62000c1e1900 */
[----:B------:R-:W-:Y:S01]  /*4620*/  IMAD R10, R10, R19, R25 ;  /* 0x000000130a0a7224 */ /* 0x000fe200078e0219 */
[----:B------:R-:W-:-:S04]  /*4630*/  IADD3 R17, PT, PT, R17, 0x10, RZ ;  /* 0x0000001011117810 */ /* 0x000fc80007ffe0ff */
[----:B------:R-:W-:Y:S02]  /*4640*/  ISETP.NE.AND P0, PT, R17, RZ, PT ;  /* 0x000000ff1100720c */ /* 0x000fe40003f05270 */
[----:B0-----:R-:W-:Y:S01]  /*4650*/  IADD3 R7, PT, PT, R7, 0x40, RZ ;  /* 0x0000004007077810 */ /* 0x001fe20007ffe0ff */
[----:B---3--:R-:W-:Y:S01]  /*4660*/  IMAD R10, R11, R24, R10 ;  /* 0x000000180b0a7224 */ /* 0x008fe200078e020a */
[----:B------:R-:W-:-:S03]  /*4670*/  IADD3 R11, P2, PT, R8, 0x40, RZ ;  /* 0x00000040080b7810 */ /* 0x000fc60007f5e0ff */
[----:B--2---:R-:W-:-:S04]  /*4680*/  IMAD R10, R12, R23, R10 ;  /* 0x000000170c0a7224 */ /* 0x004fc800078e020a */
[----:B----4-:R-:W-:-:S04]  /*4690*/  IMAD R10, R13, R22, R10 ;  /* 0x000000160d0a7224 */ /* 0x010fc800078e020a */
[----:B-----5:R-:W-:Y:S02]  /*46a0*/  IMAD R21, R14, R21, R10 ;  /* 0x000000150e157224 */ /* 0x020fe400078e020a */
[----:B------:R-:W-:Y:S02]  /*46b0*/  IMAD.X R10, RZ, RZ, R9, P2 ;  /* 0x000000ffff0a7224 */ /* 0x000fe400010e0609 */
[----:B------:R-:W-:Y:S01]  /*46c0*/  IMAD R21, R15, R18, R21 ;  /* 0x000000120f157224 */ /* 0x000fe200078e0215 */
[----:B------:R-:W-:Y:S06]  /*46d0*/  @P0 BRA `(.L_x_35) ;  /* 0xfffffffc00400947 */ /* 0x000fec000383ffff */
.L_x_34:
[----:B------:R-:W-:Y:S05]  /*46e0*/  @!P1 BRA `(.L_x_36) ;  /* 0x0000000400009947 */ /* 0x000fea0003800000 */
[----:B------:R-:W-:Y:S02]  /*46f0*/  ISETP.GE.U32.AND P0, PT, R20, 0x8, PT ;  /* 0x000000081400780c */ /* 0x000fe40003f06070 */
[----:B------:R-:W-:-:S04]  /*4700*/  LOP3.LUT R25, R0, 0x7, RZ, 0xc0, !PT ;  /* 0x0000000700197812 */ /* 0x000fc800078ec0ff */
[----:B------:R-:W-:-:S07]  /*4710*/  ISETP.NE.AND P1, PT, R25, RZ, PT ;  /* 0x000000ff1900720c */ /* 0x000fce0003f25270 */
[----:B------:R-:W-:Y:S06]  /*4720*/  @!P0 BRA `(.L_x_37) ;  /* 0x0000000000608947 */ /* 0x000fec0003800000 */
[----:B------:R-:W0:Y:S01]  /*4730*/  LDC.64 R14, c[0x0][0x3d0] ;  /* 0x0000f400ff0e7b82 */ /* 0x000e220000000a00 */
[----:B------:R-:W-:-:S05]  /*4740*/  IMAD R28, R16, 0x4, R1 ;  /* 0x00000004101c7824 */ /* 0x000fca00078e0201 */
        /* <DEDUP_REMOVED lines=13> */
[----:B------:R-:W-:Y:S01]  /*4820*/  IADD3 R16, PT, PT, R16, 0x8, RZ ;  /* 0x0000000810107810 */ /* 0x000fe20007ffe0ff */
        /* <DEDUP_REMOVED lines=8> */
.L_x_37:
[----:B------:R-:W-:Y:S05]  /*48b0*/  @!P1 BRA `(.L_x_36) ;  /* 0x00000000008c9947 */ /* 0x000fea0003800000 */
[----:B------:R-:W-:Y:S02]  /*48c0*/  ISETP.GE.U32.AND P0, PT, R25, 0x4, PT ;  /* 0x000000041900780c */ /* 0x000fe40003f06070 */
[----:B------:R-:W-:-:S04]  /*48d0*/  LOP3.LUT R0, R0, 0x3, RZ, 0xc0, !PT ;  /* 0x0000000300007812 */ /* 0x000fc800078ec0ff */
[----:B------:R-:W-:-:S07]  /*48e0*/  ISETP.NE.AND P1, PT, R0, RZ, PT ;  /* 0x000000ff0000720c */ /* 0x000fce0003f25270 */
[----:B------:R-:W-:Y:S06]  /*48f0*/  @!P0 BRA `(.L_x_38) ;  /* 0x0000000000388947 */ /* 0x000fec0003800000 */
[----:B------:R-:W0:Y:S01]  /*4900*/  LDC.64 R8, c[0x0][0x3d0] ;  /* 0x0000f400ff087b82 */ /* 0x000e220000000a00 */
[----:B------:R-:W-:-:S05]  /*4910*/  IMAD R7, R16, 0x4, R1 ;  /* 0x0000000410077824 */ /* 0x000fca00078e0201 */
[----:B------:R-:W2:Y:S01]  /*4920*/  LDL.64 R10, [R7+0x50] ;  /* 0x00005000070a7983 */ /* 0x000ea20000100a00 */
[----:B0-----:R-:W-:-:S03]  /*4930*/  IMAD.WIDE.U32 R12, R16, 0x4, R8 ;  /* 0x00000004100c7825 */ /* 0x001fc600078e0008 */
[----:B------:R-:W3:Y:S04]  /*4940*/  LDL.64 R8, [R7+0x58] ;  /* 0x0000580007087983 */ /* 0x000ee80000100a00 */
[----:B------:R-:W2:Y:S04]  /*4950*/  LDG.E R14, desc[UR8][R12.64] ;  /* 0x000000080c0e7981 */ /* 0x000ea8000c1e1900 */
[----:B------:R-:W4:Y:S04]  /*4960*/  LDG.E R15, desc[UR8][R12.64+0x4] ;  /* 0x000004080c0f7981 */ /* 0x000f28000c1e1900 */
[----:B------:R-:W3:Y:S04]  /*4970*/  LDG.E R17, desc[UR8][R12.64+0x8] ;  /* 0x000008080c117981 */ /* 0x000ee8000c1e1900 */
[----:B------:R-:W5:Y:S01]  /*4980*/  LDG.E R18, desc[UR8][R12.64+0xc] ;  /* 0x00000c080c127981 */ /* 0x000f62000c1e1900 */
[----:B------:R-:W-:Y:S01]  /*4990*/  IADD3 R16, PT, PT, R16, 0x4, RZ ;  /* 0x0000000410107810 */ /* 0x000fe20007ffe0ff */
[----:B--2---:R-:W-:-:S04]  /*49a0*/  IMAD R10, R10, R14, R21 ;  /* 0x0000000e0a0a7224 */ /* 0x004fc800078e0215 */
[----:B----4-:R-:W-:-:S04]  /*49b0*/  IMAD R11, R15, R11, R10 ;  /* 0x0000000b0f0b7224 */ /* 0x010fc800078e020a */
[----:B---3--:R-:W-:-:S04]  /*49c0*/  IMAD R8, R8, R17, R11 ;  /* 0x0000001108087224 */ /* 0x008fc800078e020b */
[----:B-----5:R-:W-:-:S07]  /*49d0*/  IMAD R21, R18, R9, R8 ;  /* 0x0000000912157224 */ /* 0x020fce00078e0208 */
.L_x_38:
[----:B------:R-:W-:Y:S05]  /*49e0*/  @!P1 BRA `(.L_x_36) ;  /* 0x0000000000409947 */ /* 0x000fea0003800000 */
[----:B------:R-:W0:Y:S01]  /*49f0*/  LDC.64 R8, c[0x0][0x3d0] ;  /* 0x0000f400ff087b82 */ /* 0x000e220000000a00 */
[----:B------:R-:W-:Y:S01]  /*4a00*/  IADD3 R0, PT, PT, -R0, RZ, RZ ;  /* 0x000000ff00007210 */ /* 0x000fe20007ffe1ff */
[----:B0-----:R-:W-:-:S04]  /*4a10*/  IMAD.WIDE.U32 R8, R16, 0x4, R8 ;  /* 0x0000000410087825 */ /* 0x001fc800078e0008 */
[----:B------:R-:W-:Y:S02]  /*4a20*/  IMAD R16, R16, 0x4, R6 ;  /* 0x0000000410107824 */ /* 0x000fe400078e0206 */
[----:B------:R-:W-:-:S07]  /*4a30*/  IMAD.MOV.U32 R10, RZ, RZ, R8 ;  /* 0x000000ffff0a7224 */ /* 0x000fce00078e0008 */
.L_x_39:
[----:B------:R-:W-:Y:S01]  /*4a40*/  IMAD.MOV.U32 R6, RZ, RZ, R10 ;  /* 0x000000ffff067224 */ /* 0x000fe200078e000a */
[----:B------:R-:W-:Y:S01]  /*4a50*/  MOV R7, R9 ;  /* 0x0000000900077202 */ /* 0x000fe20000000f00 */
[----:B------:R0:W2:Y:S04]  /*4a60*/  LDL R8, [R16] ;  /* 0x0000000010087983 */ /* 0x0000a80000100800 */
[----:B------:R-:W2:Y:S01]  /*4a70*/  LDG.E R6, desc[UR8][R6.64] ;  /* 0x0000000806067981 */ /* 0x000ea2000c1e1900 */
[----:B------:R-:W-:Y:S01]  /*4a80*/  VIADD R0, R0, 0x1 ;  /* 0x0000000100007836 */ /* 0x000fe20000000000 */
[----:B------:R-:W-:Y:S02]  /*4a90*/  IADD3 R10, P1, PT, R10, 0x4, RZ ;  /* 0x000000040a0a7810 */ /* 0x000fe40007f3e0ff */
[----:B0-----:R-:W-:-:S02]  /*4aa0*/  IADD3 R16, PT, PT, R16, 0x4, RZ ;  /* 0x0000000410107810 */ /* 0x001fc40007ffe0ff */
[----:B------:R-:W-:Y:S01]  /*4ab0*/  ISETP.NE.AND P0, PT, R0, RZ, PT ;  /* 0x000000ff0000720c */ /* 0x000fe20003f05270 */
[----:B------:R-:W-:Y:S02]  /*4ac0*/  IMAD.X R9, RZ, RZ, R9, P1 ;  /* 0x000000ffff097224 */ /* 0x000fe400008e0609 */
[----:B--2---:R-:W-:-:S10]  /*4ad0*/  IMAD R21, R8, R6, R21 ;  /* 0x0000000608157224 */ /* 0x004fd400078e0215 */
[----:B------:R-:W-:Y:S05]  /*4ae0*/  @P0 BRA `(.L_x_39) ;  /* 0xfffffffc00d40947 */ /* 0x000fea000383ffff */
.L_x_36:
[----:B------:R-:W-:Y:S02]  /*4af0*/  SHF.R.S32.HI R9, RZ, 0x1f, R21 ;  /* 0x0000001fff097819 */ /* 0x000fe40000011415 */
[----:B------:R-:W-:-:S07]  /*4b00*/  MOV R8, R21 ;  /* 0x0000001500087202 */ /* 0x000fce0000000f00 */
.L_x_33:
[----:B------:R-:W0:Y:S01]  /*4b10*/  LDCU.64 UR4, c[0x0][0x3a0] ;  /* 0x00007400ff0477ac */ /* 0x000e220008000a00 */
[----:B------:R-:W1:Y:S01]  /*4b20*/  LDCU.64 UR6, c[0x0][0x3c0] ;  /* 0x00007800ff0677ac */ /* 0x000e620008000a00 */
[----:B0-----:R-:W-:Y:S02]  /*4b30*/  LEA R6, P0, R2, UR4, 0x2 ;  /* 0x0000000402067c11 */ /* 0x001fe4000f8010ff */
[----:B-1----:R-:W-:Y:S02]  /*4b40*/  LEA R10, P1, R8, UR6, 0x2 ;  /* 0x00000006080a7c11 */ /* 0x002fe4000f8210ff */
[----:B------:R-:W-:Y:S02]  /*4b50*/  LEA.HI.X R7, R2, UR5, R3, 0x2, P0 ;  /* 0x0000000502077c11 */ /* 0x000fe400080f1403 */
[----:B------:R-:W-:Y:S01]  /*4b60*/  LEA.HI.X R11, R8, UR7, R9, 0x2, P1 ;  /* 0x00000007080b7c11 */ /* 0x000fe200088f1409 */
[----:B------:R-:W0:Y:S03]  /*4b70*/  LDC R3, c[0x0][0x3dc] ;  /* 0x0000f700ff037b82 */ /* 0x000e260000000800 */
[----:B------:R1:W5:Y:S04]  /*4b80*/  LDG.E R7, desc[UR8][R6.64] ;  /* 0x0000000806077981 */ /* 0x000368000c1e1900 */
[----:B------:R1:W5:Y:S01]  /*4b90*/  LDG.E R0, desc[UR8][R10.64] ;  /* 0x000000080a007981 */ /* 0x000362000c1e1900 */
[----:B------:R-:W-:Y:S01]  /*4ba0*/  BSSY.RECONVERGENT B0, `(.L_x_40) ;  /* 0x00001b8000007945 */ /* 0x000fe20003800200 */
[----:B0-----:R-:W-:-:S13]  /*4bb0*/  ISETP.GT.AND P0, PT, R3, 0x9, PT ;  /* 0x000000090300780c */ /* 0x001fda0003f04270 */
[----:B-1----:R-:W-:Y:S05]  /*4bc0*/  @P0 BRA `(.L_x_41) ;  /* 0x0000000400dc0947 */ /* 0x002fea0003800000 */
[----:B------:R-:W-:-:S13]  /*4bd0*/  ISETP.GT.AND P0, PT, R3, 0x4, PT ;  /* 0x000000040300780c */ /* 0x000fda0003f04270 */
[----:B------:R-:W-:Y:S05]  /*4be0*/  @P0 BRA `(.L_x_42) ;  /* 0x0000000000440947 */ /* 0x000fea0003800000 */
[----:B------:R-:W-:-:S13]  /*4bf0*/  ISETP.GT.AND P0, PT, R3, 0x2, PT ;  /* 0x000000020300780c */ /* 0x000fda0003f04270 */
[----:B------:R-:W-:Y:S05]  /*4c00*/  @P0 BRA `(.L_x_43) ;  /* 0x0000000000200947 */ /* 0x000fea0003800000 */
[----:B------:R-:W-:-:S13]  /*4c10*/  ISETP.NE.AND P0, PT, R3, 0x1, PT ;  /* 0x000000010300780c */ /* 0x000fda0003f05270 */
[----:B------:R-:W-:Y:S05]  /*4c20*/  @!P0 BRA `(.L_x_44) ;  /* 0x0000000000108947 */ /* 0x000fea0003800000 */
[----:B------:R-:W-:-:S13]  /*4c30*/  ISETP.NE.AND P0, PT, R3, 0x2, PT ;  /* 0x000000020300780c */ /* 0x000fda0003f05270 */
[----:B------:R-:W-:Y:S05]  /*4c40*/  @P0 BRA `(.L_x_45) ;  /* 0x0000001000f80947 */ /* 0x000fea0003800000 */
[----:B-----5:R-:W-:Y:S01]  /*4c50*/  FMUL R2, R7, R0 ;  /* 0x0000000007027220 */ /* 0x020fe20000400000 */
[----:B------:R-:W-:Y:S06]  /*4c60*/  BRA `(.L_x_46) ;  /* 0x0000001800ac7947 */ /* 0x000fec0003800000 */
.L_x_44:
[----:B-----5:R-:W-:Y:S01]  /*4c70*/  FADD R2, R7, R0 ;  /* 0x0000000007027221 */ /* 0x020fe20000000000 */
[----:B------:R-:W-:Y:S06]  /*4c80*/  BRA `(.L_x_46) ;  /* 0x0000001800a47947 */ /* 0x000fec0003800000 */
.L_x_43:
[----:B------:R-:W-:Y:S01]  /*4c90*/  ISETP.NE.AND P0, PT, R3, 0x3, PT ;  /* 0x000000030300780c */ /* 0x000fe20003f05270 */
[----:B-----5:R-:W-:-:S12]  /*4ca0*/  IMAD.MOV.U32 R2, RZ, RZ, R7 ;  /* 0x000000ffff027224 */ /* 0x020fd800078e0007 */
[----:B------:R-:W-:Y:S05]  /*4cb0*/  @!P0 BRA `(.L_x_46) ;  /* 0x0000001800988947 */ /* 0x000fea0003800000 */
[----:B------:R-:W-:-:S13]  /*4cc0*/  ISETP.NE.AND P0, PT, R3, 0x4, PT ;  /* 0x000000040300780c */ /* 0x000fda0003f05270 */
[----:B------:R-:W-:Y:S05]  /*4cd0*/  @P0 BRA `(.L_x_45) ;  /* 0x0000001000d40947 */ /* 0x000fea0003800000 */
[----:B------:R-:W-:Y:S01]  /*4ce0*/  FADD R2, -R7, -RZ ;  /* 0x800000ff07027221 */ /* 0x000fe20000000100 */
[----:B------:R-:W-:Y:S06]  /*4cf0*/  BRA `(.L_x_46) ;  /* 0x0000001800887947 */ /* 0x000fec0003800000 */
.L_x_42:
[----:B------:R-:W-:-:S13]  /*4d00*/  ISETP.GT.AND P0, PT, R3, 0x6, PT ;  /* 0x000000060300780c */ /* 0x000fda0003f04270 */
[----:B------:R-:W-:Y:S05]  /*4d10*/  @P0 BRA `(.L_x_47) ;  /* 0x0000000000280947 */ /* 0x000fea0003800000 */
[----:B------:R-:W-:-:S04]  /*4d20*/  IADD3 R2, PT, PT, R3, -0x5, RZ ;  /* 0xfffffffb03027810 */ /* 0x000fc80007ffe0ff */
[----:B------:R-:W-:-:S05]  /*4d30*/  VIMNMX.U32 R2, PT, PT, R2, 0x2, PT ;  /* 0x0000000202027848 */ /* 0x000fca0003fe0000 */
[----:B------:R-:W-:-:S04]  /*4d40*/  IMAD.SHL.U32 R6, R2, 0x4, RZ ;  /* 0x0000000402067824 */ /* 0x000fc800078e00ff */
[----:B------:R-:W0:Y:S02]  /*4d50*/  LDC R2, c[0x2][R6] ;  /* 0x0080000006027b82 */ /* 0x000e240000000800 */
[----:B0-----:R-:W-:-:S04]  /*4d60*/  SHF.R.S32.HI R3, RZ, 0x1f, R2 ;  /* 0x0000001fff037819 */ /* 0x001fc80000011402 */
.L_x_219:
[----:B------:R-:W-:Y:S05]  /*4d70*/  BRX R2 -0x4d80                                                      (*"BRANCH_TARGETS .L_x_220,.L_x_221,.L_x_45"*) ;  /* 0xffffffb002a07949 */ /* 0x000fea000383ffff */
.L_x_221:
[----:B-----5:R-:W-:Y:S01]  /*4d80*/  FSET.BF.EQ.AND R2, R7, R0, PT ;  /* 0x000000000702720a */ /* 0x020fe20003802000 */
[----:B------:R-:W-:Y:S06]  /*4d90*/  BRA `(.L_x_46) ;  /* 0x0000001800607947 */ /* 0x000fec0003800000 */
.L_x_220:
[----:B-----5:R-:W-:Y:S01]  /*4da0*/  FSET.BF.LT.AND R2, R7, R0, PT ;  /* 0x000000000702720a */ /* 0x020fe20003801000 */
[----:B------:R-:W-:Y:S06]  /*4db0*/  BRA `(.L_x_46) ;  /* 0x0000001800587947 */ /* 0x000fec0003800000 */
.L_x_47:
[----:B------:R-:W-:-:S04]  /*4dc0*/  MOV R2, 0xfffffff9 ;  /* 0xfffffff900027802 */ /* 0x000fc80000000f00 */
[----:B------:R-:W-:-:S05]  /*4dd0*/  VIADDMNMX.U32 R2, R3, R2, 0x3, PT ;  /* 0x0000000303027446 */ /* 0x000fca0003800002 */
[----:B------:R-:W-:-:S04]  /*4de0*/  IMAD.SHL.U32 R6, R2, 0x4, RZ ;  /* 0x0000000402067824 */ /* 0x000fc800078e00ff */
[----:B------:R-:W0:Y:S02]  /*4df0*/  LDC R2, c[0x2][R6+0xc] ;  /* 0x0080030006027b82 */ /* 0x000e240000000800 */
[----:B0-----:R-:W-:-:S04]  /*4e00*/  SHF.R.S32.HI R3, RZ, 0x1f, R2 ;  /* 0x0000001fff037819 */ /* 0x001fc80000011402 */
.L_x_223:
[----:B------:R-:W-:Y:S05]  /*4e10*/  BRX R2 -0x4e20                                                      (*"BRANCH_TARGETS .L_x_224,.L_x_225,.L_x_226,.L_x_45"*) ;  /* 0xffffffb002787949 */ /* 0x000fea000383ffff */
.L_x_226:
[----:B-----5:R-:W-:-:S04]  /*4e20*/  FSETP.GT.AND P0, PT, R7, RZ, PT ;  /* 0x000000ff0700720b */ /* 0x020fc80003f04000 */
[----:B------:R-:W-:Y:S01]  /*4e30*/  FSEL R2, R0, RZ, P0 ;  /* 0x000000ff00027208 */ /* 0x000fe20000000000 */
[----:B------:R-:W-:Y:S08]  /*4e40*/  BRA `(.L_x_46) ;  /* 0x0000001800347947 */ /* 0x000ff00003800000 */
.L_x_224:
[----:B-----5:R-:W-:Y:S01]  /*4e50*/  FSETP.GE.AND P0, PT, R7, RZ, PT ;  /* 0x000000ff0700720b */ /* 0x020fe20003f06000 */
[----:B------:R-:W-:-:S12]  /*4e60*/  BSSY.RECONVERGENT B1, `(.L_x_48) ;  /* 0x0000042000017945 */ /* 0x000fd80003800200 */
[----:B------:R-:W-:Y:S05]  /*4e70*/  @!P0 BRA `(.L_x_49) ;  /* 0x00000000007c8947 */ /* 0x000fea0003800000 */
[----:B------:R-:W-:Y:S02]  /*4e80*/  HFMA2 R0, -RZ, RZ, 0.96630859375, -0.0022525787353515625 ;  /* 0x3bbb989dff007431 */ /* 0x000fe400000001ff */
[----:B------:R-:W-:Y:S01]  /*4e90*/  IMAD.MOV.U32 R3, RZ, RZ, 0x437c0000 ;  /* 0x437c0000ff037424 */ /* 0x000fe200078e00ff */
[----:B------:R-:W-:Y:S02]  /*4ea0*/  BSSY.RECONVERGENT B2, `(.L_x_50) ;  /* 0x000001a000027945 */ /* 0x000fe40003800200 */
[----:B------:R-:W-:-:S04]  /*4eb0*/  FFMA.SAT R0, R7, -R0, 0.5 ;  /* 0x3f00000007007423 */ /* 0x000fc80000002800 */
[----:B------:R-:W-:-:S04]  /*4ec0*/  FFMA.RM R0, R0, R3, 12582913 ;  /* 0x4b40000100007423 */ /* 0x000fc80000004003 */
[C---:B------:R-:W-:Y:S01]  /*4ed0*/  FADD R2, R0.reuse, -12583039 ;  /* 0xcb40007f00027421 */ /* 0x040fe20000000000 */
[----:B------:R-:W-:-:S03]  /*4ee0*/  SHF.L.U32 R0, R0, 0x17, RZ ;  /* 0x0000001700007819 */ /* 0x000fc600000006ff */
[----:B------:R-:W-:-:S04]  /*4ef0*/  FFMA R2, R7, -1.4426950216293334961, -R2 ;  /* 0xbfb8aa3b07027823 */ /* 0x000fc80000000802 */
[----:B------:R-:W-:-:S04]  /*4f00*/  FFMA R12, R7, -1.925963033500011079e-08, R2 ;  /* 0xb2a57060070c7823 */ /* 0x000fc80000000002 */
[----:B------:R-:W0:Y:S02]  /*4f10*/  MUFU.EX2 R3, R12 ;  /* 0x0000000c00037308 */ /* 0x000e240000000800 */
[----:B0-----:R-:W-:-:S06]  /*4f20*/  FMUL R0, R0, R3 ;  /* 0x0000000300007220 */ /* 0x001fcc0000400000 */
[----:B------:R-:W0:Y:S02]  /*4f30*/  F2F.F64.F32 R2, R0 ;  /* 0x0000000000027310 */ /* 0x000e240000201800 */
[----:B0-----:R-:W-:-:S06]  /*4f40*/  DADD R10, R2, 1 ;  /* 0x3ff00000020a7429 */ /* 0x001fcc0000000000 */
[----:B------:R-:W0:Y:S04]  /*4f50*/  MUFU.RCP64H R3, R11 ;  /* 0x0000000b00037308 */ /* 0x000e280000001800 */
[----:B------:R-:W-:-:S05]  /*4f60*/  VIADD R2, R11, 0x300402 ;  /* 0x003004020b027836 */ /* 0x000fca0000000000 */
[----:B------:R-:W-:Y:S01]  /*4f70*/  FSETP.GEU.AND P0, PT, |R2|, 5.8789094863358348022e-39, PT ;  /* 0x004004020200780b */ /* 0x000fe20003f0e200 */
[----:B0-----:R-:W-:-:S08]  /*4f80*/  DFMA R6, -R10, R2, 1 ;  /* 0x3ff000000a06742b */ /* 0x001fd00000000102 */
[----:B------:R-:W-:-:S08]  /*4f90*/  DFMA R6, R6, R6, R6 ;  /* 0x000000060606722b */ /* 0x000fd00000000006 */
[----:B------:R-:W-:-:S08]  /*4fa0*/  DFMA R6, R2, R6, R2 ;  /* 0x000000060206722b */ /* 0x000fd00000000002 */
[----:B------:R-:W-:-:S08]  /*4fb0*/  DFMA R8, -R10, R6, 1 ;  /* 0x3ff000000a08742b */ /* 0x000fd00000000106 */
[----:B------:R-:W-:Y:S01]  /*4fc0*/  DFMA R2, R6, R8, R6 ;  /* 0x000000080602722b */ /* 0x000fe20000000006 */
[----:B------:R-:W-:Y:S10]  /*4fd0*/  @P0 BRA `(.L_x_51) ;  /* 0x0000000000180947 */ /* 0x000ff40003800000 */
[----:B------:R-:W-:Y:S02]  /*4fe0*/  LOP3.LUT R0, R11, 0x7fffffff, RZ, 0xc0, !PT ;  /* 0x7fffffff0b007812 */ /* 0x000fe400078ec0ff */
[----:B------:R-:W-:Y:S02]  /*4ff0*/  MOV R2, 0x5020 ;  /* 0x0000502000027802 */ /* 0x000fe40000000f00 */
[----:B------:R-:W-:-:S07]  /*5000*/  IADD3 R3, PT, PT, R0, -0x100000, RZ ;  /* 0xfff0000000037810 */ /* 0x000fce0007ffe0ff */
[----:B------:R-:W-:Y:S05]  /*5010*/  CALL.REL.NOINC `($__internal_0_$__cuda_sm20_dblrcp_rn_slowpath_v3) ;  /* 0x0000001400d87944 */ /* 0x000fea0003c00000 */
[----:B------:R-:W-:Y:S01]  /*5020*/  IMAD.MOV.U32 R2, RZ, RZ, R6 ;  /* 0x000000ffff027224 */ /* 0x000fe200078e0006 */
[----:B------:R-:W-:-:S07]  /*5030*/  MOV R3, R7 ;  /* 0x0000000700037202 */ /* 0x000fce0000000f00 */
.L_x_51:
[----:B------:R-:W-:Y:S05]  /*5040*/  BSYNC.RECONVERGENT B2 ;  /* 0x0000000000027941 */ /* 0x000fea0003800200 */
.L_x_50:
[----:B------:R0:W1:Y:S01]  /*5050*/  F2F.F32.F64 R2, R2 ;  /* 0x0000000200027310 */ /* 0x0000620000301000 */
[----:B------:R-:W-:Y:S05]  /*5060*/  BRA `(.L_x_52) ;  /* 0x0000000000847947 */ /* 0x000fea0003800000 */
.L_x_49:
[----:B------:R-:W-:Y:S02]  /*5070*/  HFMA2 R3, -RZ, RZ, 3.7421875, 0 ;  /* 0x437c0000ff037431 */ /* 0x000fe400000001ff */
[----:B------:R-:W-:Y:S01]  /*5080*/  IMAD.MOV.U32 R0, RZ, RZ, 0x3bbb989d ;  /* 0x3bbb989dff007424 */ /* 0x000fe200078e00ff */
[----:B------:R-:W-:Y:S03]  /*5090*/  BSSY.RECONVERGENT B2, `(.L_x_53) ;  /* 0x000001d000027945 */ /* 0x000fe60003800200 */
[----:B------:R-:W-:-:S04]  /*50a0*/  FFMA.SAT R0, R7, R0, 0.5 ;  /* 0x3f00000007007423 */ /* 0x000fc80000002000 */
[----:B------:R-:W-:-:S04]  /*50b0*/  FFMA.RM R0, R0, R3, 12582913 ;  /* 0x4b40000100007423 */ /* 0x000fc80000004003 */
[C---:B------:R-:W-:Y:S01]  /*50c0*/  FADD R2, R0.reuse, -12583039 ;  /* 0xcb40007f00027421 */ /* 0x040fe20000000000 */
[----:B------:R-:W-:-:S03]  /*50d0*/  IMAD.SHL.U32 R0, R0, 0x800000, RZ ;  /* 0x0080000000007824 */ /* 0x000fc600078e00ff */
[----:B------:R-:W-:-:S04]  /*50e0*/  FFMA R2, R7, 1.4426950216293334961, -R2 ;  /* 0x3fb8aa3b07027823 */ /* 0x000fc80000000802 */
[----:B------:R-:W-:Y:S01]  /*50f0*/  FFMA R10, R7, 1.925963033500011079e-08, R2 ;  /* 0x32a57060070a7823 */ /* 0x000fe20000000002 */
[----:B------:R-:W-:-:S03]  /*5100*/  MOV R2, 0x1 ;  /* 0x0000000100027802 */ /* 0x000fc60000000f00 */
[----:B------:R-:W0:Y:S02]  /*5110*/  MUFU.EX2 R3, R10 ;  /* 0x0000000a00037308 */ /* 0x000e240000000800 */
[----:B0-----:R-:W-:-:S06]  /*5120*/  FMUL R0, R0, R3 ;  /* 0x0000000300007220 */ /* 0x001fcc0000400000 */
[----:B------:R-:W0:Y:S02]  /*5130*/  F2F.F64.F32 R12, R0 ;  /* 0x00000000000c7310 */ /* 0x000e240000201800 */
[----:B0-----:R-:W-:Y:S01]  /*5140*/  DADD R6, R12, 1 ;  /* 0x3ff000000c067429 */ /* 0x001fe20000000000 */
[----:B------:R-:W-:-:S05]  /*5150*/  FSETP.GEU.AND P1, PT, |R13|, 6.5827683646048100446e-37, PT ;  /* 0x036000000d00780b */ /* 0x000fca0003f2e200 */
[----:B------:R-:W0:Y:S02]  /*5160*/  MUFU.RCP64H R3, R7 ;  /* 0x0000000700037308 */ /* 0x000e240000001800 */
[----:B0-----:R-:W-:-:S08]  /*5170*/  DFMA R8, -R6, R2, 1 ;  /* 0x3ff000000608742b */ /* 0x001fd00000000102 */
[----:B------:R-:W-:-:S08]  /*5180*/  DFMA R8, R8, R8, R8 ;  /* 0x000000080808722b */ /* 0x000fd00000000008 */
[----:B------:R-:W-:-:S08]  /*5190*/  DFMA R8, R2, R8, R2 ;  /* 0x000000080208722b */ /* 0x000fd00000000002 */
[----:B------:R-:W-:-:S08]  /*51a0*/  DFMA R2, -R6, R8, 1 ;  /* 0x3ff000000602742b */ /* 0x000fd00000000108 */
[----:B------:R-:W-:-:S08]  /*51b0*/  DFMA R2, R8, R2, R8 ;  /* 0x000000020802722b */ /* 0x000fd00000000008 */
[----:B------:R-:W-:-:S08]  /*51c0*/  DMUL R8, R12, R2 ;  /* 0x000000020c087228 */ /* 0x000fd00000000000 */
[----:B------:R-:W-:-:S08]  /*51d0*/  DFMA R10, -R6, R8, R12 ;  /* 0x00000008060a722b */ /* 0x000fd0000000010c */
[----:B------:R-:W-:-:S10]  /*51e0*/  DFMA R2, R2, R10, R8 ;  /* 0x0000000a0202722b */ /* 0x000fd40000000008 */
[----:B------:R-:W-:-:S05]  /*51f0*/  FFMA R0, RZ, R7, R3 ;  /* 0x00000007ff007223 */ /* 0x000fca0000000003 */
[----:B------:R-:W-:-:S13]  /*5200*/  FSETP.GT.AND P0, PT, |R0|, 1.469367938527859385e-39, PT ;  /* 0x001000000000780b */ /* 0x000fda0003f04200 */
[----:B------:R-:W-:Y:S05]  /*5210*/  @P0 BRA P1, `(.L_x_54) ;  /* 0x0000000000100947 */ /* 0x000fea0000800000 */
[----:B------:R-:W-:-:S07]  /*5220*/  MOV R0, 0x5240 ;  /* 0x0000524000007802 */ /* 0x000fce0000000f00 */
[----:B------:R-:W-:Y:S05]  /*5230*/  CALL.REL.NOINC `($__internal_1_$__cuda_sm20_div_rn_f64_full) ;  /* 0x0000001800007944 */ /* 0x000fea0003c00000 */
[----:B------:R-:W-:Y:S01]  /*5240*/  IMAD.MOV.U32 R2, RZ, RZ, R12 ;  /* 0x000000ffff027224 */ /* 0x000fe200078e000c */
[----:B------:R-:W-:-:S07]  /*5250*/  MOV R3, R13 ;  /* 0x0000000d00037202 */ /* 0x000fce0000000f00 */
.L_x_54:
[----:B------:R-:W-:Y:S05]  /*5260*/  BSYNC.RECONVERGENT B2 ;  /* 0x0000000000027941 */ /* 0x000fea0003800200 */
.L_x_53:
[----:B------:R2:W3:Y:S02]  /*5270*/  F2F.F32.F64 R2, R2 ;  /* 0x0000000200027310 */ /* 0x0004e40000301000 */
.L_x_52:
[----:B------:R-:W-:Y:S05]  /*5280*/  BSYNC.RECONVERGENT B1 ;  /* 0x0000000000017941 */ /* 0x000fea0003800200 */
.L_x_48:
[----:B------:R-:W-:Y:S05]  /*5290*/  BRA `(.L_x_46) ;  /* 0x0000001400207947 */ /* 0x000fea0003800000 */
.L_x_225:
[----:B-----5:R-:W0:Y:S01]  /*52a0*/  F2F.F64.F32 R2, R7 ;  /* 0x0000000700027310 */ /* 0x020e220000201800 */
[----:B------:R-:W-:Y:S01]  /*52b0*/  IMAD.MOV.U32 R0, RZ, RZ, RZ ;  /* 0x000000ffff007224 */ /* 0x000fe200078e00ff */
[----:B0-----:R-:W-:Y:S01]  /*52c0*/  DSETP.MAX.AND P0, P1, RZ, R2, PT ;  /* 0x00000002ff00722a */ /* 0x001fe2000390f000 */
[----:B------:R-:W-:-:S05]  /*52d0*/  MOV R9, R3 ;  /* 0x0000000300097202 */ /* 0x000fca0000000f00 */
[C---:B------:R-:W-:Y:S02]  /*52e0*/  FSEL R11, R0.reuse, R9, P0 ;  /* 0x00000009000b7208 */ /* 0x040fe40000000000 */
[----:B------:R-:W-:-:S06]  /*52f0*/  SEL R2, R0, R2, P0 ;  /* 0x0000000200027207 */ /* 0x000fcc0000000000 */
[----:B------:R-:W-:-:S05]  /*5300*/  @P1 LOP3.LUT R11, R9, 0x80000, RZ, 0xfc, !PT ;  /* 0x00080000090b1812 */ /* 0x000fca00078efcff */
[----:B------:R-:W-:-:S04]  /*5310*/  IMAD.MOV.U32 R3, RZ, RZ, R11 ;  /* 0x000000ffff037224 */ /* 0x000fc800078e000b */
[----:B------:R0:W1:Y:S01]  /*5320*/  F2F.F32.F64 R2, R2 ;  /* 0x0000000200027310 */ /* 0x0000620000301000 */
[----:B------:R-:W-:Y:S05]  /*5330*/  BRA `(.L_x_46) ;  /* 0x0000001000f87947 */ /* 0x000fea0003800000 */
.L_x_41:
[----:B------:R-:W-:-:S13]  /*5340*/  ISETP.GT.AND P0, PT, R3, 0xd, PT ;  /* 0x0000000d0300780c */ /* 0x000fda0003f04270 */
[----:B------:R-:W-:Y:S05]  /*5350*/  @P0 BRA `(.L_x_55) ;  /* 0x0000000800780947 */ /* 0x000fea0003800000 */
[----:B------:R-:W-:-:S13]  /*5360*/  ISETP.GT.AND P0, PT, R3, 0xb, PT ;  /* 0x0000000b0300780c */ /* 0x000fda0003f04270 */
[----:B------:R-:W-:Y:S05]  /*5370*/  @P0 BRA `(.L_x_56) ;  /* 0x0000000400f00947 */ /* 0x000fea0003800000 */
[----:B------:R-:W-:-:S04]  /*5380*/  IADD3 R2, PT, PT, R3, -0xa, RZ ;  /* 0xfffffff603027810 */ /* 0x000fc80007ffe0ff */
[----:B------:R-:W-:-:S05]  /*5390*/  VIMNMX.U32 R2, PT, PT, R2, 0x2, PT ;  /* 0x0000000202027848 */ /* 0x000fca0003fe0000 */
[----:B------:R-:W-:-:S04]  /*53a0*/  IMAD.SHL.U32 R6, R2, 0x4, RZ ;  /* 0x0000000402067824 */ /* 0x000fc800078e00ff */
[----:B------:R-:W0:Y:S02]  /*53b0*/  LDC R2, c[0x2][R6+0x1c] ;  /* 0x0080070006027b82 */ /* 0x000e240000000800 */
[----:B0-----:R-:W-:-:S04]  /*53c0*/  SHF.R.S32.HI R3, RZ, 0x1f, R2 ;  /* 0x0000001fff037819 */ /* 0x001fc80000011402 */
.L_x_228:
[----:B------:R-:W-:Y:S05]  /*53d0*/  BRX R2 -0x53e0                                                      (*"BRANCH_TARGETS .L_x_229,.L_x_230,.L_x_45"*) ;  /* 0xffffffac02087949 */ /* 0x000fea000383ffff */
.L_x_230:
[----:B-----5:R-:W0:Y:S01]  /*53e0*/  F2F.F64.F32 R8, R7 ;  /* 0x0000000700087310 */ /* 0x020e220000201800 */
[----:B------:R-:W-:Y:S01]  /*53f0*/  UMOV UR4, 0xa0b5ed8d ;  /* 0xa0b5ed8d00047882 */ /* 0x000fe20000000000 */
[----:B------:R-:W-:Y:S01]  /*5400*/  UMOV UR5, 0x3eb0c6f7 ;  /* 0x3eb0c6f700057882 */ /* 0x000fe20000000000 */
[----:B------:R-:W-:Y:S01]  /*5410*/  MOV R2, 0x1 ;  /* 0x0000000100027802 */ /* 0x000fe20000000f00 */
[----:B------:R-:W-:Y:S04]  /*5420*/  BSSY.RECONVERGENT B1, `(.L_x_57) ;  /* 0x0000016000017945 */ /* 0x000fe80003800200 */
[----:B------:R-:W1:Y:S01]  /*5430*/  F2F.F64.F32 R12, R0 ;  /* 0x00000000000c7310 */ /* 0x000e620000201800 */
[----:B0-----:R-:W-:-:S07]  /*5440*/  DADD R8, R8, UR4 ;  /* 0x0000000408087e29 */ /* 0x001fce0008000000 */
[----:B------:R-:W0:Y:S01]  /*5450*/  MUFU.RCP64H R3, R9 ;  /* 0x0000000900037308 */ /* 0x000e220000001800 */
[----:B-1----:R-:W-:Y:S01]  /*5460*/  FSETP.GEU.AND P1, PT, |R13|, 6.5827683646048100446e-37, PT ;  /* 0x036000000d00780b */ /* 0x002fe20003f2e200 */
        /* <DEDUP_REMOVED lines=11> */
[----:B------:R-:W-:Y:S01]  /*5520*/  IMAD.MOV.U32 R6, RZ, RZ, R8 ;  /* 0x000000ffff067224 */ /* 0x000fe200078e0008 */
[----:B------:R-:W-:Y:S02]  /*5530*/  MOV R7, R9 ;  /* 0x0000000900077202 */ /* 0x000fe40000000f00 */
[----:B------:R-:W-:-:S07]  /*5540*/  MOV R0, 0x5560 ;  /* 0x0000556000007802 */ /* 0x000fce0000000f00 */
[----:B------:R-:W-:Y:S05]  /*5550*/  CALL.REL.NOINC `($__internal_1_$__cuda_sm20_div_rn_f64_full) ;  /* 0x0000001400387944 */ /* 0x000fea0003c00000 */
[----:B------:R-:W-:Y:S01]  /*5560*/  IMAD.MOV.U32 R2, RZ, RZ, R12 ;  /* 0x000000ffff027224 */ /* 0x000fe200078e000c */
[----:B------:R-:W-:-:S07]  /*5570*/  MOV R3, R13 ;  /* 0x0000000d00037202 */ /* 0x000fce0000000f00 */
.L_x_58:
[----:B------:R-:W-:Y:S05]  /*5580*/  BSYNC.RECONVERGENT B1 ;  /* 0x0000000000017941 */ /* 0x000fea0003800200 */
.L_x_57:
[----:B------:R0:W1:Y:S01]  /*5590*/  F2F.F32.F64 R2, R2 ;  /* 0x0000000200027310 */ /* 0x0000620000301000 */
[----:B------:R-:W-:Y:S05]  /*55a0*/  BRA `(.L_x_46) ;  /* 0x00000010005c7947 */ /* 0x000fea0003800000 */
.L_x_229:
[----:B-----5:R-:W0:Y:S01]  /*55b0*/  F2F.F64.F32 R2, R7 ;  /* 0x0000000700027310 */ /* 0x020e220000201800 */
[----:B------:R-:W-:Y:S01]  /*55c0*/  UMOV UR4, 0xa0b5ed8d ;  /* 0xa0b5ed8d00047882 */ /* 0x000fe20000000000 */
[----:B------:R-:W-:Y:S02]  /*55d0*/  UMOV UR5, 0x3eb0c6f7 ;  /* 0x3eb0c6f700057882 */ /* 0x000fe40000000000 */
[----:B0-----:R-:W-:-:S10]  /*55e0*/  DADD R2, R2, UR4 ;  /* 0x0000000402027e29 */ /* 0x001fd40008000000 */
[----:B------:R-:W-:Y:S01]  /*55f0*/  ISETP.GT.AND P0, PT, R3, 0xfffff, PT ;  /* 0x000fffff0300780c */ /* 0x000fe20003f04270 */
[----:B------:R-:W-:Y:S01]  /*5600*/  IMAD.MOV.U32 R8, RZ, RZ, R2 ;  /* 0x000000ffff087224 */ /* 0x000fe200078e0002 */
[----:B------:R-:W-:Y:S02]  /*5610*/  MOV R9, R3 ;  /* 0x0000000300097202 */ /* 0x000fe40000000f00 */
[----:B------:R-:W-:-:S09]  /*5620*/  MOV R6, R2 ;  /* 0x0000000200067202 */ /* 0x000fd20000000f00 */
[----:B------:R-:W-:-:S10]  /*5630*/  @!P0 DMUL R8, R8, 1.80143985094819840000e+16 ;  /* 0x4350000008088828 */ /* 0x000fd40000000000 */
[----:B------:R-:W-:Y:S01]  /*5640*/  @!P0 IMAD.MOV.U32 R3, RZ, RZ, R9 ;  /* 0x000000ffff038224 */ /* 0x000fe200078e0009 */
[----:B------:R-:W-:-:S04]  /*5650*/  @!P0 MOV R6, R8 ;  /* 0x0000000800068202 */ /* 0x000fc80000000f00 */
[----:B------:R-:W-:-:S04]  /*5660*/  IADD3 R0, PT, PT, R3, -0x1, RZ ;  /* 0xffffffff03007810 */ /* 0x000fc80007ffe0ff */
[----:B------:R-:W-:Y:S01]  /*5670*/  ISETP.GT.U32.AND P1, PT, R0, 0x7feffffe, PT ;  /* 0x7feffffe0000780c */ /* 0x000fe20003f24070 */
[----:B------:R-:W-:Y:S02]  /*5680*/  IMAD.MOV.U32 R0, RZ, RZ, -0x3ff ;  /* 0xfffffc01ff007424 */ /* 0x000fe400078e00ff */
[----:B------:R-:W-:-:S10]  /*5690*/  @!P0 IMAD.MOV.U32 R0, RZ, RZ, -0x435 ;  /* 0xfffffbcbff008424 */ /* 0x000fd400078e00ff */
[----:B------:R-:W-:Y:S05]  /*56a0*/  @P1 BRA `(.L_x_59) ;  /* 0x0000000400041947 */ /* 0x000fea0003800000 */
[C---:B------:R-:W-:Y:S01]  /*56b0*/  LOP3.LUT R2, R3.reuse, 0xfffff, RZ, 0xc0, !PT ;  /* 0x000fffff03027812 */ /* 0x040fe200078ec0ff */
[----:B------:R-:W-:Y:S01]  /*56c0*/  IMAD.MOV.U32 R8, RZ, RZ, RZ ;  /* 0x000000ffff087224 */ /* 0x000fe200078e00ff */
[----:B------:R-:W-:Y:S01]  /*56d0*/  MOV R16, 0x8b7a8b04 ;  /* 0x8b7a8b0400107802 */ /* 0x000fe20000000f00 */
[----:B------:R-:W-:Y:S01]  /*56e0*/  IMAD.MOV.U32 R17, RZ, RZ, 0x3ed0ee25 ;  /* 0x3ed0ee25ff117424 */ /* 0x000fe200078e00ff */
[----:B------:R-:W-:Y:S01]  /*56f0*/  LOP3.LUT R7, R2, 0x3ff00000, RZ, 0xfc, !PT ;  /* 0x3ff0000002077812 */ /* 0x000fe200078efcff */
[----:B------:R-:W-:Y:S01]  /*5700*/  UMOV UR4, 0x3ae80f1e ;  /* 0x3ae80f1e00047882 */ /* 0x000fe20000000000 */
[----:B------:R-:W-:Y:S01]  /*5710*/  UMOV UR5, 0x3eb1380b ;  /* 0x3eb1380b00057882 */ /* 0x000fe20000000000 */
[----:B------:R-:W-:Y:S01]  /*5720*/  LEA.HI R0, R3, R0, RZ, 0xc ;  /* 0x0000000003007211 */ /* 0x000fe200078f60ff */
[----:B------:R-:W-:Y:S01]  /*5730*/  IMAD.MOV.U32 R19, RZ, RZ, 0x43300000 ;  /* 0x43300000ff137424 */ /* 0x000fe200078e00ff */
[----:B------:R-:W-:Y:S01]  /*5740*/  ISETP.GE.U32.AND P0, PT, R7, 0x3ff6a09f, PT ;  /* 0x3ff6a09f0700780c */ /* 0x000fe20003f06070 */
[----:B------:R-:W-:Y:S01]  /*5750*/  UMOV UR6, 0x80000000 ;  /* 0x8000000000067882 */ /* 0x000fe20000000000 */
[----:B------:R-:W-:-:S11]  /*5760*/  UMOV UR7, 0x43300000 ;  /* 0x4330000000077882 */ /* 0x000fd60000000000 */
[----:B------:R-:W-:Y:S01]  /*5770*/  @P0 VIADD R9, R7, 0xfff00000 ;  /* 0xfff0000007090836 */ /* 0x000fe20000000000 */
[----:B------:R-:W-:-:S04]  /*5780*/  @P0 IADD3 R0, PT, PT, R0, 0x1, RZ ;  /* 0x0000000100000810 */ /* 0x000fc80007ffe0ff */
[----:B------:R-:W-:Y:S02]  /*5790*/  @P0 MOV R7, R9 ;  /* 0x0000000900070202 */ /* 0x000fe40000000f00 */
[----:B------:R-:W-:-:S04]  /*57a0*/  LOP3.LUT R18, R0, 0x80000000, RZ, 0x3c, !PT ;  /* 0x8000000000127812 */ /* 0x000fc800078e3cff */
[C---:B------:R-:W-:Y:S02]  /*57b0*/  DADD R14, R6.reuse, 1 ;  /* 0x3ff00000060e7429 */ /* 0x040fe40000000000 */
[----:B------:R-:W-:-:S04]  /*57c0*/  DADD R6, R6, -1 ;  /* 0xbff0000006067429 */ /* 0x000fc80000000000 */
[----:B------:R-:W0:Y:S02]  /*57d0*/  MUFU.RCP64H R9, R15 ;  /* 0x0000000f00097308 */ /* 0x000e240000001800 */
[----:B0-----:R-:W-:-:S08]  /*57e0*/  DFMA R10, -R14, R8, 1 ;  /* 0x3ff000000e0a742b */ /* 0x001fd00000000108 */
[----:B------:R-:W-:-:S08]  /*57f0*/  DFMA R10, R10, R10, R10 ;  /* 0x0000000a0a0a722b */ /* 0x000fd0000000000a */
[----:B------:R-:W-:-:S08]  /*5800*/  DFMA R8, R8, R10, R8 ;  /* 0x0000000a0808722b */ /* 0x000fd00000000008 */
[----:B------:R-:W-:-:S08]  /*5810*/  DMUL R10, R6, R8 ;  /* 0x00000008060a7228 */ /* 0x000fd00000000000 */
[----:B------:R-:W-:-:S08]  /*5820*/  DFMA R10, R6, R8, R10 ;  /* 0x00000008060a722b */ /* 0x000fd0000000000a */
[----:B------:R-:W-:Y:S02]  /*5830*/  DMUL R12, R10, R10 ;  /* 0x0000000a0a0c7228 */ /* 0x000fe40000000000 */
[----:B------:R-:W-:-:S06]  /*5840*/  DADD R2, R6, -R10 ;  /* 0x0000000006027229 */ /* 0x000fcc000000080a */
[----:B------:R-:W-:Y:S01]  /*5850*/  DFMA R14, R12, UR4, R16 ;  /* 0x000000040c0e7c2b */ /* 0x000fe20008000010 */
[----:B------:R-:W-:Y:S01]  /*5860*/  UMOV UR4, 0x9f02676f ;  /* 0x9f02676f00047882 */ /* 0x000fe20000000000 */
[----:B------:R-:W-:Y:S01]  /*5870*/  UMOV UR5, 0x3ef3b266 ;  /* 0x3ef3b26600057882 */ /* 0x000fe20000000000 */
[----:B------:R-:W-:Y:S02]  /*5880*/  DADD R16, R2, R2 ;  /* 0x0000000002107229 */ /* 0x000fe40000000002 */
[----:B------:R-:W-:Y:S01]  /*5890*/  DADD R2, R18, -UR6 ;  /* 0x8000000612027e29 */ /* 0x000fe20008000000 */
[----:B------:R-:W-:Y:S01]  /*58a0*/  UMOV UR6, 0xfefa39ef ;  /* 0xfefa39ef00067882 */ /* 0x000fe20000000000 */
[----:B------:R-:W-:Y:S01]  /*58b0*/  UMOV UR7, 0x3fe62e42 ;  /* 0x3fe62e4200077882 */ /* 0x000fe20000000000 */
[----:B------:R-:W-:Y:S01]  /*58c0*/  DFMA R14, R12, R14, UR4 ;  /* 0x000000040c0e7e2b */ /* 0x000fe2000800000e */
[----:B------:R-:W-:Y:S01]  /*58d0*/  UMOV UR4, 0xa9ab0956 ;  /* 0xa9ab095600047882 */ /* 0x000fe20000000000 */
[----:B------:R-:W-:Y:S01]  /*58e0*/  UMOV UR5, 0x3f1745cb ;  /* 0x3f1745cb00057882 */ /* 0x000fe20000000000 */
[----:B------:R-:W-:-:S02]  /*58f0*/  DFMA R16, R6, -R10, R16 ;  /* 0x8000000a0610722b */ /* 0x000fc40000000010 */
[----:B------:R-:W-:-:S03]  /*5900*/  DFMA R6, R2, UR6, R10 ;  /* 0x0000000602067c2b */ /* 0x000fc6000800000a */
[----:B------:R-:W-:Y:S01]  /*5910*/  DFMA R14, R12, R14, UR4 ;  /* 0x000000040c0e7e2b */ /* 0x000fe2000800000e */
[----:B------:R-:W-:Y:S01]  /*5920*/  UMOV UR4, 0x2d1b5154 ;  /* 0x2d1b515400047882 */ /* 0x000fe20000000000 */
[----:B------:R-:W-:Y:S01]  /*5930*/  UMOV UR5, 0x3f3c71c7 ;  /* 0x3f3c71c700057882 */ /* 0x000fe20000000000 */
[----:B------:R-:W-:-:S05]  /*5940*/  DMUL R16, R8, R16 ;  /* 0x0000001008107228 */ /* 0x000fca0000000000 */
[----:B------:R-:W-:Y:S01]  /*5950*/  DFMA R14, R12, R14, UR4 ;  /* 0x000000040c0e7e2b */ /* 0x000fe2000800000e */
[----:B------:R-:W-:Y:S01]  /*5960*/  UMOV UR4, 0x923be72d ;  /* 0x923be72d00047882 */ /* 0x000fe20000000000 */
[----:B------:R-:W-:-:S06]  /*5970*/  UMOV UR5, 0x3f624924 ;  /* 0x3f62492400057882 */ /* 0x000fcc0000000000 */
        /* <DEDUP_REMOVED lines=8> */
[----:B------:R-:W-:Y:S02]  /*5a00*/  UMOV UR5, 0x3fe62e42 ;  /* 0x3fe62e4200057882 */ /* 0x000fe40000000000 */
[----:B------:R-:W-:Y:S01]  /*5a10*/  DFMA R18, R2, -UR4, R6 ;  /* 0x8000000402127c2b */ /* 0x000fe20008000006 */
[----:B------:R-:W-:Y:S01]  /*5a20*/  UMOV UR4, 0x3b39803f ;  /* 0x3b39803f00047882 */ /* 0x000fe20000000000 */
[----:B------:R-:W-:Y:S02]  /*5a30*/  UMOV UR5, 0x3c7abc9e ;  /* 0x3c7abc9e00057882 */ /* 0x000fe40000000000 */
[----:B------:R-:W-:-:S04]  /*5a40*/  DMUL R14, R12, R14 ;  /* 0x0000000e0c0e7228 */ /* 0x000fc80000000000 */
[----:B------:R-:W-:-:S04]  /*5a50*/  DADD R18, -R10, R18 ;  /* 0x000000000a127229 */ /* 0x000fc80000000112 */
[----:B------:R-:W-:-:S08]  /*5a60*/  DFMA R14, R10, R14, R16 ;  /* 0x0000000e0a0e722b */ /* 0x000fd00000000010 */
[----:B------:R-:W-:-:S08]  /*5a70*/  DADD R14, R14, -R18 ;  /* 0x000000000e0e7229 */ /* 0x000fd00000000812 */
[----:B------:R-:W-:-:S08]  /*5a80*/  DFMA R14, R2, UR4, R14 ;  /* 0x00000004020e7c2b */ /* 0x000fd0000800000e */
[----:B------:R-:W-:-:S06]  /*5a90*/  DADD R14, R6, R14 ;  /* 0x00000000060e7229 */ /* 0x000fcc000000000e */
[----:B------:R4:W0:Y:S01]  /*5aa0*/  F2F.F32.F64 R2, R14 ;  /* 0x0000000e00027310 */ /* 0x0008220000301000 */
[----:B------:R-:W-:Y:S05]  /*5ab0*/  BRA `(.L_x_46) ;  /* 0x0000000c00187947 */ /* 0x000fea0003800000 */
.L_x_59:
[----:B------:R-:W-:Y:S01]  /*5ac0*/  MOV R2, 0x0 ;  /* 0x0000000000027802 */ /* 0x000fe20000000f00 */
[----:B------:R-:W-:Y:S01]  /*5ad0*/  IMAD.MOV.U32 R3, RZ, RZ, 0x7ff00000 ;  /* 0x7ff00000ff037424 */ /* 0x000fe200078e00ff */
[----:B------:R-:W-:-:S05]  /*5ae0*/  LOP3.LUT P0, RZ, R9, 0x7fffffff, RZ, 0xc0, !PT ;  /* 0x7fffffff09ff7812 */ /* 0x000fca000780c0ff */
[----:B------:R-:W-:-:S10]  /*5af0*/  DFMA R2, R8, R2, +INF ;  /* 0x7ff000000802742b */ /* 0x000fd40000000002 */
[----:B------:R-:W-:Y:S02]  /*5b00*/  FSEL R2, R2, RZ, P0 ;  /* 0x000000ff02027208 */ /* 0x000fe40000000000 */
[----:B------:R-:W-:-:S04]  /*5b10*/  FSEL R3, R3, -QNAN , P0 ;  /* 0xfff0000003037808 */ /* 0x000fc80000000000 */
[----:B------:R0:W1:Y:S01]  /*5b20*/  F2F.F32.F64 R2, R2 ;  /* 0x0000000200027310 */ /* 0x0000620000301000 */
[----:B------:R-:W-:Y:S05]  /*5b30*/  BRA `(.L_x_46) ;  /* 0x0000000800f87947 */ /* 0x000fea0003800000 */
.L_x_56:
[----:B------:R-:W-:-:S04]  /*5b40*/  MOV R2, 0xfffffff4 ;  /* 0xfffffff400027802 */ /* 0x000fc80000000f00 */
[----:B------:R-:W-:-:S05]  /*5b50*/  VIADDMNMX.U32 R2, R3, R2, 0x2, PT ;  /* 0x0000000203027446 */ /* 0x000fca0003800002 */
[----:B------:R-:W-:-:S04]  /*5b60*/  IMAD.SHL.U32 R6, R2, 0x4, RZ ;  /* 0x0000000402067824 */ /* 0x000fc800078e00ff */
[----:B------:R-:W0:Y:S02]  /*5b70*/  LDC R2, c[0x2][R6+0x28] ;  /* 0x00800a0006027b82 */ /* 0x000e240000000800 */
[----:B0-----:R-:W-:-:S04]  /*5b80*/  SHF.R.S32.HI R3, RZ, 0x1f, R2 ;  /* 0x0000001fff037819 */ /* 0x001fc80000011402 */
.L_x_232:
[----:B------:R-:W-:Y:S05]  /*5b90*/  BRX R2 -0x5ba0                                                      (*"BRANCH_TARGETS .L_x_233,.L_x_234,.L_x_45"*) ;  /* 0xffffffa402187949 */ /* 0x000fea000383ffff */
.L_x_234:
[----:B-----5:R-:W-:Y:S01]  /*5ba0*/  IADD3 R0, PT, PT, R7, 0x1800000, RZ ;  /* 0x0180000007007810 */ /* 0x020fe20007ffe0ff */
[----:B------:R-:W-:Y:S03]  /*5bb0*/  BSSY.RECONVERGENT B1, `(.L_x_60) ;  /* 0x000000c000017945 */ /* 0x000fe60003800200 */
[----:B------:R-:W-:-:S04]  /*5bc0*/  LOP3.LUT R0, R0, 0x7f800000, RZ, 0xc0, !PT ;  /* 0x7f80000000007812 */ /* 0x000fc800078ec0ff */
[----:B------:R-:W-:-:S13]  /*5bd0*/  ISETP.GT.U32.AND P0, PT, R0, 0x1ffffff, PT ;  /* 0x01ffffff0000780c */ /* 0x000fda0003f04070 */
[----:B------:R-:W-:Y:S05]  /*5be0*/  @P0 BRA `(.L_x_61) ;  /* 0x0000000000100947 */ /* 0x000fea0003800000 */
[----:B------:R-:W-:-:S07]  /*5bf0*/  MOV R6, 0x5c10 ;  /* 0x00005c1000067802 */ /* 0x000fce0000000f00 */
[----:B------:R-:W-:Y:S05]  /*5c00*/  CALL.REL.NOINC `($__internal_2_$__cuda_sm20_rcp_rn_f32_slowpath) ;  /* 0x0000001400047944 */ /* 0x000fea0003c00000 */
[----:B------:R-:W-:Y:S01]  /*5c10*/  IMAD.MOV.U32 R2, RZ, RZ, R3 ;  /* 0x000000ffff027224 */ /* 0x000fe200078e0003 */
[----:B------:R-:W-:Y:S06]  /*5c20*/  BRA `(.L_x_62) ;  /* 0x0000000000107947 */ /* 0x000fec0003800000 */
.L_x_61:
[----:B------:R-:W0:Y:S02]  /*5c30*/  MUFU.RCP R2, R7 ;  /* 0x0000000700027308 */ /* 0x000e240000001000 */
[----:B0-----:R-:W-:-:S04]  /*5c40*/  FFMA R0, R7, R2, -1 ;  /* 0xbf80000007007423 */ /* 0x001fc80000000002 */
[----:B------:R-:W-:-:S04]  /*5c50*/  FADD.FTZ R3, -R0, -RZ ;  /* 0x800000ff00037221 */ /* 0x000fc80000010100 */
[----:B------:R-:W-:-:S07]  /*5c60*/  FFMA R2, R2, R3, R2 ;  /* 0x0000000302027223 */ /* 0x000fce0000000002 */
.L_x_62:
[----:B------:R-:W-:Y:S05]  /*5c70*/  BSYNC.RECONVERGENT B1 ;  /* 0x0000000000017941 */ /* 0x000fea0003800200 */
.L_x_60:
[----:B------:R-:W-:Y:S05]  /*5c80*/  BRA `(.L_x_46) ;  /* 0x0000000800a47947 */ /* 0x000fea0003800000 */
.L_x_233:
[----:B-----5:R-:W-:Y:S02]  /*5c90*/  HFMA2 R0, -RZ, RZ, 0.96630859375, -0.0022525787353515625 ;  /* 0x3bbb989dff007431 */ /* 0x020fe400000001ff */
[----:B------:R-:W-:-:S03]  /*5ca0*/  IMAD.MOV.U32 R3, RZ, RZ, 0x437c0000 ;  /* 0x437c0000ff037424 */ /* 0x000fc600078e00ff */
[----:B------:R-:W-:-:S04]  /*5cb0*/  FFMA.SAT R0, R7, R0, 0.5 ;  /* 0x3f00000007007423 */ /* 0x000fc80000002000 */
[----:B------:R-:W-:-:S04]  /*5cc0*/  FFMA.RM R0, R0, R3, 12582913 ;  /* 0x4b40000100007423 */ /* 0x000fc80000004003 */
[C---:B------:R-:W-:Y:S01]  /*5cd0*/  FADD R2, R0.reuse, -12583039 ;  /* 0xcb40007f00027421 */ /* 0x040fe20000000000 */
[----:B------:R-:W-:-:S03]  /*5ce0*/  SHF.L.U32 R0, R0, 0x17, RZ ;  /* 0x0000001700007819 */ /* 0x000fc600000006ff */
[----:B------:R-:W-:-:S04]  /*5cf0*/  FFMA R2, R7, 1.4426950216293334961, -R2 ;  /* 0x3fb8aa3b07027823 */ /* 0x000fc80000000802 */
[----:B------:R-:W-:-:S06]  /*5d00*/  FFMA R7, R7, 1.925963033500011079e-08, R2 ;  /* 0x32a5706007077823 */ /* 0x000fcc0000000002 */
[----:B------:R-:W0:Y:S02]  /*5d10*/  MUFU.EX2 R7, R7 ;  /* 0x0000000700077308 */ /* 0x000e240000000800 */
[----:B0-----:R-:W-:Y:S01]  /*5d20*/  FMUL R2, R0, R7 ;  /* 0x0000000700027220 */ /* 0x001fe20000400000 */
[----:B------:R-:W-:Y:S06]  /*5d30*/  BRA `(.L_x_46) ;  /* 0x0000000800787947 */ /* 0x000fec0003800000 */
.L_x_55:
[----:B------:R-:W-:-:S13]  /*5d40*/  ISETP.GT.AND P0, PT, R3, 0xf, PT ;  /* 0x0000000f0300780c */ /* 0x000fda0003f04270 */
[----:B------:R-:W-:Y:S05]  /*5d50*/  @P0 BRA `(.L_x_63) ;  /* 0x0000000000940947 */ /* 0x000fea0003800000 */
[----:B------:R-:W-:-:S05]  /*5d60*/  IMAD.MOV.U32 R2, RZ, RZ, -0xe ;  /* 0xfffffff2ff027424 */ /* 0x000fca00078e00ff */
[----:B------:R-:W-:-:S04]  /*5d70*/  VIADDMNMX.U32 R2, R3, R2, 0x2, PT ;  /* 0x0000000203027446 */ /* 0x000fc80003800002 */
[----:B------:R-:W-:-:S04]  /*5d80*/  SHF.L.U32 R6, R2, 0x2, RZ ;  /* 0x0000000202067819 */ /* 0x000fc800000006ff */
[----:B------:R-:W0:Y:S02]  /*5d90*/  LDC R2, c[0x2][R6+0x34] ;  /* 0x00800d0006027b82 */ /* 0x000e240000000800 */
[----:B0-----:R-:W-:-:S04]  /*5da0*/  SHF.R.S32.HI R3, RZ, 0x1f, R2 ;  /* 0x0000001fff037819 */ /* 0x001fc80000011402 */
.L_x_236:
[----:B------:R-:W-:Y:S05]  /*5db0*/  BRX R2 -0x5dc0                                                      (*"BRANCH_TARGETS .L_x_237,.L_x_238,.L_x_45"*) ;  /* 0xffffffa002907949 */ /* 0x000fea000383ffff */
.L_x_238:
[C-C-:B-----5:R-:W-:Y:S01]  /*5dc0*/  FADD R8, -R7.reuse, R0.reuse ;  /* 0x0000000007087221 */ /* 0x160fe20000000100 */
[----:B------:R-:W-:Y:S01]  /*5dd0*/  FADD R3, R7, -R0 ;  /* 0x8000000007037221 */ /* 0x000fe20000000000 */
[----:B------:R-:W-:Y:S01]  /*5de0*/  UMOV UR4, 0x47ae147b ;  /* 0x47ae147b00047882 */ /* 0x000fe20000000000 */
[----:B------:R-:W-:-:S03]  /*5df0*/  UMOV UR5, 0x3f847ae1 ;  /* 0x3f847ae100057882 */ /* 0x000fc60000000000 */
[----:B------:R-:W0:Y:S08]  /*5e00*/  F2F.F64.F32 R8, R8 ;  /* 0x0000000800087310 */ /* 0x000e300000201800 */
[----:B------:R-:W1:Y:S01]  /*5e10*/  F2F.F64.F32 R2, R3 ;  /* 0x0000000300027310 */ /* 0x000e620000201800 */
[----:B0-----:R-:W-:-:S06]  /*5e20*/  DSETP.GEU.AND P0, PT, R8, UR4, PT ;  /* 0x0000000408007e2a */ /* 0x001fcc000bf0e000 */
[----:B-1----:R-:W-:-:S06]  /*5e30*/  DSETP.LT.AND P0, PT, R2, UR4, !P0 ;  /* 0x0000000402007e2a */ /* 0x002fcc000c701000 */
[----:B------:R-:W-:Y:S01]  /*5e40*/  FSEL R2, RZ, 1, !P0 ;  /* 0x3f800000ff027808 */ /* 0x000fe20004000000 */
[----:B------:R-:W-:Y:S07]  /*5e50*/  BRA `(.L_x_46) ;  /* 0x0000000800307947 */ /* 0x000fee0003800000 */
.L_x_237:
[----:B-----5:R-:W-:Y:S01]  /*5e60*/  FMUL R10, R7, R7 ;  /* 0x00000007070a7220 */ /* 0x020fe20000400000 */
[----:B------:R-:W-:Y:S05]  /*5e70*/  BSSY.RECONVERGENT B1, `(.L_x_64) ;  /* 0x000000f000017945 */ /* 0x000fea0003800200 */
[----:B------:R-:W0:Y:S08]  /*5e80*/  F2F.F64.F32 R10, R10 ;  /* 0x0000000a000a7310 */ /* 0x000e300000201800 */
[----:B0-----:R-:W0:Y:S01]  /*5e90*/  MUFU.RCP64H R3, R11 ;  /* 0x0000000b00037308 */ /* 0x001e220000001800 */
        /* <DEDUP_REMOVED lines=8> */
[----:B------:R-:W-:-:S04]  /*5f20*/  LOP3.LUT R2, R11, 0x7fffffff, RZ, 0xc0, !PT ;  /* 0x7fffffff0b027812 */ /* 0x000fc800078ec0ff */
[----:B------:R-:W-:Y:S02]  /*5f30*/  IADD3 R3, PT, PT, R2, -0x100000, RZ ;  /* 0xfff0000002037810 */ /* 0x000fe40007ffe0ff */
[----:B------:R-:W-:-:S07]  /*5f40*/  MOV R2, 0x5f60 ;  /* 0x00005f6000027802 */ /* 0x000fce0000000f00 */
[----:B------:R-:W-:Y:S05]  /*5f50*/  CALL.REL.NOINC `($__internal_0_$__cuda_sm20_dblrcp_rn_slowpath_v3) ;  /* 0x0000000800087944 */ /* 0x000fea0003c00000 */
.L_x_65:
[----:B------:R-:W-:Y:S05]  /*5f60*/  BSYNC.RECONVERGENT B1 ;  /* 0x0000000000017941 */ /* 0x000fea0003800200 */
.L_x_64:
[----:B------:R-:W0:Y:S02]  /*5f70*/  F2F.F64.F32 R2, R0 ;  /* 0x0000000000027310 */ /* 0x000e240000201800 */
[----:B0-----:R-:W-:-:S06]  /*5f80*/  DMUL R6, R6, -R2 ;  /* 0x8000000206067228 */ /* 0x001fcc0000000000 */
[----:B------:R0:W1:Y:S01]  /*5f90*/  F2F.F32.F64 R2, R6 ;  /* 0x0000000600027310 */ /* 0x0000620000301000 */
[----:B------:R-:W-:Y:S05]  /*5fa0*/  BRA `(.L_x_46) ;  /* 0x0000000400dc7947 */ /* 0x000fea0003800000 */
.L_x_63:
[----:B------:R-:W-:-:S13]  /*5fb0*/  ISETP.NE.AND P0, PT, R3, 0x10, PT ;  /* 0x000000100300780c */ /* 0x000fda0003f05270 */
[----:B------:R-:W-:Y:S05]  /*5fc0*/  @!P0 BRA `(.L_x_66) ;  /* 0x0000000400cc8947 */ /* 0x000fea0003800000 */
[----:B------:R-:W-:Y:S01]  /*5fd0*/  ISETP.NE.AND P0, PT, R3, 0x11, PT ;  /* 0x000000110300780c */ /* 0x000fe20003f05270 */
[----:B------:R-:W-:-:S12]  /*5fe0*/  IMAD.MOV.U32 R2, RZ, RZ, 0x3f800000 ;  /* 0x3f800000ff027424 */ /* 0x000fd800078e00ff */
[----:B------:R-:W-:Y:S05]  /*5ff0*/  @!P0 BRA `(.L_x_67) ;  /* 0x0000000000588947 */ /* 0x000fea0003800000 */
[----:B------:R-:W-:Y:S02]  /*6000*/  ISETP.NE.AND P0, PT, R3, 0x12, PT ;  /* 0x000000120300780c */ /* 0x000fe40003f05270 */
[----:B------:R-:W-:-:S11]  /*6010*/  MOV R2, 0x3f800000 ;  /* 0x3f80000000027802 */ /* 0x000fd60000000f00 */
[----:B------:R-:W-:Y:S05]  /*6020*/  @!P0 BRA `(.L_x_68) ;  /* 0x0000000000088947 */ /* 0x000fea0003800000 */
.L_x_45:
[----:B-----5:R-:W-:Y:S01]  /*6030*/  FADD R2, R7, R0 ;  /* 0x0000000007027221 */ /* 0x020fe20000000000 */
[----:B------:R-:W-:Y:S06]  /*6040*/  BRA `(.L_x_46) ;  /* 0x0000000400b47947 */ /* 0x000fec0003800000 */
.L_x_68:
[C---:B-----5:R-:W-:Y:S01]  /*6050*/  FMUL R0, |R7|.reuse, 2.8853900432586669922 ;  /* 0x4038aa3b07007820 */ /* 0x060fe20000400200 */
[----:B------:R-:W-:Y:S02]  /*6060*/  IMAD.MOV.U32 R6, RZ, RZ, 0x3c80f082 ;  /* 0x3c80f082ff067424 */ /* 0x000fe400078e00ff */
[C---:B------:R-:W-:Y:S01]  /*6070*/  FMUL R9, R7.reuse, R7 ;  /* 0x0000000707097220 */ /* 0x040fe20000400000 */
[C---:B------:R-:W-:Y:S02]  /*6080*/  FSETP.GE.AND P1, PT, |R7|.reuse, 0.60000002384185791016, PT ;  /* 0x3f19999a0700780b */ /* 0x040fe40003f26200 */
[----:B------:R-:W-:Y:S01]  /*6090*/  FSETP.GE.AND P0, PT, |R7|, 9.010913848876953125, PT ;  /* 0x41102cb40700780b */ /* 0x000fe20003f06200 */
[----:B------:R-:W0:Y:S01]  /*60a0*/  MUFU.EX2 R0, R0 ;  /* 0x0000000000007308 */ /* 0x000e220000000800 */
[----:B------:R-:W-:-:S04]  /*60b0*/  FFMA R6, R9, R6, -0.052303962409496307373 ;  /* 0xbd563cae09067423 */ /* 0x000fc80000000006 */
[----:B------:R-:W-:Y:S01]  /*60c0*/  FFMA R6, R6, R9, 0.1331529766321182251 ;  /* 0x3e08594106067423 */ /* 0x000fe20000000009 */
[----:B0-----:R-:W-:-:S03]  /*60d0*/  FADD R3, R0, 1 ;  /* 0x3f80000000037421 */ /* 0x001fc60000000000 */
[----:B------:R-:W-:-:S04]  /*60e0*/  FFMA R0, R6, R9, -0.33332768082618713379 ;  /* 0xbeaaa9ed06007423 */ /* 0x000fc80000000009 */
[----:B------:R-:W-:Y:S01]  /*60f0*/  FFMA R0, R0, R9, RZ ;  /* 0x0000000900007223 */ /* 0x000fe200000000ff */
[----:B------:R-:W0:Y:S02]  /*6100*/  MUFU.RCP R3, R3 ;  /* 0x0000000300037308 */ /* 0x000e240000001000 */
[----:B0-----:R-:W-:-:S05]  /*6110*/  FFMA R2, R3, -2, R2 ;  /* 0xc000000003027823 */ /* 0x001fca0000000002 */
[----:B------:R-:W-:-:S04]  /*6120*/  FSEL R2, R2, 1, !P0 ;  /* 0x3f80000002027808 */ /* 0x000fc80004000000 */
[--C-:B------:R-:W-:Y:S01]  /*6130*/  LOP3.LUT R2, R2, 0x80000000, R7.reuse, 0xb8, !PT ;  /* 0x8000000002027812 */ /* 0x100fe200078eb807 */
[----:B------:R-:W-:Y:S01]  /*6140*/  @!P1 FFMA R2, R7, R0, R7 ;  /* 0x0000000007029223 */ /* 0x000fe20000000007 */
[----:B------:R-:W-:Y:S06]  /*6150*/  BRA `(.L_x_46) ;  /* 0x0000000400707947 */ /* 0x000fec0003800000 */
.L_x_67:
[C---:B-----5:R-:W-:Y:S01]  /*6160*/  FMUL R6, |R7|.reuse, 16777216 ;  /* 0x4b80000007067820 */ /* 0x060fe20000400200 */
[----:B------:R-:W-:Y:S01]  /*6170*/  FSETP.GEU.AND P0, PT, |R7|, 1.175494350822287508e-38, PT ;  /* 0x008000000700780b */ /* 0x000fe20003f0e200 */
[----:B------:R-:W-:-:S03]  /*6180*/  HFMA2 R14, -RZ, RZ, 0.771484375, 0.21533203125 ;  /* 0x3a2c32e4ff0e7431 */ /* 0x000fc600000001ff */
[----:B------:R-:W-:-:S04]  /*6190*/  FSEL R6, R6, |R7|, !P0 ;  /* 0x4000000706067208 */ /* 0x000fc80004000000 */
[----:B------:R-:W-:-:S04]  /*61a0*/  IADD3 R3, PT, PT, R6, -0x3f3504f3, RZ ;  /* 0xc0cafb0d06037810 */ /* 0x000fc80007ffe0ff */
[----:B------:R-:W-:Y:S02]  /*61b0*/  LOP3.LUT R9, R3, 0xff800000, RZ, 0xc0, !PT ;  /* 0xff80000003097812 */ /* 0x000fe400078ec0ff */
[----:B------:R-:W-:-:S03]  /*61c0*/  FSEL R3, RZ, -24, P0 ;  /* 0xc1c00000ff037808 */ /* 0x000fc60000000000 */
[----:B------:R-:W-:-:S04]  /*61d0*/  IMAD.IADD R6, R6, 0x1, -R9 ;  /* 0x0000000106067824 */ /* 0x000fc800078e0a09 */
[C---:B------:R-:W-:Y:S01]  /*61e0*/  FADD R10, R6.reuse, 1 ;  /* 0x3f800000060a7421 */ /* 0x040fe20000000000 */
[----:B------:R-:W-:Y:S01]  /*61f0*/  FADD R8, R6, -1 ;  /* 0xbf80000006087421 */ /* 0x000fe20000000000 */
[----:B------:R-:W-:-:S03]  /*6200*/  I2FP.F32.S32 R6, R9 ;  /* 0x0000000900067245 */ /* 0x000fc60000201400 */
[----:B------:R-:W-:Y:S01]  /*6210*/  FADD R11, R8, R8 ;  /* 0x00000008080b7221 */ /* 0x000fe20000000000 */
[----:B------:R-:W0:Y:S01]  /*6220*/  MUFU.RCP R10, R10 ;  /* 0x0000000a000a7308 */ /* 0x000e220000001000 */
[----:B------:R-:W-:Y:S02]  /*6230*/  FFMA R6, R6, 1.1920928955078125e-07, R3 ;  /* 0x3400000006067823 */ /* 0x000fe40000000003 */
[----:B0-----:R-:W-:-:S04]  /*6240*/  FMUL R11, R10, R11 ;  /* 0x0000000b0a0b7220 */ /* 0x001fc80000400000 */
[----:B------:R-:W-:Y:S01]  /*6250*/  FADD R12, R8, -R11 ;  /* 0x8000000b080c7221 */ /* 0x000fe20000000000 */
[CC--:B------:R-:W-:Y:S01]  /*6260*/  FMUL R9, R11.reuse, R11.reuse ;  /* 0x0000000b0b097220 */ /* 0x0c0fe20000400000 */
[----:B------:R-:W-:Y:S02]  /*6270*/  FFMA R3, R11, 1.4426950216293334961, R6 ;  /* 0x3fb8aa3b0b037823 */ /* 0x000fe40000000006 */
[----:B------:R-:W-:Y:S01]  /*6280*/  FADD R13, R12, R12 ;  /* 0x0000000c0c0d7221 */ /* 0x000fe20000000000 */
[C---:B------:R-:W-:Y:S01]  /*6290*/  FFMA R12, R9.reuse, R14, 0.0032181653659790754318 ;  /* 0x3b52e7db090c7423 */ /* 0x040fe2000000000e */
[----:B------:R-:W-:Y:S02]  /*62a0*/  FADD R6, R6, -R3 ;  /* 0x8000000306067221 */ /* 0x000fe40000000000 */
[----:B------:R-:W-:Y:S01]  /*62b0*/  FFMA R13, R8, -R11, R13 ;  /* 0x8000000b080d7223 */ /* 0x000fe2000000000d */
[----:B------:R-:W-:Y:S01]  /*62c0*/  FFMA R12, R9, R12, 0.018033718690276145935 ;  /* 0x3c93bb73090c7423 */ /* 0x000fe2000000000c */
[----:B------:R-:W-:-:S02]  /*62d0*/  FFMA R6, R11, 1.4426950216293334961, R6 ;  /* 0x3fb8aa3b0b067823 */ /* 0x000fc40000000006 */
[----:B------:R-:W-:Y:S01]  /*62e0*/  FMUL R13, R10, R13 ;  /* 0x0000000d0a0d7220 */ /* 0x000fe20000400000 */
[----:B------:R-:W-:Y:S01]  /*62f0*/  FFMA R12, R9, R12, 0.12022458761930465698 ;  /* 0x3df6384f090c7423 */ /* 0x000fe2000000000c */
[----:B------:R-:W-:Y:S02]  /*6300*/  IMAD.MOV.U32 R10, RZ, RZ, 0x391fcb8e ;  /* 0x391fcb8eff0a7424 */ /* 0x000fe400078e00ff */
[----:B------:R-:W-:Y:S01]  /*6310*/  FFMA R6, R13, 1.4426950216293334961, R6 ;  /* 0x3fb8aa3b0d067823 */ /* 0x000fe20000000006 */
[----:B------:R-:W-:-:S03]  /*6320*/  FMUL R12, R9, R12 ;  /* 0x0000000c090c7220 */ /* 0x000fc60000400000 */
[----:B------:R-:W-:Y:S01]  /*6330*/  FFMA R6, R11, 1.9251366722983220825e-08, R6 ;  /* 0x32a55e340b067823 */ /* 0x000fe20000000006 */
[----:B------:R-:W-:-:S04]  /*6340*/  FMUL R8, R12, 3 ;  /* 0x404000000c087820 */ /* 0x000fc80000400000 */
[----:B------:R-:W-:-:S04]  /*6350*/  FFMA R13, R13, R8, R6 ;  /* 0x000000080d0d7223 */ /* 0x000fc80000000006 */
[----:B------:R-:W-:-:S04]  /*6360*/  FFMA R12, R11, R12, R13 ;  /* 0x0000000c0b0c7223 */ /* 0x000fc8000000000d */
[----:B------:R-:W-:-:S04]  /*6370*/  FADD R9, R3, R12 ;  /* 0x0000000c03097221 */ /* 0x000fc80000000000 */
[----:B------:R-:W-:Y:S01]  /*6380*/  FMUL R11, R0, R9 ;  /* 0x00000009000b7220 */ /* 0x000fe20000400000 */
[----:B------:R-:W-:-:S03]  /*6390*/  FADD R3, -R3, R9 ;  /* 0x0000000903037221 */ /* 0x000fc60000000100 */
[----:B------:R-:W0:Y:S01]  /*63a0*/  FRND R8, R11 ;  /* 0x0000000b00087307 */ /* 0x000e220000201000 */
[----:B------:R-:W-:Y:S01]  /*63b0*/  FADD R3, R12, -R3 ;  /* 0x800000030c037221 */ /* 0x000fe20000000000 */
[C---:B------:R-:W-:Y:S01]  /*63c0*/  FFMA R6, R0.reuse, R9, -R11 ;  /* 0x0000000900067223 */ /* 0x040fe2000000080b */
[C---:B------:R-:W-:Y:S02]  /*63d0*/  FSETP.GT.AND P1, PT, |R11|.reuse, 152, PT ;  /* 0x431800000b00780b */ /* 0x040fe40003f24200 */
[C---:B------:R-:W-:Y:S01]  /*63e0*/  FSETP.GEU.AND P2, PT, R11.reuse, RZ, PT ;  /* 0x000000ff0b00720b */ /* 0x040fe20003f4e000 */
[----:B------:R-:W-:Y:S02]  /*63f0*/  FFMA R3, R0, R3, R6 ;  /* 0x0000000300037223 */ /* 0x000fe40000000006 */
[----:B------:R-:W1:Y:S01]  /*6400*/  F2I.NTZ R9, R11 ;  /* 0x0000000b00097305 */ /* 0x000e620000203100 */
[----:B0-----:R-:W-:Y:S01]  /*6410*/  FADD R6, R11, -R8 ;  /* 0x800000080b067221 */ /* 0x001fe20000000000 */
[----:B------:R-:W-:-:S03]  /*6420*/  FSETP.GT.AND P0, PT, R8, RZ, PT ;  /* 0x000000ff0800720b */ /* 0x000fc60003f04000 */
[----:B------:R-:W-:Y:S01]  /*6430*/  FADD R3, R3, R6 ;  /* 0x0000000603037221 */ /* 0x000fe20000000000 */
[----:B------:R-:W-:Y:S02]  /*6440*/  SEL R8, RZ, 0x83000000, P0 ;  /* 0x83000000ff087807 */ /* 0x000fe40000000000 */
[----:B------:R-:W-:Y:S01]  /*6450*/  FSETP.NEU.AND P0, PT, R0, RZ, PT ;  /* 0x000000ff0000720b */ /* 0x000fe20003f0d000 */
[----:B------:R-:W-:Y:S01]  /*6460*/  FFMA R6, R3, R10, 0.0013391353422775864601 ;  /* 0x3aaf85ed03067423 */ /* 0x000fe2000000000a */
[----:B------:R-:W-:Y:S01]  /*6470*/  IADD3 R13, PT, PT, R8, 0x7f000000, RZ ;  /* 0x7f000000080d7810 */ /* 0x000fe20007ffe0ff */
[----:B-1----:R-:W-:Y:S01]  /*6480*/  IMAD R9, R9, 0x800000, -R8 ;  /* 0x0080000009097824 */ /* 0x002fe200078e0a08 */
[----:B------:R-:W-:Y:S01]  /*6490*/  FSETP.EQ.OR P0, PT, R7, 1, !P0 ;  /* 0x3f8000000700780b */ /* 0x000fe20004702400 */
[----:B------:R-:W-:-:S04]  /*64a0*/  FFMA R6, R3, R6, 0.0096188392490148544312 ;  /* 0x3c1d985603067423 */ /* 0x000fc80000000006 */
[----:B------:R-:W-:-:S04]  /*64b0*/  FFMA R6, R3, R6, 0.055503588169813156128 ;  /* 0x3d6357bb03067423 */ /* 0x000fc80000000006 */
[----:B------:R-:W-:-:S04]  /*64c0*/  FFMA R6, R3, R6, 0.24022644758224487305 ;  /* 0x3e75fdec03067423 */ /* 0x000fc80000000006 */
[----:B------:R-:W-:-:S04]  /*64d0*/  FFMA R6, R3, R6, 0.69314718246459960938 ;  /* 0x3f31721803067423 */ /* 0x000fc80000000006 */
[----:B------:R-:W-:-:S04]  /*64e0*/  FFMA R6, R3, R6, 1 ;  /* 0x3f80000003067423 */ /* 0x000fc80000000006 */
[----:B------:R-:W-:-:S04]  /*64f0*/  FMUL R6, R6, R13 ;  /* 0x0000000d06067220 */ /* 0x000fc80000400000 */
[----:B------:R-:W-:Y:S01]  /*6500*/  FMUL R9, R6, R9 ;  /* 0x0000000906097220 */ /* 0x000fe20000400000 */
[----:B------:R-:W-:Y:S01]  /*6510*/  @P1 FSEL R9, RZ, +INF , !P2 ;  /* 0x7f800000ff091808 */ /* 0x000fe20005000000 */
[----:B------:R-:W-:Y:S06]  /*6520*/  @P0 BRA `(.L_x_46) ;  /* 0x00000000007c0947 */ /* 0x000fec0003800000 */
[----:B------:R-:W-:-:S04]  /*6530*/  FSETP.NAN.AND P0, PT, |R0|, |R0|, PT ;  /* 0x400000000000720b */ /* 0x000fc80003f08200 */
[----:B------:R-:W-:-:S13]  /*6540*/  FSETP.NUM.AND P0, PT, |R7|, |R7|, !P0 ;  /* 0x400000070700720b */ /* 0x000fda0004707200 */
[----:B------:R-:W-:Y:S01]  /*6550*/  @!P0 FADD R2, R7, R0 ;  /* 0x0000000007028221 */ /* 0x000fe20000000000 */
[----:B------:R-:W-:Y:S06]  /*6560*/  @!P0 BRA `(.L_x_46) ;  /* 0x00000000006c8947 */ /* 0x000fec0003800000 */
[----:B------:R-:W-:Y:S01]  /*6570*/  FMUL R6, R0, 0.5 ;  /* 0x3f00000000067820 */ /* 0x000fe20000400000 */
[----:B------:R-:W-:-:S04]  /*6580*/  FSETP.NEU.AND P0, PT, |R7|, +INF , PT ;  /* 0x7f8000000700780b */ /* 0x000fc80003f0d200 */
[----:B------:R-:W-:Y:S01]  /*6590*/  FSETP.NEU.AND P0, PT, R7, RZ, P0 ;  /* 0x000000ff0700720b */ /* 0x000fe2000070d000 */
[----:B------:R-:W0:Y:S03]  /*65a0*/  FRND.TRUNC R6, R6 ;  /* 0x0000000600067307 */ /* 0x000e26000020d000 */
[----:B------:R-:W-:Y:S01]  /*65b0*/  FSETP.GEU.OR P1, PT, R0, RZ, P0 ;  /* 0x000000ff0000720b */ /* 0x000fe2000072e400 */
[----:B0-----:R-:W-:-:S04]  /*65c0*/  FADD R3, R6, R6 ;  /* 0x0000000606037221 */ /* 0x001fc80000000000 */
[----:B------:R-:W-:-:S04]  /*65d0*/  FADD R8, R0, -R3 ;  /* 0x8000000300087221 */ /* 0x000fc80000000000 */
[----:B------:R-:W-:Y:S01]  /*65e0*/  @!P0 FADD R3, R7, R7 ;  /* 0x0000000707038221 */ /* 0x000fe20000000000 */
[----:B------:R-:W-:-:S04]  /*65f0*/  FSETP.NEU.AND P2, PT, |R8|, 1, !P0 ;  /* 0x3f8000000800780b */ /* 0x000fc8000474d200 */
[----:B------:R-:W-:-:S09]  /*6600*/  @!P1 LOP3.LUT R3, R3, 0x7f800000, RZ, 0x3c, !PT ;  /* 0x7f80000003039812 */ /* 0x000fd200078e3cff */
[----:B------:R-:W-:-:S04]  /*6610*/  @P2 LOP3.LUT R3, R3, 0x7fffffff, RZ, 0xc0, !PT ;  /* 0x7fffffff03032812 */ /* 0x000fc800078ec0ff */
[----:B------:R-:W-:Y:S01]  /*6620*/  @!P0 MOV R2, R3 ;  /* 0x0000000300028202 */ /* 0x000fe20000000f00 */
[----:B------:R-:W-:Y:S06]  /*6630*/  @!P0 BRA `(.L_x_46) ;  /* 0x0000000000388947 */ /* 0x000fec0003800000 */
[----:B------:R-:W-:Y:S02]  /*6640*/  FSETP.NEU.AND P0, PT, |R0|, +INF , PT ;  /* 0x7f8000000000780b */ /* 0x000fe40003f0d200 */
[----:B------:R-:W-:-:S13]  /*6650*/  FSETP.EQ.AND P1, PT, R7, -1, PT ;  /* 0xbf8000000700780b */ /* 0x000fda0003f22000 */
[----:B------:R-:W-:Y:S05]  /*6660*/  @!P0 BRA P1, `(.L_x_46) ;  /* 0x00000000002c8947 */ /* 0x000fea0000800000 */
[----:B------:R-:W-:Y:S01]  /*6670*/  FSETP.GEU.AND P0, PT, R7, RZ, PT ;  /* 0x000000ff0700720b */ /* 0x000fe20003f0e000 */
[----:B------:R-:W-:-:S12]  /*6680*/  IMAD.MOV.U32 R2, RZ, RZ, R9 ;  /* 0x000000ffff027224 */ /* 0x000fd800078e0009 */
[----:B------:R-:W-:Y:S05]  /*6690*/  @P0 BRA `(.L_x_46) ;  /* 0x0000000000200947 */ /* 0x000fea0003800000 */
[----:B------:R-:W0:Y:S01]  /*66a0*/  FRND.FLOOR R3, R0 ;  /* 0x0000000000037307 */ /* 0x000e220000205000 */
[----:B------:R-:W-:-:S04]  /*66b0*/  FSETP.NEU.AND P1, PT, |R8|, 1, PT ;  /* 0x3f8000000800780b */ /* 0x000fc80003f2d200 */
[----:B------:R-:W-:Y:S02]  /*66c0*/  FSEL R2, R9, -R9, P1 ;  /* 0x8000000909027208 */ /* 0x000fe40000800000 */
[----:B0-----:R-:W-:-:S04]  /*66d0*/  FSETP.NEU.AND P0, PT, R0, R3, PT ;  /* 0x000000030000720b */ /* 0x001fc80003f0d000 */
[----:B------:R-:W-:Y:S01]  /*66e0*/  FSEL R2, R2, +QNAN , !P0 ;  /* 0x7fffffff02027808 */ /* 0x000fe20004000000 */
[----:B------:R-:W-:Y:S08]  /*66f0*/  BRA `(.L_x_46) ;  /* 0x0000000000087947 */ /* 0x000ff00003800000 */
.L_x_66:
[----:B-----5:R-:W-:-:S04]  /*6700*/  FSETP.GT.AND P0, PT, R7, R0, PT ;  /* 0x000000000700720b */ /* 0x020fc80003f04000 */
[----:B------:R-:W-:-:S09]  /*6710*/  FSEL R2, R7, R0, P0 ;  /* 0x0000000007027208 */ /* 0x000fd20000000000 */
.L_x_46:
[----:B------:R-:W-:Y:S05]  /*6720*/  BSYNC.RECONVERGENT B0 ;  /* 0x0000000000007941 */ /* 0x000fea0003800200 */
.L_x_40:
[----:B------:R-:W0:Y:S02]  /*6730*/  LDCU.64 UR4, c[0x0][0x380] ;  /* 0x00007000ff0477ac */ /* 0x000e240008000a00 */
[----:B0-----:R-:W-:-:S04]  /*6740*/  LEA R6, P0, R4, UR4, 0x2 ;  /* 0x0000000404067c11 */ /* 0x001fc8000f8010ff */
[----:B------:R-:W-:-:S05]  /*6750*/  LEA.HI.X R7, R4, UR5, R5, 0x2, P0 ;  /* 0x0000000504077c11 */ /* 0x000fca00080f1405 */
[----:B-1-3--:R-:W-:Y:S01]  /*6760*/  STG.E desc[UR8][R6.64], R2 ;  /* 0x0000000206007986 */ /* 0x00afe2000c101908 */
[----:B------:R-:W-:Y:S05]  /*6770*/  EXIT ;  /* 0x000000000000794d */ /* 0x000fea0003800000 */
        .weak           $__internal_0_$__cuda_sm20_dblrcp_rn_slowpath_v3
        .type           $__internal_0_$__cuda_sm20_dblrcp_rn_slowpath_v3,@function
        .size           $__internal_0_$__cuda_sm20_dblrcp_rn_slowpath_v3,($__internal_1_$__cuda_sm20_div_rn_f64_full - $__internal_0_$__cuda_sm20_dblrcp_rn_slowpath_v3)
$__internal_0_$__cuda_sm20_dblrcp_rn_slowpath_v3:
[----:B------:R-:W-:Y:S01]  /*6780*/  MOV R6, R10 ;  /* 0x0000000a00067202 */ /* 0x000fe20000000f00 */
[----:B------:R-:W-:Y:S01]  /*6790*/  IMAD.MOV.U32 R7, RZ, RZ, R11 ;  /* 0x000000ffff077224 */ /* 0x000fe200078e000b */
[----:B------:R-:W-:Y:S05]  /*67a0*/  BSSY.RECONVERGENT B3, `(.L_x_69) ;  /* 0x0000025000037945 */ /* 0x000fea0003800200 */
[----:B------:R-:W-:-:S14]  /*67b0*/  DSETP.GTU.AND P0, PT, |R6|, +INF , PT ;  /* 0x7ff000000600742a */ /* 0x000fdc0003f0c200 */
[----:B------:R-:W-:Y:S05]  /*67c0*/  @P0 BRA `(.L_x_70) ;  /* 0x0000000000800947 */ /* 0x000fea0003800000 */
[----:B------:R-:W-:-:S04]  /*67d0*/  LOP3.LUT R10, R11, 0x7fffffff, RZ, 0xc0, !PT ;  /* 0x7fffffff0b0a7812 */ /* 0x000fc800078ec0ff */
[----:B------:R-:W-:-:S04]  /*67e0*/  IADD3 R8, PT, PT, R10, -0x1, RZ ;  /* 0xffffffff0a087810 */ /* 0x000fc80007ffe0ff */
[----:B------:R-:W-:-:S13]  /*67f0*/  ISETP.GE.U32.AND P0, PT, R8, 0x7fefffff, PT ;  /* 0x7fefffff0800780c */ /* 0x000fda0003f06070 */
[----:B------:R-:W-:Y:S01]  /*6800*/  @P0 LOP3.LUT R9, R7, 0x7ff00000, RZ, 0x3c, !PT ;  /* 0x7ff0000007090812 */ /* 0x000fe200078e3cff */
[----:B------:R-:W-:Y:S01]  /*6810*/  @P0 IMAD.MOV.U32 R8, RZ, RZ, RZ ;  /* 0x000000ffff080224 */ /* 0x000fe200078e00ff */
[----:B------:R-:W-:Y:S06]  /*6820*/  @P0 BRA `(.L_x_71) ;  /* 0x0000000000700947 */ /* 0x000fec0003800000 */
[----:B------:R-:W-:-:S13]  /*6830*/  ISETP.GE.U32.AND P0, PT, R10, 0x1000001, PT ;  /* 0x010000010a00780c */ /* 0x000fda0003f06070 */
[----:B------:R-:W-:Y:S05]  /*6840*/  @!P0 BRA `(.L_x_72) ;  /* 0x0000000000388947 */ /* 0x000fea0003800000 */
[----:B------:R-:W-:Y:S01]  /*6850*/  IADD3 R9, PT, PT, R7, -0x3fe00000, RZ ;  /* 0xc020000007097810 */ /* 0x000fe20007ffe0ff */
[----:B------:R-:W-:Y:S01]  /*6860*/  IMAD.MOV.U32 R8, RZ, RZ, R6 ;  /* 0x000000ffff087224 */ /* 0x000fe200078e0006 */
[----:B------:R-:W-:Y:S02]  /*6870*/  MOV R10, R3 ;  /* 0x00000003000a7202 */ /* 0x000fe40000000f00 */
[----:B------:R-:W0:Y:S04]  /*6880*/  MUFU.RCP64H R11, R9 ;  /* 0x00000009000b7308 */ /* 0x000e280000001800 */
[----:B0-----:R-:W-:-:S08]  /*6890*/  DFMA R12, -R8, R10, 1 ;  /* 0x3ff00000080c742b */ /* 0x001fd0000000010a */
[----:B------:R-:W-:-:S08]  /*68a0*/  DFMA R12, R12, R12, R12 ;  /* 0x0000000c0c0c722b */ /* 0x000fd0000000000c */
[----:B------:R-:W-:-:S08]  /*68b0*/  DFMA R12, R10, R12, R10 ;  /* 0x0000000c0a0c722b */ /* 0x000fd0000000000a */
[----:B------:R-:W-:-:S08]  /*68c0*/  DFMA R10, -R8, R12, 1 ;  /* 0x3ff00000080a742b */ /* 0x000fd0000000010c */
[----:B------:R-:W-:-:S08]  /*68d0*/  DFMA R10, R12, R10, R12 ;  /* 0x0000000a0c0a722b */ /* 0x000fd0000000000c */
[----:B------:R-:W-:-:S08]  /*68e0*/  DMUL R10, R10, 2.2250738585072013831e-308 ;  /* 0x001000000a0a7828 */ /* 0x000fd00000000000 */
[----:B------:R-:W-:-:S08]  /*68f0*/  DFMA R6, -R6, R10, 1 ;  /* 0x3ff000000606742b */ /* 0x000fd0000000010a */
[----:B------:R-:W-:-:S08]  /*6900*/  DFMA R6, R6, R6, R6 ;  /* 0x000000060606722b */ /* 0x000fd00000000006 */
[----:B------:R-:W-:Y:S01]  /*6910*/  DFMA R8, R10, R6, R10 ;  /* 0x000000060a08722b */ /* 0x000fe2000000000a */
[----:B------:R-:W-:Y:S10]  /*6920*/  BRA `(.L_x_71) ;  /* 0x0000000000307947 */ /* 0x000ff40003800000 */
.L_x_72:
[----:B------:R-:W-:Y:S01]  /*6930*/  DMUL R6, R6, 8.11296384146066816958e+31 ;  /* 0x4690000006067828 */ /* 0x000fe20000000000 */
[----:B------:R-:W-:-:S05]  /*6940*/  IMAD.MOV.U32 R8, RZ, RZ, R3 ;  /* 0x000000ffff087224 */ /* 0x000fca00078e0003 */
[----:B------:R-:W0:Y:S02]  /*6950*/  MUFU.RCP64H R9, R7 ;  /* 0x0000000700097308 */ /* 0x000e240000001800 */
[----:B0-----:R-:W-:-:S08]  /*6960*/  DFMA R10, -R6, R8, 1 ;  /* 0x3ff00000060a742b */ /* 0x001fd00000000108 */
[----:B------:R-:W-:-:S08]  /*6970*/  DFMA R10, R10, R10, R10 ;  /* 0x0000000a0a0a722b */ /* 0x000fd0000000000a */
[----:B------:R-:W-:-:S08]  /*6980*/  DFMA R10, R8, R10, R8 ;  /* 0x0000000a080a722b */ /* 0x000fd00000000008 */
[----:B------:R-:W-:-:S08]  /*6990*/  DFMA R8, -R6, R10, 1 ;  /* 0x3ff000000608742b */ /* 0x000fd0000000010a */
[----:B------:R-:W-:-:S08]  /*69a0*/  DFMA R8, R10, R8, R10 ;  /* 0x000000080a08722b */ /* 0x000fd0000000000a */
[----:B------:R-:W-:Y:S01]  /*69b0*/  DMUL R8, R8, 8.11296384146066816958e+31 ;  /* 0x4690000008087828 */ /* 0x000fe20000000000 */
[----:B------:R-:W-:Y:S10]  /*69c0*/  BRA `(.L_x_71) ;  /* 0x0000000000087947 */ /* 0x000ff40003800000 */
.L_x_70:
[----:B------:R-:W-:Y:S02]  /*69d0*/  LOP3.LUT R9, R7, 0x80000, RZ, 0xfc, !PT ;  /* 0x0008000007097812 */ /* 0x000fe400078efcff */
[----:B------:R-:W-:-:S07]  /*69e0*/  MOV R8, R6 ;  /* 0x0000000600087202 */ /* 0x000fce0000000f00 */
.L_x_71:
[----:B------:R-:W-:Y:S05]  /*69f0*/  BSYNC.RECONVERGENT B3 ;  /* 0x0000000000037941 */ /* 0x000fea0003800200 */
.L_x_69:
[----:B------:R-:W-:Y:S01]  /*6a00*/  IMAD.MOV.U32 R3, RZ, RZ, 0x0 ;  /* 0x00000000ff037424 */ /* 0x000fe200078e00ff */
[----:B------:R-:W-:Y:S01]  /*6a10*/  MOV R7, R9 ;  /* 0x0000000900077202 */ /* 0x000fe20000000f00 */
[----:B------:R-:W-:Y:S02]  /*6a20*/  IMAD.MOV.U32 R6, RZ, RZ, R8 ;  /* 0x000000ffff067224 */ /* 0x000fe400078e0008 */
[----:B------:R-:W-:Y:S05]  /*6a30*/  RET.REL.NODEC R2 `(_Z9zipKernelPfPiS0_iiS_S0_S0_iS_S0_S0_ii) ;  /* 0xffffff9402707950 */ /* 0x000fea0003c3ffff */
        .weak           $__internal_1_$__cuda_sm20_div_rn_f64_full
        .type           $__internal_1_$__cuda_sm20_div_rn_f64_full,@function
        .size           $__internal_1_$__cuda_sm20_div_rn_f64_full,($__internal_2_$__cuda_sm20_rcp_rn_f32_slowpath - $__internal_1_$__cuda_sm20_div_rn_f64_full)
$__internal_1_$__cuda_sm20_div_rn_f64_full:
[C---:B------:R-:W-:Y:S01]  /*6a40*/  FSETP.GEU.AND P0, PT, |R7|.reuse, 1.469367938527859385e-39, PT ;  /* 0x001000000700780b */ /* 0x040fe20003f0e200 */
[----:B------:R-:W-:Y:S01]  /*6a50*/  IMAD.MOV.U32 R16, RZ, RZ, 0x1 ;  /* 0x00000001ff107424 */ /* 0x000fe200078e00ff */
[----:B------:R-:W-:Y:S01]  /*6a60*/  LOP3.LUT R2, R7, 0x800fffff, RZ, 0xc0, !PT ;  /* 0x800fffff07027812 */ /* 0x000fe200078ec0ff */
[----:B------:R-:W-:Y:S01]  /*6a70*/  IMAD.MOV.U32 R8, RZ, RZ, R12 ;  /* 0x000000ffff087224 */ /* 0x000fe200078e000c */
[----:B------:R-:W-:Y:S01]  /*6a80*/  MOV R9, R13 ;  /* 0x0000000d00097202 */ /* 0x000fe20000000f00 */
[----:B------:R-:W-:Y:S01]  /*6a90*/  BSSY.RECONVERGENT B3, `(.L_x_73) ;  /* 0x0000055000037945 */ /* 0x000fe20003800200 */
[----:B------:R-:W-:Y:S02]  /*6aa0*/  LOP3.LUT R3, R2, 0x3ff00000, RZ, 0xfc, !PT ;  /* 0x3ff0000002037812 */ /* 0x000fe400078efcff */
[----:B------:R-:W-:Y:S02]  /*6ab0*/  MOV R2, R6 ;  /* 0x0000000600027202 */ /* 0x000fe40000000f00 */
[----:B------:R-:W-:-:S02]  /*6ac0*/  FSETP.GEU.AND P2, PT, |R9|, 1.469367938527859385e-39, PT ;  /* 0x001000000900780b */ /* 0x000fc40003f4e200 */
[----:B------:R-:W-:Y:S01]  /*6ad0*/  LOP3.LUT R12, R9, 0x7ff00000, RZ, 0xc0, !PT ;  /* 0x7ff00000090c7812 */ /* 0x000fe200078ec0ff */
[----:B------:R-:W-:Y:S01]  /*6ae0*/  @!P0 DMUL R2, R6, 8.98846567431157953865e+307 ;  /* 0x7fe0000006028828 */ /* 0x000fe20000000000 */
[----:B------:R-:W-:-:S04]  /*6af0*/  LOP3.LUT R15, R7, 0x7ff00000, RZ, 0xc0, !PT ;  /* 0x7ff00000070f7812 */ /* 0x000fc800078ec0ff */
[C---:B------:R-:W-:Y:S01]  /*6b00*/  ISETP.GE.U32.AND P1, PT, R12.reuse, R15, PT ;  /* 0x0000000f0c00720c */ /* 0x040fe20003f26070 */
[----:B------:R-:W0:Y:S04]  /*6b10*/  MUFU.RCP64H R17, R3 ;  /* 0x0000000300117308 */ /* 0x000e280000001800 */
[----:B------:R-:W-:Y:S02]  /*6b20*/  @!P2 LOP3.LUT R13, R7, 0x7ff00000, RZ, 0xc0, !PT ;  /* 0x7ff00000070da812 */ /* 0x000fe400078ec0ff */
[----:B------:R-:W-:Y:S02]  /*6b30*/  @!P2 MOV R18, RZ ;  /* 0x000000ff0012a202 */ /* 0x000fe40000000f00 */
[----:B------:R-:W-:Y:S02]  /*6b40*/  @!P2 ISETP.GE.U32.AND P3, PT, R12, R13, PT ;  /* 0x0000000d0c00a20c */ /* 0x000fe40003f66070 */
[----:B------:R-:W-:-:S04]  /*6b50*/  MOV R13, 0x1ca00000 ;  /* 0x1ca00000000d7802 */ /* 0x000fc80000000f00 */
[----:B------:R-:W-:Y:S01]  /*6b60*/  @!P2 SEL R19, R13, 0x63400000, !P3 ;  /* 0x634000000d13a807 */ /* 0x000fe20005800000 */
[----:B0-----:R-:W-:-:S03]  /*6b70*/  DFMA R10, R16, -R2, 1 ;  /* 0x3ff00000100a742b */ /* 0x001fc60000000802 */
[----:B------:R-:W-:-:S04]  /*6b80*/  @!P2 LOP3.LUT R19, R19, 0x80000000, R9, 0xf8, !PT ;  /* 0x800000001313a812 */ /* 0x000fc800078ef809 */
[----:B------:R-:W-:Y:S01]  /*6b90*/  @!P2 LOP3.LUT R19, R19, 0x100000, RZ, 0xfc, !PT ;  /* 0x001000001313a812 */ /* 0x000fe200078efcff */
[----:B------:R-:W-:-:S08]  /*6ba0*/  DFMA R10, R10, R10, R10 ;  /* 0x0000000a0a0a722b */ /* 0x000fd0000000000a */
[----:B------:R-:W-:Y:S01]  /*6bb0*/  DFMA R16, R16, R10, R16 ;  /* 0x0000000a1010722b */ /* 0x000fe20000000010 */
[----:B------:R-:W-:Y:S01]  /*6bc0*/  SEL R11, R13, 0x63400000, !P1 ;  /* 0x634000000d0b7807 */ /* 0x000fe20004800000 */
[----:B------:R-:W-:-:S03]  /*6bd0*/  IMAD.MOV.U32 R10, RZ, RZ, R8 ;  /* 0x000000ffff0a7224 */ /* 0x000fc600078e0008 */
[----:B------:R-:W-:-:S03]  /*6be0*/  LOP3.LUT R11, R11, 0x800fffff, R9, 0xf8, !PT ;  /* 0x800fffff0b0b7812 */ /* 0x000fc600078ef809 */
[----:B------:R-:W-:-:S03]  /*6bf0*/  DFMA R20, R16, -R2, 1 ;  /* 0x3ff000001014742b */ /* 0x000fc60000000802 */
[----:B------:R-:W-:-:S05]  /*6c00*/  @!P2 DFMA R10, R10, 2, -R18 ;  /* 0x400000000a0aa82b */ /* 0x000fca0000000812 */
[----:B------:R-:W-:Y:S01]  /*6c10*/  DFMA R16, R16, R20, R16 ;  /* 0x000000141010722b */ /* 0x000fe20000000010 */
[----:B------:R-:W-:Y:S01]  /*6c20*/  IMAD.MOV.U32 R21, RZ, RZ, R12 ;  /* 0x000000ffff157224 */ /* 0x000fe200078e000c */
[----:B------:R-:W-:Y:S02]  /*6c30*/  MOV R20, R15 ;  /* 0x0000000f00147202 */ /* 0x000fe40000000f00 */
[----:B------:R-:W-:Y:S02]  /*6c40*/  @!P0 LOP3.LUT R20, R3, 0x7ff00000, RZ, 0xc0, !PT ;  /* 0x7ff0000003148812 */ /* 0x000fe400078ec0ff */
[----:B------:R-:W-:Y:S02]  /*6c50*/  @!P2 LOP3.LUT R21, R11, 0x7ff00000, RZ, 0xc0, !PT ;  /* 0x7ff000000b15a812 */ /* 0x000fe400078ec0ff */
[----:B------:R-:W-:Y:S01]  /*6c60*/  DMUL R18, R16, R10 ;  /* 0x0000000a10127228 */ /* 0x000fe20000000000 */
[----:B------:R-:W-:Y:S02]  /*6c70*/  IADD3 R23, PT, PT, R20, -0x1, RZ ;  /* 0xffffffff14177810 */ /* 0x000fe40007ffe0ff */
[----:B------:R-:W-:-:S05]  /*6c80*/  VIADD R22, R21, 0xffffffff ;  /* 0xffffffff15167836 */ /* 0x000fca0000000000 */
[----:B------:R-:W-:Y:S01]  /*6c90*/  DFMA R14, R18, -R2, R10 ;  /* 0x80000002120e722b */ /* 0x000fe2000000000a */
[----:B------:R-:W-:-:S04]  /*6ca0*/  ISETP.GT.U32.AND P0, PT, R22, 0x7feffffe, PT ;  /* 0x7feffffe1600780c */ /* 0x000fc80003f04070 */
[----:B------:R-:W-:-:S03]  /*6cb0*/  ISETP.GT.U32.OR P0, PT, R23, 0x7feffffe, P0 ;  /* 0x7feffffe1700780c */ /* 0x000fc60000704470 */
[----:B------:R-:W-:-:S10]  /*6cc0*/  DFMA R14, R16, R14, R18 ;  /* 0x0000000e100e722b */ /* 0x000fd40000000012 */
[----:B------:R-:W-:Y:S05]  /*6cd0*/  @P0 BRA `(.L_x_74) ;  /* 0x00000000006c0947 */ /* 0x000fea0003800000 */
[----:B------:R-:W-:-:S04]  /*6ce0*/  LOP3.LUT R9, R7, 0x7ff00000, RZ, 0xc0, !PT ;  /* 0x7ff0000007097812 */ /* 0x000fc800078ec0ff */
[CC--:B------:R-:W-:Y:S02]  /*6cf0*/  VIADDMNMX R8, R12.reuse, -R9.reuse, 0xb9600000, !PT ;  /* 0xb96000000c087446 */ /* 0x0c0fe40007800909 */
[----:B------:R-:W-:Y:S02]  /*6d00*/  ISETP.GE.U32.AND P0, PT, R12, R9, PT ;  /* 0x000000090c00720c */ /* 0x000fe40003f06070 */
[----:B------:R-:W-:Y:S02]  /*6d10*/  VIMNMX R8, PT, PT, R8, 0x46a00000, PT ;  /* 0x46a0000008087848 */ /* 0x000fe40003fe0100 */
[----:B------:R-:W-:-:S05]  /*6d20*/  SEL R13, R13, 0x63400000, !P0 ;  /* 0x634000000d0d7807 */ /* 0x000fca0004000000 */
[----:B------:R-:W-:Y:S02]  /*6d30*/  IMAD.IADD R16, R8, 0x1, -R13 ;  /* 0x0000000108107824 */ /* 0x000fe400078e0a0d */
[----:B------:R-:W-:-:S03]  /*6d40*/  IMAD.MOV.U32 R8, RZ, RZ, RZ ;  /* 0x000000ffff087224 */ /* 0x000fc600078e00ff */
[----:B------:R-:W-:-:S06]  /*6d50*/  IADD3 R9, PT, PT, R16, 0x7fe00000, RZ ;  /* 0x7fe0000010097810 */ /* 0x000fcc0007ffe0ff */
[----:B------:R-:W-:-:S10]  /*6d60*/  DMUL R12, R14, R8 ;  /* 0x000000080e0c7228 */ /* 0x000fd40000000000 */
[----:B------:R-:W-:-:S13]  /*6d70*/  FSETP.GTU.AND P0, PT, |R13|, 1.469367938527859385e-39, PT ;  /* 0x001000000d00780b */ /* 0x000fda0003f0c200 */
[----:B------:R-:W-:Y:S05]  /*6d80*/  @P0 BRA `(.L_x_75) ;  /* 0x0000000000940947 */ /* 0x000fea0003800000 */
[----:B------:R-:W-:Y:S01]  /*6d90*/  DFMA R2, R14, -R2, R10 ;  /* 0x800000020e02722b */ /* 0x000fe2000000000a */
[----:B------:R-:W-:-:S09]  /*6da0*/  MOV R8, RZ ;  /* 0x000000ff00087202 */ /* 0x000fd20000000f00 */
[C---:B------:R-:W-:Y:S02]  /*6db0*/  FSETP.NEU.AND P0, PT, R3.reuse, RZ, PT ;  /* 0x000000ff0300720b */ /* 0x040fe40003f0d000 */
[----:B------:R-:W-:-:S04]  /*6dc0*/  LOP3.LUT R7, R3, 0x80000000, R7, 0x48, !PT ;  /* 0x8000000003077812 */ /* 0x000fc800078e4807 */
[----:B------:R-:W-:-:S07]  /*6dd0*/  LOP3.LUT R9, R7, R9, RZ, 0xfc, !PT ;  /* 0x0000000907097212 */ /* 0x000fce00078efcff */
[----:B------:R-:W-:Y:S05]  /*6de0*/  @!P0 BRA `(.L_x_75) ;  /* 0x00000000007c8947 */ /* 0x000fea0003800000 */
[----:B------:R-:W-:Y:S01]  /*6df0*/  IMAD.MOV R3, RZ, RZ, -R16 ;  /* 0x000000ffff037224 */ /* 0x000fe200078e0a10 */
[----:B------:R-:W-:Y:S01]  /*6e00*/  MOV R2, RZ ;  /* 0x000000ff00027202 */ /* 0x000fe20000000f00 */
[----:B------:R-:W-:-:S05]  /*6e10*/  DMUL.RP R8, R14, R8 ;  /* 0x000000080e087228 */ /* 0x000fca0000008000 */
[----:B------:R-:W-:-:S05]  /*6e20*/  DFMA R2, R12, -R2, R14 ;  /* 0x800000020c02722b */ /* 0x000fca000000000e */
[----:B------:R-:W-:Y:S02]  /*6e30*/  LOP3.LUT R7, R9, R7, RZ, 0x3c, !PT ;  /* 0x0000000709077212 */ /* 0x000fe400078e3cff */
[----:B------:R-:W-:-:S04]  /*6e40*/  IADD3 R2, PT, PT, -R16, -0x43300000, RZ ;  /* 0xbcd0000010027810 */ /* 0x000fc80007ffe1ff */
[----:B------:R-:W-:-:S04]  /*6e50*/  FSETP.NEU.AND P0, PT, |R3|, R2, PT ;  /* 0x000000020300720b */ /* 0x000fc80003f0d200 */
[----:B------:R-:W-:Y:S02]  /*6e60*/  FSEL R12, R8, R12, !P0 ;  /* 0x0000000c080c7208 */ /* 0x000fe40004000000 */
[----:B------:R-:W-:Y:S01]  /*6e70*/  FSEL R13, R7, R13, !P0 ;  /* 0x0000000d070d7208 */ /* 0x000fe20004000000 */
[----:B------:R-:W-:Y:S06]  /*6e80*/  BRA `(.L_x_75) ;  /* 0x0000000000547947 */ /* 0x000fec0003800000 */
.L_x_74:
[----:B------:R-:W-:-:S14]  /*6e90*/  DSETP.NAN.AND P0, PT, R8, R8, PT ;  /* 0x000000080800722a */ /* 0x000fdc0003f08000 */
[----:B------:R-:W-:Y:S05]  /*6ea0*/  @P0 BRA `(.L_x_76) ;  /* 0x0000000000440947 */ /* 0x000fea0003800000 */
[----:B------:R-:W-:-:S14]  /*6eb0*/  DSETP.NAN.AND P0, PT, R6, R6, PT ;  /* 0x000000060600722a */ /* 0x000fdc0003f08000 */
[----:B------:R-:W-:Y:S05]  /*6ec0*/  @P0 BRA `(.L_x_77) ;  /* 0x0000000000300947 */ /* 0x000fea0003800000 */
[----:B------:R-:W-:Y:S01]  /*6ed0*/  ISETP.NE.AND P0, PT, R21, R20, PT ;  /* 0x000000141500720c */ /* 0x000fe20003f05270 */
[----:B------:R-:W-:Y:S01]  /*6ee0*/  IMAD.MOV.U32 R12, RZ, RZ, 0x0 ;  /* 0x00000000ff0c7424 */ /* 0x000fe200078e00ff */
[----:B------:R-:W-:-:S11]  /*6ef0*/  MOV R13, 0xfff80000 ;  /* 0xfff80000000d7802 */ /* 0x000fd60000000f00 */
[----:B------:R-:W-:Y:S05]  /*6f00*/  @!P0 BRA `(.L_x_75) ;  /* 0x0000000000348947 */ /* 0x000fea0003800000 */
[----:B------:R-:W-:Y:S02]  /*6f10*/  ISETP.NE.AND P0, PT, R21, 0x7ff00000, PT ;  /* 0x7ff000001500780c */ /* 0x000fe40003f05270 */
[----:B------:R-:W-:Y:S02]  /*6f20*/  LOP3.LUT R13, R9, 0x80000000, R7, 0x48, !PT ;  /* 0x80000000090d7812 */ /* 0x000fe400078e4807 */
[----:B------:R-:W-:-:S13]  /*6f30*/  ISETP.EQ.OR P0, PT, R20, RZ, !P0 ;  /* 0x000000ff1400720c */ /* 0x000fda0004702670 */
[----:B------:R-:W-:Y:S01]  /*6f40*/  @P0 LOP3.LUT R2, R13, 0x7ff00000, RZ, 0xfc, !PT ;  /* 0x7ff000000d020812 */ /* 0x000fe200078efcff */
[----:B------:R-:W-:Y:S01]  /*6f50*/  @!P0 IMAD.MOV.U32 R12, RZ, RZ, RZ ;  /* 0x000000ffff0c8224 */ /* 0x000fe200078e00ff */
[----:B------:R-:W-:-:S03]  /*6f60*/  @P0 MOV R12, RZ ;  /* 0x000000ff000c0202 */ /* 0x000fc60000000f00 */
[----:B------:R-:W-:Y:S01]  /*6f70*/  @P0 IMAD.MOV.U32 R13, RZ, RZ, R2 ;  /* 0x000000ffff0d0224 */ /* 0x000fe200078e0002 */
[----:B------:R-:W-:Y:S06]  /*6f80*/  BRA `(.L_x_75) ;  /* 0x0000000000147947 */ /* 0x000fec0003800000 */
.L_x_77:
[----:B------:R-:W-:Y:S02]  /*6f90*/  LOP3.LUT R13, R7, 0x80000, RZ, 0xfc, !PT ;  /* 0x00080000070d7812 */ /* 0x000fe400078efcff */
[----:B------:R-:W-:Y:S01]  /*6fa0*/  MOV R12, R6 ;  /* 0x00000006000c7202 */ /* 0x000fe20000000f00 */
[----:B------:R-:W-:Y:S06]  /*6fb0*/  BRA `(.L_x_75) ;  /* 0x0000000000087947 */ /* 0x000fec0003800000 */
.L_x_76:
[----:B------:R-:W-:Y:S01]  /*6fc0*/  LOP3.LUT R13, R9, 0x80000, RZ, 0xfc, !PT ;  /* 0x00080000090d7812 */ /* 0x000fe200078efcff */
[----:B------:R-:W-:-:S07]  /*6fd0*/  IMAD.MOV.U32 R12, RZ, RZ, R8 ;  /* 0x000000ffff0c7224 */ /* 0x000fce00078e0008 */
.L_x_75:
[----:B------:R-:W-:Y:S05]  /*6fe0*/  BSYNC.RECONVERGENT B3 ;  /* 0x0000000000037941 */ /* 0x000fea0003800200 */
.L_x_73:
[----:B------:R-:W-:Y:S01]  /*6ff0*/  MOV R2, R0 ;  /* 0x0000000000027202 */ /* 0x000fe20000000f00 */
[----:B------:R-:W-:-:S04]  /*7000*/  IMAD.MOV.U32 R3, RZ, RZ, 0x0 ;  /* 0x00000000ff037424 */ /* 0x000fc800078e00ff */
[----:B------:R-:W-:Y:S05]  /*7010*/  RET.REL.NODEC R2 `(_Z9zipKernelPfPiS0_iiS_S0_S0_iS_S0_S0_ii) ;  /* 0xffffff8c02f87950 */ /* 0x000fea0003c3ffff */
        .weak           $__internal_2_$__cuda_sm20_rcp_rn_f32_slowpath
        .type           $__internal_2_$__cuda_sm20_rcp_rn_f32_slowpath,@function
        .size           $__internal_2_$__cuda_sm20_rcp_rn_f32_slowpath,(.L_x_272 - $__internal_2_$__cuda_sm20_rcp_rn_f32_slowpath)
$__internal_2_$__cuda_sm20_rcp_rn_f32_slowpath:
[----:B------:R-:W-:Y:S01]  /*7020*/  SHF.L.U32 R0, R7, 0x1, RZ ;  /* 0x0000000107007819 */ /* 0x000fe200000006ff */
[----:B------:R-:W-:Y:S03]  /*7030*/  BSSY.RECONVERGENT B2, `(.L_x_78) ;  /* 0x0000031000027945 */ /* 0x000fe60003800200 */
[----:B------:R-:W-:Y:S01]  /*7040*/  SHF.R.U32.HI R9, RZ, 0x18, R0 ;  /* 0x00000018ff097819 */ /* 0x000fe20000011600 */
[----:B------:R-:W-:-:S03]  /*7050*/  IMAD.MOV.U32 R0, RZ, RZ, R7 ;  /* 0x000000ffff007224 */ /* 0x000fc600078e0007 */
[----:B------:R-:W-:-:S13]  /*7060*/  ISETP.NE.U32.AND P0, PT, R9, RZ, PT ;  /* 0x000000ff0900720c */ /* 0x000fda0003f05070 */
[----:B------:R-:W-:Y:S05]  /*7070*/  @P0 BRA `(.L_x_79) ;  /* 0x0000000000280947 */ /* 0x000fea0003800000 */
[----:B------:R-:W-:-:S04]  /*7080*/  SHF.L.U32 R2, R0, 0x1, RZ ;  /* 0x0000000100027819 */ /* 0x000fc800000006ff */
[----:B------:R-:W-:-:S13]  /*7090*/  ISETP.NE.AND P0, PT, R2, RZ, PT ;  /* 0x000000ff0200720c */ /* 0x000fda0003f05270 */
[----:B------:R-:W-:Y:S01]  /*70a0*/  @P0 FFMA R7, R0, 1.84467440737095516160e+19, RZ ;  /* 0x5f80000000070823 */ /* 0x000fe200000000ff */
[----:B------:R-:W-:Y:S08]  /*70b0*/  @!P0 MUFU.RCP R3, R0 ;  /* 0x0000000000038308 */ /* 0x000ff00000001000 */
[----:B------:R-:W0:Y:S02]  /*70c0*/  @P0 MUFU.RCP R2, R7 ;  /* 0x0000000700020308 */ /* 0x000e240000001000 */
[----:B0-----:R-:W-:-:S04]  /*70d0*/  @P0 FFMA R8, R7, R2, -1 ;  /* 0xbf80000007080423 */ /* 0x001fc80000000002 */
[----:B------:R-:W-:-:S04]  /*70e0*/  @P0 FADD.FTZ R9, -R8, -RZ ;  /* 0x800000ff08090221 */ /* 0x000fc80000010100 */
[----:B------:R-:W-:-:S04]  /*70f0*/  @P0 FFMA R2, R2, R9, R2 ;  /* 0x0000000902020223 */ /* 0x000fc80000000002 */
[----:B------:R-:W-:Y:S01]  /*7100*/  @P0 FFMA R3, R2, 1.84467440737095516160e+19, RZ ;  /* 0x5f80000002030823 */ /* 0x000fe200000000ff */
[----:B------:R-:W-:Y:S06]  /*7110*/  BRA `(.L_x_80) ;  /* 0x0000000000887947 */ /* 0x000fec0003800000 */
.L_x_79:
[----:B------:R-:W-:-:S05]  /*7120*/  VIADD R11, R9, 0xffffff03 ;  /* 0xffffff03090b7836 */ /* 0x000fca0000000000 */
[----:B------:R-:W-:-:S13]  /*7130*/  ISETP.GT.U32.AND P0, PT, R11, 0x1, PT ;  /* 0x000000010b00780c */ /* 0x000fda0003f04070 */
[----:B------:R-:W-:Y:S05]  /*7140*/  @P0 BRA `(.L_x_81) ;  /* 0x0000000000780947 */ /* 0x000fea0003800000 */
[----:B------:R-:W-:Y:S01]  /*7150*/  LOP3.LUT R2, R0, 0x7fffff, RZ, 0xc0, !PT ;  /* 0x007fffff00027812 */ /* 0x000fe200078ec0ff */
[----:B------:R-:W-:-:S03]  /*7160*/  HFMA2 R10, -RZ, RZ, 0, 1.78813934326171875e-07 ;  /* 0x00000003ff0a7431 */ /* 0x000fc600000001ff */
[----:B------:R-:W-:-:S04]  /*7170*/  LOP3.LUT R2, R2, 0x3f800000, RZ, 0xfc, !PT ;  /* 0x3f80000002027812 */ /* 0x000fc800078efcff */
[----:B------:R-:W0:Y:S01]  /*7180*/  MUFU.RCP R3, R2 ;  /* 0x0000000200037308 */ /* 0x000e220000001000 */
[----:B------:R-:W-:Y:S01]  /*7190*/  SHF.L.U32 R10, R10, R11, RZ ;  /* 0x0000000b0a0a7219 */ /* 0x000fe200000006ff */
[----:B0-----:R-:W-:-:S04]  /*71a0*/  FFMA R7, R2, R3, -1 ;  /* 0xbf80000002077423 */ /* 0x001fc80000000003 */
[----:B------:R-:W-:-:S04]  /*71b0*/  FADD.FTZ R8, -R7, -RZ ;  /* 0x800000ff07087221 */ /* 0x000fc80000010100 */
[CCC-:B------:R-:W-:Y:S01]  /*71c0*/  FFMA.RM R7, R3.reuse, R8.reuse, R3.reuse ;  /* 0x0000000803077223 */ /* 0x1c0fe20000004003 */
[----:B------:R-:W-:-:S04]  /*71d0*/  FFMA.RP R8, R3, R8, R3 ;  /* 0x0000000803087223 */ /* 0x000fc80000008003 */
[C---:B------:R-:W-:Y:S02]  /*71e0*/  LOP3.LUT R3, R7.reuse, 0x7fffff, RZ, 0xc0, !PT ;  /* 0x007fffff07037812 */ /* 0x040fe400078ec0ff */
[----:B------:R-:W-:Y:S02]  /*71f0*/  FSETP.NEU.FTZ.AND P0, PT, R7, R8, PT ;  /* 0x000000080700720b */ /* 0x000fe40003f1d000 */
[----:B------:R-:W-:Y:S02]  /*7200*/  LOP3.LUT R3, R3, 0x800000, RZ, 0xfc, !PT ;  /* 0x0080000003037812 */ /* 0x000fe400078efcff */
[----:B------:R-:W-:Y:S02]  /*7210*/  SEL R7, RZ, 0xffffffff, !P0 ;  /* 0xffffffffff077807 */ /* 0x000fe40004000000 */
[----:B------:R-:W-:-:S03]  /*7220*/  LOP3.LUT R10, R10, R3, RZ, 0xc0, !PT ;  /* 0x000000030a0a7212 */ /* 0x000fc600078ec0ff */
[----:B------:R-:W-:Y:S01]  /*7230*/  IMAD.MOV R2, RZ, RZ, -R7 ;  /* 0x000000ffff027224 */ /* 0x000fe200078e0a07 */
[----:B------:R-:W-:-:S04]  /*7240*/  SHF.R.U32.HI R10, RZ, R11, R10 ;  /* 0x0000000bff0a7219 */ /* 0x000fc8000001160a */
[----:B------:R-:W-:Y:S02]  /*7250*/  LOP3.LUT P1, RZ, R2, R11, R3, 0xf8, !PT ;  /* 0x0000000b02ff7212 */ /* 0x000fe4000782f803 */
[C---:B------:R-:W-:Y:S02]  /*7260*/  LOP3.LUT P0, RZ, R10.reuse, 0x1, RZ, 0xc0, !PT ;  /* 0x000000010aff7812 */ /* 0x040fe4000780c0ff */
[----:B------:R-:W-:-:S04]  /*7270*/  LOP3.LUT P2, RZ, R10, 0x2, RZ, 0xc0, !PT ;  /* 0x000000020aff7812 */ /* 0x000fc8000784c0ff */
[----:B------:R-:W-:Y:S02]  /*7280*/  PLOP3.LUT P0, PT, P0, P1, P2, 0xe0, 0x0 ;  /* 0x000000000000781c */ /* 0x000fe40000703c20 */
[----:B------:R-:W-:Y:S02]  /*7290*/  LOP3.LUT P1, RZ, R0, 0x7fffff, RZ, 0xc0, !PT ;  /* 0x007fffff00ff7812 */ /* 0x000fe4000782c0ff */
[----:B------:R-:W-:-:S04]  /*72a0*/  SEL R2, RZ, 0x1, !P0 ;  /* 0x00000001ff027807 */ /* 0x000fc80004000000 */
[----:B------:R-:W-:-:S04]  /*72b0*/  IADD3 R2, PT, PT, -R2, RZ, RZ ;  /* 0x000000ff02027210 */ /* 0x000fc80007ffe1ff */
[----:B------:R-:W-:Y:S01]  /*72c0*/  ISETP.GE.AND P0, PT, R2, RZ, PT ;  /* 0x000000ff0200720c */ /* 0x000fe20003f06270 */
[----:B------:R-:W-:-:S05]  /*72d0*/  VIADD R2, R9, 0xffffff04 ;  /* 0xffffff0409027836 */ /* 0x000fca0000000000 */
[----:B------:R-:W-:-:S07]  /*72e0*/  SHF.R.U32.HI R3, RZ, R2, R3 ;  /* 0x00000002ff037219 */ /* 0x000fce0000011603 */
[----:B------:R-:W-:-:S05]  /*72f0*/  @!P0 IADD3 R3, PT, PT, R3, 0x1, RZ ;  /* 0x0000000103038810 */ /* 0x000fca0007ffe0ff */
[----:B------:R-:W-:-:S05]  /*7300*/  @!P1 IMAD.SHL.U32 R3, R3, 0x2, RZ ;  /* 0x0000000203039824 */ /* 0x000fca00078e00ff */
[----:B------:R-:W-:Y:S01]  /*7310*/  LOP3.LUT R3, R3, 0x80000000, R0, 0xf8, !PT ;  /* 0x8000000003037812 */ /* 0x000fe200078ef800 */
[----:B------:R-:W-:Y:S06]  /*7320*/  BRA `(.L_x_80) ;  /* 0x0000000000047947 */ /* 0x000fec0003800000 */
.L_x_81:
[----:B------:R0:W1:Y:S02]  /*7330*/  MUFU.RCP R3, R0 ;  /* 0x0000000000037308 */ /* 0x0000640000001000 */
.L_x_80:
[----:B------:R-:W-:Y:S05]  /*7340*/  BSYNC.RECONVERGENT B2 ;  /* 0x0000000000027941 */ /* 0x000fea0003800200 */
.L_x_78:
[----:B------:R-:W-:-:S04]  /*7350*/  MOV R7, 0x0 ;  /* 0x0000000000077802 */ /* 0x000fc80000000f00 */
[----:B01----:R-:W-:Y:S05]  /*7360*/  RET.REL.NODEC R6 `(_Z9zipKernelPfPiS0_iiS_S0_S0_iS_S0_S0_ii) ;  /* 0xffffff8c06247950 */ /* 0x003fea0003c3ffff */
.L_x_82:
[----:B------:R-:W-:-:S00]  /*7370*/  BRA `(.L_x_82) ;  /* 0xfffffffc00fc7947 */ /* 0x000fc0000383ffff */
[----:B------:R-:W-:-:S00]  /*7380*/  NOP ;  /* 0x0000000000007918 */ /* 0x000fc00000000000 */
[----:B------:R-:W-:-:S00]  /*7390*/  NOP ;  /* 0x0000000000007918 */ /* 0x000fc00000000000 */
[----:B------:R-:W-:-:S00]  /*73a0*/  NOP ;  /* 0x0000000000007918 */ /* 0x000fc00000000000 */
[----:B------:R-:W-:-:S00]  /*73b0*/  NOP ;  /* 0x0000000000007918 */ /* 0x000fc00000000000 */
[----:B------:R-:W-:-:S00]  /*73c0*/  NOP ;  /* 0x0000000000007918 */ /* 0x000fc00000000000 */
[----:B------:R-:W-:-:S00]  /*73d0*/  NOP ;  /* 0x0000000000007918 */ /* 0x000fc00000000000 */
[----:B------:R-:W-:-:S00]  /*73e0*/  NOP ;  /* 0x0000000000007918 */ /* 0x000fc00000000000 */
[----:B------:R-:W-:-:S00]  /*73f0*/  NOP ;  /* 0x0000000000007918 */ /* 0x000fc00000000000 */
.L_x_272:


//--------------------- .text._Z12reduceKernelPfPiS0_iS_S0_S0_ifii --------------------------
	.section	.text._Z12reduceKernelPfPiS0_iS_S0_S0_ifii,"ax",@progbits
	.align	128
        .global         _Z12reduceKernelPfPiS0_iS_S0_S0_ifii
        .type           _Z12reduceKernelPfPiS0_iS_S0_S0_ifii,@function
        .size           _Z12reduceKernelPfPiS0_iS_S0_S0_ifii,(.L_x_275 - _Z12reduceKernelPfPiS0_iS_S0_S0_ifii)
        .other          _Z12reduceKernelPfPiS0_iS_S0_S0_ifii,@"STO_CUDA_ENTRY STV_DEFAULT"
_Z12reduceKernelPfPiS0_iS_S0_S0_ifii:
.text._Z12reduceKernelPfPiS0_iS_S0_S0_ifii:
        /* <DEDUP_REMOVED lines=11> */
[----:B------:R-:W1:Y:S01]  /*00b0*/  LDCU UR4, c[0x0][0x3bc] ;  /* 0x00007780ff0477ac */ /* 0x000e620008000800 */
[----:B------:R-:W2:Y:S01]  /*00c0*/  LDCU.64 UR6, c[0x0][0x358] ;  /* 0x00006b00ff0677ac */ /* 0x000ea20008000a00 */
[----:B0-----:R-:W-:Y:S01]  /*00d0*/  IMAD.U32 R7, RZ, RZ, UR5 ;  /* 0x00000005ff077e24 */ /* 0x001fe2000f8e00ff */
[----:B-1----:R-:W-:-:S04]  /*00e0*/  MOV R0, UR4 ;  /* 0x0000000400007c02 */ /* 0x002fc80008000f00 */
[----:B------:R-:W-:-:S13]  /*00f0*/  ISETP.GE.AND P0, PT, R7, 0x1, PT ;  /* 0x000000010700780c */ /* 0x000fda0003f06270 */
[----:B--2---:R-:W-:Y:S05]  /*0100*/  @!P0 BRA `(.L_x_83) ;  /* 0x0000002400e08947 */ /* 0x004fea0003800000 */
[----:B------:R-:W0:Y:S01]  /*0110*/  LDCU UR4, c[0x0][0x3c0] ;  /* 0x00007800ff0477ac */ /* 0x000e220008000800 */
[C---:B------:R-:W-:Y:S02]  /*0120*/  ISETP.GE.U32.AND P1, PT, R7.reuse, 0x8, PT ;  /* 0x000000080700780c */ /* 0x040fe40003f26070 */
[----:B------:R-:W-:-:S04]  /*0130*/  LOP3.LUT R2, R7, 0x7, RZ, 0xc0, !PT ;  /* 0x0000000707027812 */ /* 0x000fc800078ec0ff */
[----:B------:R-:W-:Y:S01]  /*0140*/  ISETP.NE.AND P0, PT, R2, RZ, PT ;  /* 0x000000ff0200720c */ /* 0x000fe20003f05270 */
[----:B0-----:R-:W-:-:S06]  /*0150*/  IMAD.U32 R5, RZ, RZ, UR4 ;  /* 0x00000004ff057e24 */ /* 0x001fcc000f8e00ff */
[----:B------:R-:W-:Y:S06]  /*0160*/  @!P1 BRA `(.L_x_84) ;  /* 0x0000001000249947 */ /* 0x000fec0003800000 */
[----:B------:R-:W0:Y:S01]  /*0170*/  LDC.64 R12, c[0x0][0x388] ;  /* 0x0000e200ff0c7b82 */ /* 0x000e220000000a00 */
[----:B------:R-:W-:Y:S01]  /*0180*/  LOP3.LUT R3, R7, 0x7ffffff8, RZ, 0xc0, !PT ;  /* 0x7ffffff807037812 */ /* 0x000fe200078ec0ff */
[----:B------:R-:W-:Y:S01]  /*0190*/  IMAD.U32 R5, RZ, RZ, UR4 ;  /* 0x00000004ff057e24 */ /* 0x000fe2000f8e00ff */
[----:B------:R-:W-:-:S06]  /*01a0*/  UMOV UR4, URZ ;  /* 0x000000ff00047c82 */ /* 0x000fcc0008000000 */
.L_x_85:
[----:B------:R-:W-:-:S05]  /*01b0*/  IADD3 R18, PT, PT, R5, -0x1, RZ ;  /* 0xffffffff05127810 */ /* 0x000fca0007ffe0ff */
[----:B0-----:R-:W-:-:S06]  /*01c0*/  IMAD.WIDE.U32 R22, R18, 0x4, R12 ;  /* 0x0000000412167825 */ /* 0x001fcc00078e000c */
[----:B------:R-:W2:Y:S01]  /*01d0*/  LDG.E R22, desc[UR6][R22.64] ;  /* 0x0000000616167981 */ /* 0x000ea2000c1e1900 */
[----:B------:R-:W-:-:S04]  /*01e0*/  VIADD R4, R5, 0xfffffffe ;  /* 0xfffffffe05047836 */ /* 0x000fc80000000000 */
[----:B-1----:R-:W-:-:S05]  /*01f0*/  IMAD.WIDE.U32 R14, R4, 0x4, R12 ;  /* 0x00000004040e7825 */ /* 0x002fca00078e000c */
[----:B------:R-:W3:Y:S01]  /*0200*/  LDG.E R10, desc[UR6][R14.64] ;  /* 0x000000060e0a7981 */ /* 0x000ee2000c1e1900 */
[----:B------:R-:W-:-:S04]  /*0210*/  VIADD R8, R5, 0xfffffffd ;  /* 0xfffffffd05087836 */ /* 0x000fc80000000000 */
[----:B------:R-:W-:-:S05]  /*0220*/  IMAD.WIDE.U32 R20, R8, 0x4, R12 ;  /* 0x0000000408147825 */ /* 0x000fca00078e000c */
[----:B------:R0:W4:Y:S01]  /*0230*/  LDG.E R9, desc[UR6][R20.64] ;  /* 0x0000000614097981 */ /* 0x000122000c1e1900 */
[----:B------:R-:W-:-:S05]  /*0240*/  IADD3 R6, PT, PT, R5, -0x4, RZ ;  /* 0xfffffffc05067810 */ /* 0x000fca0007ffe0ff */
[----:B------:R-:W-:-:S05]  /*0250*/  IMAD.WIDE.U32 R16, R6, 0x4, R12 ;  /* 0x0000000406107825 */ /* 0x000fca00078e000c */
[----:B------:R1:W5:Y:S01]  /*0260*/  LDG.E R7, desc[UR6][R16.64] ;  /* 0x0000000610077981 */ /* 0x000362000c1e1900 */
[----:B0-----:R-:W-:Y:S02]  /*0270*/  IABS R21, R19 ;  /* 0x0000001300157213 */ /* 0x001fe40000000000 */
[-C--:B--2---:R-:W-:Y:S02]  /*0280*/  IABS R11, R22.reuse ;  /* 0x00000016000b7213 */ /* 0x084fe40000000000 */
[----:B------:R-:W-:Y:S02]  /*0290*/  IABS R25, R22 ;  /* 0x0000001600197213 */ /* 0x000fe40000000000 */
[----:B------:R-:W0:Y:S01]  /*02a0*/  I2F.RP R23, R11 ;  /* 0x0000000b00177306 */ /* 0x000e220000209400 */
[----:B---3--:R-:W-:-:S07]  /*02b0*/  IABS R20, R10 ;  /* 0x0000000a00147213 */ /* 0x008fce0000000000 */
[----:B-1----:R-:W1:Y:S08]  /*02c0*/  I2F.RP R16, R20 ;  /* 0x0000001400107306 */ /* 0x002e700000209400 */
[----:B0-----:R-:W0:Y:S08]  /*02d0*/  MUFU.RCP R23, R23 ;  /* 0x0000001700177308 */ /* 0x001e300000001000 */
[----:B-1----:R-:W-:Y:S01]  /*02e0*/  MUFU.RCP R16, R16 ;  /* 0x0000001000107308 */ /* 0x002fe20000001000 */
[----:B0-----:R-:W-:Y:S01]  /*02f0*/  VIADD R14, R23, 0xffffffe ;  /* 0x0ffffffe170e7836 */ /* 0x001fe20000000000 */
[----:B----4-:R-:W-:-:S06]  /*0300*/  IABS R23, R9 ;  /* 0x0000000900177213 */ /* 0x010fcc0000000000 */
[----:B------:R0:W1:Y:S02]  /*0310*/  F2I.FTZ.U32.TRUNC.NTZ R15, R14 ;  /* 0x0000000e000f7305 */ /* 0x000064000021f000 */
[----:B0-----:R-:W-:Y:S02]  /*0320*/  HFMA2 R14, -RZ, RZ, 0, 0 ;  /* 0x00000000ff0e7431 */ /* 0x001fe400000001ff */
[----:B-1----:R-:W-:-:S04]  /*0330*/  IMAD.MOV R24, RZ, RZ, -R15 ;  /* 0x000000ffff187224 */ /* 0x002fc800078e0a0f */
[----:B------:R-:W-:Y:S02]  /*0340*/  IMAD R17, R24, R11, RZ ;  /* 0x0000000b18117224 */ /* 0x000fe400078e02ff */
[----:B------:R-:W-:Y:S01]  /*0350*/  IMAD.MOV.U32 R24, RZ, RZ, R21 ;  /* 0x000000ffff187224 */ /* 0x000fe200078e0015 */
[----:B-----5:R-:W-:Y:S01]  /*0360*/  IABS R21, R7 ;  /* 0x0000000700157213 */ /* 0x020fe20000000000 */
[----:B------:R-:W-:-:S04]  /*0370*/  IMAD.HI.U32 R15, R15, R17, R14 ;  /* 0x000000110f0f7227 */ /* 0x000fc800078e000e */
[----:B------:R-:W-:Y:S02]  /*0380*/  IMAD.MOV R17, RZ, RZ, -R25 ;  /* 0x000000ffff117224 */ /* 0x000fe400078e0a19 */
[----:B------:R-:W-:Y:S01]  /*0390*/  IMAD.HI.U32 R14, R15, R24, RZ ;  /* 0x000000180f0e7227 */ /* 0x000fe200078e00ff */
[----:B------:R-:W-:Y:S02]  /*03a0*/  IADD3 R15, PT, PT, R16, 0xffffffe, RZ ;  /* 0x0ffffffe100f7810 */ /* 0x000fe40007ffe0ff */
[----:B------:R-:W0:Y:S01]  /*03b0*/  I2F.RP R16, R23 ;  /* 0x0000001700107306 */ /* 0x000e220000209400 */
[----:B------:R-:W-:-:S05]  /*03c0*/  IMAD R24, R14, R17, R24 ;  /* 0x000000110e187224 */ /* 0x000fca00078e0218 */
[----:B------:R-:W-:Y:S02]  /*03d0*/  ISETP.GT.U32.AND P2, PT, R11, R24, PT ;  /* 0x000000180b00720c */ /* 0x000fe40003f44070 */
[----:B------:R-:W1:Y:S08]  /*03e0*/  F2I.FTZ.U32.TRUNC.NTZ R15, R15 ;  /* 0x0000000f000f7305 */ /* 0x000e70000021f000 */
[----:B0-----:R-:W-:Y:S03]  /*03f0*/  MUFU.RCP R16, R16 ;  /* 0x0000001000107308 */ /* 0x001fe60000001000 */
[----:B------:R-:W-:-:S02]  /*0400*/  @!P2 IMAD.IADD R24, R24, 0x1, -R11 ;  /* 0x000000011818a824 */ /* 0x000fc400078e0a0b */
[----:B------:R-:W-:Y:S01]  /*0410*/  @!P2 VIADD R14, R14, 0x1 ;  /* 0x000000010e0ea836 */ /* 0x000fe20000000000 */
[----:B------:R-:W-:Y:S01]  /*0420*/  ISETP.NE.AND P2, PT, R22, RZ, PT ;  /* 0x000000ff1600720c */ /* 0x000fe20003f45270 */
[----:B-1----:R-:W-:Y:S01]  /*0430*/  IMAD.MOV R17, RZ, RZ, -R15 ;  /* 0x000000ffff117224 */ /* 0x002fe200078e0a0f */
[----:B------:R-:W-:Y:S02]  /*0440*/  ISETP.GE.U32.AND P1, PT, R24, R11, PT ;  /* 0x0000000b1800720c */ /* 0x000fe40003f26070 */
[----:B------:R-:W-:Y:S01]  /*0450*/  LOP3.LUT R11, R19, R22, RZ, 0x3c, !PT ;  /* 0x00000016130b7212 */ /* 0x000fe200078e3cff */
[----:B------:R-:W-:Y:S01]  /*0460*/  IMAD R17, R17, R20, RZ ;  /* 0x0000001411117224 */ /* 0x000fe200078e02ff */
[----:B------:R-:W0:Y:S02]  /*0470*/  I2F.RP R24, R21 ;  /* 0x0000001500187306 */ /* 0x000e240000209400 */
[----:B------:R-:W-:-:S07]  /*0480*/  ISETP.GE.AND P3, PT, R11, RZ, PT ;  /* 0x000000ff0b00720c */ /* 0x000fce0003f66270 */
[----:B------:R-:W-:-:S05]  /*0490*/  @P1 IADD3 R14, PT, PT, R14, 0x1, RZ ;  /* 0x000000010e0e1810 */ /* 0x000fca0007ffe0ff */
[----:B------:R-:W-:Y:S01]  /*04a0*/  IMAD.MOV.U32 R11, RZ, RZ, R14 ;  /* 0x000000ffff0b7224 */ /* 0x000fe200078e000e */
[----:B0-----:R-:W0:Y:S01]  /*04b0*/  MUFU.RCP R24, R24 ;  /* 0x0000001800187308 */ /* 0x001e220000001000 */
[----:B------:R-:W-:-:S03]  /*04c0*/  IMAD.MOV.U32 R14, RZ, RZ, RZ ;  /* 0x000000ffff0e7224 */ /* 0x000fc600078e00ff */
[----:B------:R-:W-:Y:S01]  /*04d0*/  @!P3 IADD3 R11, PT, PT, -R11, RZ, RZ ;  /* 0x000000ff0b0bb210 */ /* 0x000fe20007ffe1ff */
[----:B------:R-:W-:Y:S01]  /*04e0*/  IMAD.HI.U32 R14, R15, R17, R14 ;  /* 0x000000110f0e7227 */ /* 0x000fe200078e000e */
[----:B------:R-:W-:Y:S02]  /*04f0*/  @!P2 LOP3.LUT R11, RZ, R22, RZ, 0x33, !PT ;  /* 0x00000016ff0ba212 */ /* 0x000fe400078e33ff */
[----:B------:R-:W-:Y:S02]  /*0500*/  IABS R15, R10 ;  /* 0x0000000a000f7213 */ /* 0x000fe40000000000 */
[----:B------:R-:W-:-:S03]  /*0510*/  IABS R17, R11 ;  /* 0x0000000b00117213 */ /* 0x000fc60000000000 */
[----:B------:R-:W-:Y:S02]  /*0520*/  IMAD.MOV R15, RZ, RZ, -R15 ;  /* 0x000000ffff0f7224 */ /* 0x000fe400078e0a0f */
[----:B------:R-:W-:-:S04]  /*0530*/  IMAD.HI.U32 R14, R14, R17, RZ ;  /* 0x000000110e0e7227 */ /* 0x000fc800078e00ff */
[----:B------:R-:W-:Y:S01]  /*0540*/  IMAD R17, R14, R15, R17 ;  /* 0x0000000f0e117224 */ /* 0x000fe200078e0211 */
[----:B------:R-:W-:Y:S02]  /*0550*/  IADD3 R15, PT, PT, R16, 0xffffffe, RZ ;  /* 0x0ffffffe100f7810 */ /* 0x000fe40007ffe0ff */
[----:B------:R-:W-:Y:S02]  /*0560*/  LOP3.LUT R16, R11, R10, RZ, 0x3c, !PT ;  /* 0x0000000a0b107212 */ /* 0x000fe400078e3cff */
[----:B------:R-:W-:Y:S02]  /*0570*/  ISETP.GT.U32.AND P2, PT, R20, R17, PT ;  /* 0x000000111400720c */ /* 0x000fe40003f44070 */
[----:B------:R-:W1:Y:S01]  /*0580*/  F2I.FTZ.U32.TRUNC.NTZ R15, R15 ;  /* 0x0000000f000f7305 */ /* 0x000e62000021f000 */
[----:B------:R-:W-:Y:S02]  /*0590*/  ISETP.GE.AND P3, PT, R16, RZ, PT ;  /* 0x000000ff1000720c */ /* 0x000fe40003f66270 */
[----:B0-----:R-:W-:-:S08]  /*05a0*/  IADD3 R16, PT, PT, R24, 0xffffffe, RZ ;  /* 0x0ffffffe18107810 */ /* 0x001fd00007ffe0ff */
[----:B------:R-:W-:Y:S02]  /*05b0*/  @!P2 IMAD.IADD R17, R17, 0x1, -R20 ;  /* 0x000000011111a824 */ /* 0x000fe400078e0a14 */
[----:B------:R-:W-:Y:S01]  /*05c0*/  @!P2 VIADD R14, R14, 0x1 ;  /* 0x000000010e0ea836 */ /* 0x000fe20000000000 */
[----:B------:R-:W-:Y:S01]  /*05d0*/  ISETP.NE.AND P2, PT, R10, RZ, PT ;  /* 0x000000ff0a00720c */ /* 0x000fe20003f45270 */
[----:B-1----:R-:W-:Y:S01]  /*05e0*/  IMAD.MOV R24, RZ, RZ, -R15 ;  /* 0x000000ffff187224 */ /* 0x002fe200078e0a0f */
[----:B------:R-:W-:Y:S02]  /*05f0*/  ISETP.GE.U32.AND P1, PT, R17, R20, PT ;  /* 0x000000141100720c */ /* 0x000fe40003f26070 */
[----:B------:R-:W0:Y:S11]  /*0600*/  F2I.FTZ.U32.TRUNC.NTZ R17, R16 ;  /* 0x0000001000117305 */ /* 0x000e36000021f000 */
[----:B------:R-:W-:-:S02]  /*0610*/  @P1 VIADD R14, R14, 0x1 ;  /* 0x000000010e0e1836 */ /* 0x000fc40000000000 */
[----:B0-----:R-:W-:-:S03]  /*0620*/  IMAD.MOV R16, RZ, RZ, -R17 ;  /* 0x000000ffff107224 */ /* 0x001fc600078e0a11 */
[----:B------:R-:W-:Y:S01]  /*0630*/  MOV R20, R14 ;  /* 0x0000000e00147202 */ /* 0x000fe20000000f00 */
[----:B------:R-:W-:Y:S01]  /*0640*/  IMAD.MOV.U32 R14, RZ, RZ, R24 ;  /* 0x000000ffff0e7224 */ /* 0x000fe200078e0018 */
[----:B------:R-:W-:-:S03]  /*0650*/  IABS R24, R9 ;  /* 0x0000000900187213 */ /* 0x000fc60000000000 */
[----:B------:R-:W-:Y:S02]  /*0660*/  IMAD R25, R14, R23, RZ ;  /* 0x000000170e197224 */ /* 0x000fe400078e02ff */
[----:B------:R-:W-:Y:S02]  /*0670*/  HFMA2 R14, -RZ, RZ, 0, 0 ;  /* 0x00000000ff0e7431 */ /* 0x000fe400000001ff */
[----:B------:R-:W-:Y:S01]  /*0680*/  @!P3 IMAD.MOV R20, RZ, RZ, -R20 ;  /* 0x000000ffff14b224 */ /* 0x000fe200078e0a14 */
[----:B------:R-:W-:Y:S01]  /*0690*/  @!P2 LOP3.LUT R20, RZ, R10, RZ, 0x33, !PT ;  /* 0x0000000aff14a212 */ /* 0x000fe200078e33ff */
[----:B------:R-:W-:Y:S02]  /*06a0*/  IMAD.MOV R26, RZ, RZ, -R24 ;  /* 0x000000ffff1a7224 */ /* 0x000fe400078e0a18 */
[----:B------:R-:W-:Y:S01]  /*06b0*/  IMAD.HI.U32 R14, R15, R25, R14 ;  /* 0x000000190f0e7227 */ /* 0x000fe200078e000e */
[----:B------:R-:W-:-:S03]  /*06c0*/  IABS R15, R20 ;  /* 0x00000014000f7213 */ /* 0x000fc60000000000 */
[----:B------:R-:W-:Y:S01]  /*06d0*/  IMAD R25, R16, R21, RZ ;  /* 0x0000001510197224 */ /* 0x000fe200078e02ff */
[----:B------:R-:W-:Y:S01]  /*06e0*/  MOV R16, RZ ;  /* 0x000000ff00107202 */ /* 0x000fe20000000f00 */
[----:B------:R-:W-:-:S04]  /*06f0*/  IMAD.HI.U32 R24, R14, R15, RZ ;  /* 0x0000000f0e187227 */ /* 0x000fc800078e00ff */
[----:B------:R-:W-:-:S04]  /*0700*/  IMAD.HI.U32 R25, R17, R25, R16 ;  /* 0x0000001911197227 */ /* 0x000fc800078e0010 */
[----:B------:R-:W-:Y:S02]  /*0710*/  VIADD R16, R5, 0xfffffffb ;  /* 0xfffffffb05107836 */ /* 0x000fe40000000000 */
[----:B------:R-:W-:Y:S02]  /*0720*/  IMAD R26, R24, R26, R15 ;  /* 0x0000001a181a7224 */ /* 0x000fe400078e020f */
[----:B------:R-:W-:-:S05]  /*0730*/  IMAD.WIDE.U32 R14, R16, 0x4, R12 ;  /* 0x00000004100e7825 */ /* 0x000fca00078e000c */
[----:B------:R-:W2:Y:S01]  /*0740*/  LDG.E R17, desc[UR6][R14.64] ;  /* 0x000000060e117981 */ /* 0x000ea2000c1e1900 */
[----:B------:R-:W-:Y:S01]  /*0750*/  ISETP.GT.U32.AND P2, PT, R23, R26, PT ;  /* 0x0000001a1700720c */ /* 0x000fe20003f44070 */
[----:B------:R-:W-:Y:S01]  /*0760*/  IMAD R18, R18, 0x4, R1 ;  /* 0x0000000412127824 */ /* 0x000fe200078e0201 */
[----:B------:R-:W-:-:S05]  /*0770*/  IADD3 R27, PT, PT, -R11, RZ, RZ ;  /* 0x000000ff0b1b7210 */ /* 0x000fca0007ffe1ff */
[----:B------:R-:W-:Y:S01]  /*0780*/  IMAD R19, R22, R27, R19 ;  /* 0x0000001b16137224 */ /* 0x000fe200078e0213 */
[----:B------:R-:W-:-:S04]  /*0790*/  LOP3.LUT R22, R20, R9, RZ, 0x3c, !PT ;  /* 0x0000000914167212 */ /* 0x000fc800078e3cff */
[----:B------:R-:W-:Y:S01]  /*07a0*/  ISETP.GE.AND P3, PT, R22, RZ, PT ;  /* 0x000000ff1600720c */ /* 0x000fe20003f66270 */
[----:B------:R-:W-:Y:S01]  /*07b0*/  @!P2 IMAD.IADD R26, R26, 0x1, -R23 ;  /* 0x000000011a1aa824 */ /* 0x000fe200078e0a17 */
[----:B------:R-:W-:Y:S01]  /*07c0*/  IABS R22, R7 ;  /* 0x0000000700167213 */ /* 0x000fe20000000000 */
[----:B------:R-:W-:Y:S01]  /*07d0*/  @!P2 VIADD R24, R24, 0x1 ;  /* 0x000000011818a836 */ /* 0x000fe20000000000 */
[----:B------:R-:W-:Y:S01]  /*07e0*/  ISETP.NE.AND P2, PT, R9, RZ, PT ;  /* 0x000000ff0900720c */ /* 0x000fe20003f45270 */
[----:B------:R0:W-:Y:S01]  /*07f0*/  STL [R18], R19 ;  /* 0x0000001312007387 */ /* 0x0001e20000100800 */
[----:B------:R-:W-:Y:S01]  /*0800*/  ISETP.GE.U32.AND P1, PT, R26, R23, PT ;  /* 0x000000171a00720c */ /* 0x000fe20003f26070 */
[----:B0-----:R-:W-:-:S12]  /*0810*/  VIADD R18, R5, 0xfffffffa ;  /* 0xfffffffa05127836 */ /* 0x001fd80000000000 */
[----:B------:R-:W-:-:S05]  /*0820*/  @P1 IADD3 R24, PT, PT, R24, 0x1, RZ ;  /* 0x0000000118181810 */ /* 0x000fca0007ffe0ff */
[----:B------:R-:W-:Y:S01]  /*0830*/  @!P3 IMAD.MOV R24, RZ, RZ, -R24 ;  /* 0x000000ffff18b224 */ /* 0x000fe200078e0a18 */
[----:B------:R-:W-:Y:S02]  /*0840*/  @!P2 LOP3.LUT R24, RZ, R9, RZ, 0x33, !PT ;  /* 0x00000009ff18a212 */ /* 0x000fe400078e33ff */
[----:B--2---:R-:W-:-:S04]  /*0850*/  IABS R23, R17 ;  /* 0x0000001100177213 */ /* 0x004fc80000000000 */
[----:B------:R-:W0:Y:S08]  /*0860*/  I2F.RP R26, R23 ;  /* 0x00000017001a7306 */ /* 0x000e300000209400 */
[----:B0-----:R-:W0:Y:S02]  /*0870*/  MUFU.RCP R26, R26 ;  /* 0x0000001a001a7308 */ /* 0x001e240000001000 */
[----:B0-----:R-:W-:Y:S01]  /*0880*/  VIADD R14, R26, 0xffffffe ;  /* 0x0ffffffe1a0e7836 */ /* 0x001fe20000000000 */
[----:B------:R-:W-:-:S05]  /*0890*/  IABS R26, R24 ;  /* 0x00000018001a7213 */ /* 0x000fca0000000000 */
[----:B------:R0:W1:Y:S01]  /*08a0*/  F2I.FTZ.U32.TRUNC.NTZ R15, R14 ;  /* 0x0000000e000f7305 */ /* 0x000062000021f000 */
[----:B------:R-:W-:-:S04]  /*08b0*/  IMAD.HI.U32 R25, R25, R26, RZ ;  /* 0x0000001a19197227 */ /* 0x000fc800078e00ff */
[----:B0-----:R-:W-:-:S04]  /*08c0*/  IMAD.MOV R14, RZ, RZ, -R22 ;  /* 0x000000ffff0e7224 */ /* 0x001fc800078e0a16 */
[----:B------:R-:W-:Y:S02]  /*08d0*/  IMAD R26, R25, R14, R26 ;  /* 0x0000000e191a7224 */ /* 0x000fe400078e021a */
[----:B------:R-:W-:Y:S01]  /*08e0*/  HFMA2 R14, -RZ, RZ, 0, 0 ;  /* 0x00000000ff0e7431 */ /* 0x000fe200000001ff */
[----:B-1----:R-:W-:-:S05]  /*08f0*/  IADD3 R27, PT, PT, RZ, -R15, RZ ;  /* 0x8000000fff1b7210 */ /* 0x002fca0007ffe0ff */
[----:B------:R-:W-:-:S04]  /*0900*/  IMAD.MOV.U32 R22, RZ, RZ, R27 ;  /* 0x000000ffff167224 */ /* 0x000fc800078e001b */
[----:B------:R-:W-:-:S04]  /*0910*/  IMAD R27, R22, R23, RZ ;  /* 0x00000017161b7224 */ /* 0x000fc800078e02ff */
[----:B------:R-:W-:-:S04]  /*0920*/  IMAD.HI.U32 R22, R15, R27, R14 ;  /* 0x0000001b0f167227 */ /* 0x000fc800078e000e */
[----:B------:R-:W-:-:S06]  /*0930*/  IMAD.WIDE.U32 R14, R18, 0x4, R12 ;  /* 0x00000004120e7825 */ /* 0x000fcc00078e000c */
[----:B------:R0:W2:Y:S01]  /*0940*/  LDG.E R14, desc[UR6][R14.64] ;  /* 0x000000060e0e7981 */ /* 0x0000a2000c1e1900 */
[----:B------:R-:W-:-:S13]  /*0950*/  ISETP.GT.U32.AND P2, PT, R21, R26, PT ;  /* 0x0000001a1500720c */ /* 0x000fda0003f44070 */
[----:B------:R-:W-:Y:S02]  /*0960*/  @!P2 IMAD.IADD R26, R26, 0x1, -R21 ;  /* 0x000000011a1aa824 */ /* 0x000fe400078e0a15 */
[----:B------:R-:W-:Y:S01]  /*0970*/  @!P2 VIADD R25, R25, 0x1 ;  /* 0x000000011919a836 */ /* 0x000fe20000000000 */
[----:B------:R-:W-:Y:S02]  /*0980*/  ISETP.NE.AND P2, PT, R7, RZ, PT ;  /* 0x000000ff0700720c */ /* 0x000fe40003f45270 */
[----:B------:R-:W-:Y:S02]  /*0990*/  ISETP.GE.U32.AND P1, PT, R26, R21, PT ;  /* 0x000000151a00720c */ /* 0x000fe40003f26070 */
[----:B------:R-:W-:-:S05]  /*09a0*/  IADD3 R26, PT, PT, -R20, RZ, RZ ;  /* 0x000000ff141a7210 */ /* 0x000fca0007ffe1ff */
[----:B------:R-:W-:Y:S01]  /*09b0*/  IMAD R10, R10, R26, R11 ;  /* 0x0000001a0a0a7224 */ /* 0x000fe200078e020b */
[----:B------:R-:W-:-:S04]  /*09c0*/  LOP3.LUT R11, R24, R7, RZ, 0x3c, !PT ;  /* 0x00000007180b7212 */ /* 0x000fc800078e3cff */
[----:B------:R-:W-:Y:S02]  /*09d0*/  ISETP.GE.AND P3, PT, R11, RZ, PT ;  /* 0x000000ff0b00720c */ /* 0x000fe40003f66270 */
[----:B------:R-:W-:-:S11]  /*09e0*/  @P1 IADD3 R25, PT, PT, R25, 0x1, RZ ;  /* 0x0000000119191810 */ /* 0x000fd60007ffe0ff */
[----:B------:R-:W-:Y:S01]  /*09f0*/  @!P3 IMAD.MOV R25, RZ, RZ, -R25 ;  /* 0x000000ffff19b224 */ /* 0x000fe200078e0a19 */
[----:B------:R-:W-:-:S04]  /*0a00*/  @!P2 LOP3.LUT R25, RZ, R7, RZ, 0x33, !PT ;  /* 0x00000007ff19a212 */ /* 0x000fc800078e33ff */
[----:B0-----:R-:W-:-:S05]  /*0a10*/  IABS R15, R25 ;  /* 0x00000019000f7213 */ /* 0x001fca0000000000 */
[----:B------:R-:W-:Y:S01]  /*0a20*/  IMAD.HI.U32 R22, R22, R15, RZ ;  /* 0x0000000f16167227 */ /* 0x000fe200078e00ff */
[----:B--2---:R-:W-:-:S04]  /*0a30*/  IABS R19, R14 ;  /* 0x0000000e00137213 */ /* 0x004fc80000000000 */
[----:B------:R-:W0:Y:S08]  /*0a40*/  I2F.RP R21, R19 ;  /* 0x0000001300157306 */ /* 0x000e300000209400 */
[----:B0-----:R-:W0:Y:S02]  /*0a50*/  MUFU.RCP R21, R21 ;  /* 0x0000001500157308 */ /* 0x001e240000001000 */
[----:B0-----:R-:W-:-:S02]  /*0a60*/  VIADD R11, R21, 0xffffffe ;  /* 0x0ffffffe150b7836 */ /* 0x001fc40000000000 */
[----:B------:R-:W-:Y:S01]  /*0a70*/  IMAD R21, R4, 0x4, R1 ;  /* 0x0000000404157824 */ /* 0x000fe200078e0201 */
[----:B------:R-:W-:-:S03]  /*0a80*/  IABS R4, R17 ;  /* 0x0000001100047213 */ /* 0x000fc60000000000 */
[----:B------:R-:W0:Y:S01]  /*0a90*/  F2I.FTZ.U32.TRUNC.NTZ R11, R11 ;  /* 0x0000000b000b7305 */ /* 0x000e22000021f000 */
[----:B------:R1:W-:Y:S01]  /*0aa0*/  STL [R21], R10 ;  /* 0x0000000a15007387 */ /* 0x0003e20000100800 */
[----:B------:R-:W-:-:S04]  /*0ab0*/  IMAD.MOV R4, RZ, RZ, -R4 ;  /* 0x000000ffff047224 */ /* 0x000fc800078e0a04 */
[----:B------:R-:W-:Y:S01]  /*0ac0*/  IMAD R4, R22, R4, R15 ;  /* 0x0000000416047224 */ /* 0x000fe200078e020f */
[----:B------:R-:W-:Y:S01]  /*0ad0*/  IADD3 R15, PT, PT, R5, -0x7, RZ ;  /* 0xfffffff9050f7810 */ /* 0x000fe20007ffe0ff */
[----:B-1----:R-:W-:Y:S01]  /*0ae0*/  IMAD.MOV.U32 R10, RZ, RZ, RZ ;  /* 0x000000ffff0a7224 */ /* 0x002fe200078e00ff */
[----:B0-----:R-:W-:-:S05]  /*0af0*/  IADD3 R26, PT, PT, RZ, -R11, RZ ;  /* 0x8000000bff1a7210 */ /* 0x001fca0007ffe0ff */
[----:B------:R-:W-:-:S04]  /*0b00*/  IMAD R27, R26, R19, RZ ;  /* 0x000000131a1b7224 */ /* 0x000fc800078e02ff */
[----:B------:R-:W-:-:S04]  /*0b10*/  IMAD.HI.U32 R26, R11, R27, R10 ;  /* 0x0000001b0b1a7227 */ /* 0x000fc800078e000a */
[----:B------:R-:W-:-:S05]  /*0b20*/  IMAD.WIDE.U32 R10, R15, 0x4, R12 ;  /* 0x000000040f0a7825 */ /* 0x000fca00078e000c */
[----:B------:R0:W2:Y:S01]  /*0b30*/  LDG.E R21, desc[UR6][R10.64] ;  /* 0x000000060a157981 */ /* 0x0000a2000c1e1900 */
[----:B------:R-:W-:-:S13]  /*0b40*/  ISETP.GT.U32.AND P2, PT, R23, R4, PT ;  /* 0x000000041700720c */ /* 0x000fda0003f44070 */
[----:B------:R-:W-:Y:S02]  /*0b50*/  @!P2 IMAD.IADD R4, R4, 0x1, -R23 ;  /* 0x000000010404a824 */ /* 0x000fe400078e0a17 */
[----:B------:R-:W-:Y:S01]  /*0b60*/  @!P2 VIADD R22, R22, 0x1 ;  /* 0x000000011616a836 */ /* 0x000fe20000000000 */
[----:B------:R-:W-:Y:S02]  /*0b70*/  ISETP.NE.AND P2, PT, R17, RZ, PT ;  /* 0x000000ff1100720c */ /* 0x000fe40003f45270 */
[----:B------:R-:W-:Y:S01]  /*0b80*/  ISETP.GE.U32.AND P1, PT, R4, R23, PT ;  /* 0x000000170400720c */ /* 0x000fe20003f26070 */
[----:B------:R-:W-:-:S04]  /*0b90*/  IMAD.MOV R4, RZ, RZ, -R24 ;  /* 0x000000ffff047224 */ /* 0x000fc800078e0a18 */
[----:B------:R-:W-:Y:S01]  /*0ba0*/  IMAD R9, R9, R4, R20 ;  /* 0x0000000409097224 */ /* 0x000fe200078e0214 */
[----:B------:R-:W-:-:S04]  /*0bb0*/  LOP3.LUT R4, R25, R17, RZ, 0x3c, !PT ;  /* 0x0000001119047212 */ /* 0x000fc800078e3cff */
[----:B------:R-:W-:-:S03]  /*0bc0*/  ISETP.GE.AND P3, PT, R4, RZ, PT ;  /* 0x000000ff0400720c */ /* 0x000fc60003f66270 */
[----:B------:R-:W-:-:S05]  /*0bd0*/  @P1 VIADD R22, R22, 0x1 ;  /* 0x0000000116161836 */ /* 0x000fca0000000000 */
[----:B------:R-:W-:-:S05]  /*0be0*/  MOV R23, R22 ;  /* 0x0000001600177202 */ /* 0x000fca0000000f00 */
[----:B------:R-:W-:Y:S01]  /*0bf0*/  @!P3 IMAD.MOV R23, RZ, RZ, -R23 ;  /* 0x000000ffff17b224 */ /* 0x000fe200078e0a17 */
[----:B------:R-:W-:-:S04]  /*0c00*/  @!P2 LOP3.LUT R23, RZ, R17, RZ, 0x33, !PT ;  /* 0x00000011ff17a212 */ /* 0x000fc800078e33ff */
[----:B0-----:R-:W-:Y:S02]  /*0c10*/  IABS R11, R23 ;  /* 0x00000017000b7213 */ /* 0x001fe40000000000 */
[----:B--2---:R-:W-:-:S04]  /*0c20*/  IABS R20, R21 ;  /* 0x0000001500147213 */ /* 0x004fc80000000000 */
[----:B------:R-:W-:Y:S02]  /*0c30*/  MOV R4, R20 ;  /* 0x0000001400047202 */ /* 0x000fe40000000f00 */
[----:B------:R-:W-:Y:S02]  /*0c40*/  IABS R20, R14 ;  /* 0x0000000e00147213 */ /* 0x000fe40000000000 */
[----:B------:R-:W0:Y:S03]  /*0c50*/  I2F.RP R27, R4 ;  /* 0x00000004001b7306 */ /* 0x000e260000209400 */
[----:B------:R-:W-:Y:S02]  /*0c60*/  IMAD.MOV R22, RZ, RZ, -R20 ;  /* 0x000000ffff167224 */ /* 0x000fe400078e0a14 */
[----:B------:R-:W-:-:S04]  /*0c70*/  IMAD.HI.U32 R20, R26, R11, RZ ;  /* 0x0000000b1a147227 */ /* 0x000fc800078e00ff */
[----:B------:R-:W-:-:S05]  /*0c80*/  IMAD R22, R20, R22, R11 ;  /* 0x0000001614167224 */ /* 0x000fca00078e020b */
[----:B------:R-:W-:Y:S01]  /*0c90*/  ISETP.GT.U32.AND P2, PT, R19, R22, PT ;  /* 0x000000161300720c */ /* 0x000fe20003f44070 */
[----:B0-----:R-:W0:-:S12]  /*0ca0*/  MUFU.RCP R10, R27 ;  /* 0x0000001b000a7308 */ /* 0x001e180000001000 */
[----:B------:R-:W-:Y:S02]  /*0cb0*/  @!P2 IMAD.IADD R22, R22, 0x1, -R19 ;  /* 0x000000011616a824 */ /* 0x000fe400078e0a13 */
[----:B------:R-:W-:Y:S01]  /*0cc0*/  @!P2 VIADD R20, R20, 0x1 ;  /* 0x000000011414a836 */ /* 0x000fe20000000000 */
[----:B------:R-:W-:Y:S02]  /*0cd0*/  ISETP.NE.AND P2, PT, R14, RZ, PT ;  /* 0x000000ff0e00720c */ /* 0x000fe40003f45270 */
[----:B0-----:R-:W-:Y:S02]  /*0ce0*/  IADD3 R11, PT, PT, R10, 0xffffffe, RZ ;  /* 0x0ffffffe0a0b7810 */ /* 0x001fe40007ffe0ff */
[----:B------:R-:W-:Y:S02]  /*0cf0*/  ISETP.GE.U32.AND P1, PT, R22, R19, PT ;  /* 0x000000131600720c */ /* 0x000fe40003f26070 */
[----:B------:R-:W-:Y:S02]  /*0d00*/  LOP3.LUT R10, R23, R14, RZ, 0x3c, !PT ;  /* 0x0000000e170a7212 */ /* 0x000fe400078e3cff */
[----:B------:R-:W0:Y:S02]  /*0d10*/  F2I.FTZ.U32.TRUNC.NTZ R11, R11 ;  /* 0x0000000b000b7305 */ /* 0x000e24000021f000 */
[----:B------:R-:W-:Y:S01]  /*0d20*/  ISETP.GE.AND P3, PT, R10, RZ, PT ;  /* 0x000000ff0a00720c */ /* 0x000fe20003f66270 */
[----:B------:R-:W-:-:S06]  /*0d30*/  HFMA2 R10, -RZ, RZ, 0, 0 ;  /* 0x00000000ff0a7431 */ /* 0x000fcc00000001ff */
[----:B------:R-:W-:Y:S02]  /*0d40*/  @P1 VIADD R20, R20, 0x1 ;  /* 0x0000000114141836 */ /* 0x000fe40000000000 */
[----:B0-----:R-:W-:-:S04]  /*0d50*/  IMAD.MOV R19, RZ, RZ, -R11 ;  /* 0x000000ffff137224 */ /* 0x001fc800078e0a0b */
[----:B------:R-:W-:Y:S02]  /*0d60*/  @!P3 IADD3 R20, PT, PT, -R20, RZ, RZ ;  /* 0x000000ff1414b210 */ /* 0x000fe40007ffe1ff */
[----:B------:R-:W-:Y:S01]  /*0d70*/  @!P2 LOP3.LUT R20, RZ, R14, RZ, 0x33, !PT ;  /* 0x0000000eff14a212 */ /* 0x000fe200078e33ff */
[----:B------:R-:W-:-:S04]  /*0d80*/  IMAD R19, R19, R4, RZ ;  /* 0x0000000413137224 */ /* 0x000fc800078e02ff */
[----:B------:R-:W-:Y:S01]  /*0d90*/  IMAD.HI.U32 R10, R11, R19, R10 ;  /* 0x000000130b0a7227 */ /* 0x000fe200078e000a */
[----:B------:R-:W-:Y:S02]  /*0da0*/  IABS R19, R21 ;  /* 0x0000001500137213 */ /* 0x000fe40000000000 */
[----:B------:R-:W-:-:S03]  /*0db0*/  IABS R11, R20 ;  /* 0x00000014000b7213 */ /* 0x000fc60000000000 */
[----:B------:R-:W-:Y:S02]  /*0dc0*/  IMAD.MOV R22, RZ, RZ, -R19 ;  /* 0x000000ffff167224 */ /* 0x000fe400078e0a13 */
[----:B------:R-:W-:-:S03]  /*0dd0*/  VIADD R19, R5, 0xfffffff8 ;  /* 0xfffffff805137836 */ /* 0x000fc60000000000 */
[----:B------:R-:W-:Y:S01]  /*0de0*/  MOV R5, R22 ;  /* 0x0000001600057202 */ /* 0x000fe20000000f00 */
[----:B------:R-:W-:-:S04]  /*0df0*/  IMAD.HI.U32 R22, R10, R11, RZ ;  /* 0x0000000b0a167227 */ /* 0x000fc800078e00ff */
[----:B------:R-:W-:Y:S02]  /*0e00*/  IMAD R5, R22, R5, R11 ;  /* 0x0000000516057224 */ /* 0x000fe400078e020b */
[----:B------:R-:W-:-:S06]  /*0e10*/  IMAD.WIDE.U32 R10, R19, 0x4, R12 ;  /* 0x00000004130a7825 */ /* 0x000fcc00078e000c */
[----:B------:R-:W2:Y:S01]  /*0e20*/  LDG.E R10, desc[UR6][R10.64] ;  /* 0x000000060a0a7981 */ /* 0x000ea2000c1e1900 */
[----:B------:R-:W-:Y:S01]  /*0e30*/  ISETP.GT.U32.AND P2, PT, R4, R5, PT ;  /* 0x000000050400720c */ /* 0x000fe20003f44070 */
[--C-:B------:R-:W-:Y:S01]  /*0e40*/  IMAD R6, R6, 0x4, R1.reuse ;  /* 0x0000000406067824 */ /* 0x100fe200078e0201 */
[----:B------:R-:W-:Y:S01]  /*0e50*/  LEA R8, R8, R1, 0x2 ;  /* 0x0000000108087211 */ /* 0x000fe200078e10ff */
[--C-:B------:R-:W-:Y:S01]  /*0e60*/  IMAD R16, R16, 0x4, R1.reuse ;  /* 0x0000000410107824 */ /* 0x100fe200078e0201 */
[----:B------:R-:W-:Y:S01]  /*0e70*/  UIADD3 UR4, UPT, UPT, UR4, 0x8, URZ ;  /* 0x0000000804047890 */ /* 0x000fe2000fffe0ff */
[----:B------:R-:W-:Y:S02]  /*0e80*/  IMAD R15, R15, 0x4, R1 ;  /* 0x000000040f0f7824 */ /* 0x000fe400078e0201 */
[----:B------:R0:W-:Y:S06]  /*0e90*/  STL [R8], R9 ;  /* 0x0000000908007387 */ /* 0x0001ec0000100800 */
[----:B------:R-:W-:-:S02]  /*0ea0*/  @!P2 IMAD.IADD R5, R5, 0x1, -R4 ;  /* 0x000000010505a824 */ /* 0x000fc400078e0a04 */
[----:B------:R-:W-:Y:S01]  /*0eb0*/  @!P2 VIADD R22, R22, 0x1 ;  /* 0x000000011616a836 */ /* 0x000fe20000000000 */
[----:B------:R-:W-:Y:S02]  /*0ec0*/  ISETP.NE.AND P2, PT, R21, RZ, PT ;  /* 0x000000ff1500720c */ /* 0x000fe40003f45270 */
[----:B------:R-:W-:Y:S02]  /*0ed0*/  ISETP.GE.U32.AND P1, PT, R5, R4, PT ;  /* 0x000000040500720c */ /* 0x000fe40003f26070 */
[----:B------:R-:W-:-:S04]  /*0ee0*/  LOP3.LUT R4, R20, R21, RZ, 0x3c, !PT ;  /* 0x0000001514047212 */ /* 0x000fc800078e3cff */
[----:B------:R-:W-:Y:S01]  /*0ef0*/  ISETP.GE.AND P3, PT, R4, RZ, PT ;  /* 0x000000ff0400720c */ /* 0x000fe20003f66270 */
[----:B------:R-:W-:-:S04]  /*0f00*/  IMAD.MOV R4, RZ, RZ, -R25 ;  /* 0x000000ffff047224 */ /* 0x000fc800078e0a19 */
[----:B------:R-:W-:Y:S02]  /*0f10*/  IMAD R7, R7, R4, R24 ;  /* 0x0000000407077224 */ /* 0x000fe400078e0218 */
[----:B------:R-:W-:Y:S02]  /*0f20*/  HFMA2 R4, -RZ, RZ, 0, 0 ;  /* 0x00000000ff047431 */ /* 0x000fe400000001ff */
[----:B------:R-:W-:Y:S01]  /*0f30*/  @P1 VIADD R22, R22, 0x1 ;  /* 0x0000000116161836 */ /* 0x000fe20000000000 */
[----:B------:R1:W-:Y:S03]  /*0f40*/  STL [R6], R7 ;  /* 0x0000000706007387 */ /* 0x0003e60000100800 */
[----:B------:R-:W-:Y:S01]  /*0f50*/  @!P3 IMAD.MOV R22, RZ, RZ, -R22 ;  /* 0x000000ffff16b224 */ /* 0x000fe200078e0a16 */
[----:B------:R-:W-:Y:S02]  /*0f60*/  @!P2 LOP3.LUT R22, RZ, R21, RZ, 0x33, !PT ;  /* 0x00000015ff16a212 */ /* 0x000fe400078e33ff */
[----:B--2---:R-:W-:-:S02]  /*0f70*/  IABS R26, R10 ;  /* 0x0000000a001a7213 */ /* 0x004fc40000000000 */
[----:B0-----:R-:W-:Y:S02]  /*0f80*/  IABS R8, R10 ;  /* 0x0000000a00087213 */ /* 0x001fe40000000000 */
[----:B------:R-:W0:Y:S03]  /*0f90*/  I2F.RP R27, R26 ;  /* 0x0000001a001b7306 */ /* 0x000e260000209400 */
[----:B------:R-:W-:-:S05]  /*0fa0*/  IMAD.MOV R8, RZ, RZ, -R8 ;  /* 0x000000ffff087224 */ /* 0x000fca00078e0a08 */
[----:B0-----:R-:W0:Y:S02]  /*0fb0*/  MUFU.RCP R27, R27 ;  /* 0x0000001b001b7308 */ /* 0x001e240000001000 */
[----:B0-----:R-:W-:-:S06]  /*0fc0*/  VIADD R5, R27, 0xffffffe ;  /* 0x0ffffffe1b057836 */ /* 0x001fcc0000000000 */
[----:B------:R-:W0:Y:S02]  /*0fd0*/  F2I.FTZ.U32.TRUNC.NTZ R5, R5 ;  /* 0x0000000500057305 */ /* 0x000e24000021f000 */
[----:B0-----:R-:W-:-:S05]  /*0fe0*/  IADD3 R11, PT, PT, RZ, -R5, RZ ;  /* 0x80000005ff0b7210 */ /* 0x001fca0007ffe0ff */
[----:B------:R-:W-:-:S04]  /*0ff0*/  IMAD R11, R11, R26, RZ ;  /* 0x0000001a0b0b7224 */ /* 0x000fc800078e02ff */
[----:B------:R-:W-:Y:S01]  /*1000*/  IMAD.HI.U32 R4, R5, R11, R4 ;  /* 0x0000000b05047227 */ /* 0x000fe200078e0004 */
[----:B------:R-:W-:-:S03]  /*1010*/  IABS R5, R22 ;  /* 0x0000001600057213 */ /* 0x000fc60000000000 */
[----:B------:R-:W-:Y:S02]  /*1020*/  IMAD R11, R19, 0x4, R1 ;  /* 0x00000004130b7824 */ /* 0x000fe400078e0201 */
[----:B------:R-:W-:-:S04]  /*1030*/  IMAD.HI.U32 R4, R4, R5, RZ ;  /* 0x0000000504047227 */ /* 0x000fc800078e00ff */
[----:B------:R-:W-:Y:S02]  /*1040*/  IMAD R5, R4, R8, R5 ;  /* 0x0000000804057224 */ /* 0x000fe400078e0205 */
[----:B------:R-:W-:-:S03]  /*1050*/  IMAD.MOV R8, RZ, RZ, -R23 ;  /* 0x000000ffff087224 */ /* 0x000fc600078e0a17 */
[----:B------:R-:W-:Y:S01]  /*1060*/  ISETP.GT.U32.AND P2, PT, R26, R5, PT ;  /* 0x000000051a00720c */ /* 0x000fe20003f44070 */
[----:B------:R-:W-:Y:S02]  /*1070*/  IMAD R17, R17, R8, R25 ;  /* 0x0000000811117224 */ /* 0x000fe400078e0219 */
[----:B------:R-:W-:-:S03]  /*1080*/  IMAD.MOV R8, RZ, RZ, -R22 ;  /* 0x000000ffff087224 */ /* 0x000fc600078e0a16 */
[----:B------:R1:W-:Y:S07]  /*1090*/  STL [R16], R17 ;  /* 0x0000001110007387 */ /* 0x0003ee0000100800 */
[----:B------:R-:W-:Y:S01]  /*10a0*/  @!P2 IMAD.IADD R5, R5, 0x1, -R26 ;  /* 0x000000010505a824 */ /* 0x000fe200078e0a1a */
[----:B------:R-:W-:Y:S02]  /*10b0*/  @!P2 IADD3 R4, PT, PT, R4, 0x1, RZ ;  /* 0x000000010404a810 */ /* 0x000fe40007ffe0ff */
[----:B------:R-:W-:-:S02]  /*10c0*/  ISETP.NE.AND P2, PT, R10, RZ, PT ;  /* 0x000000ff0a00720c */ /* 0x000fc40003f45270 */
[----:B------:R-:W-:Y:S02]  /*10d0*/  ISETP.GE.U32.AND P1, PT, R5, R26, PT ;  /* 0x0000001a0500720c */ /* 0x000fe40003f26070 */
[----:B------:R-:W-:-:S04]  /*10e0*/  LOP3.LUT R5, R22, R10, RZ, 0x3c, !PT ;  /* 0x0000000a16057212 */ /* 0x000fc800078e3cff */
[----:B------:R-:W-:Y:S01]  /*10f0*/  ISETP.GE.AND P3, PT, R5, RZ, PT ;  /* 0x000000ff0500720c */ /* 0x000fe20003f66270 */
[--C-:B------:R-:W-:Y:S02]  /*1100*/  IMAD.MOV R5, RZ, RZ, -R20.reuse ;  /* 0x000000ffff057224 */ /* 0x100fe400078e0a14 */
[----:B------:R-:W-:Y:S02]  /*1110*/  IMAD R20, R21, R8, R20 ;  /* 0x0000000815147224 */ /* 0x000fe400078e0214 */
[----:B------:R-:W-:Y:S01]  /*1120*/  IMAD R14, R14, R5, R23 ;  /* 0x000000050e0e7224 */ /* 0x000fe200078e0217 */
[----:B------:R-:W-:Y:S01]  /*1130*/  MOV R5, R19 ;  /* 0x0000001300057202 */ /* 0x000fe20000000f00 */
[----:B------:R-:W-:Y:S01]  /*1140*/  @P1 VIADD R4, R4, 0x1 ;  /* 0x0000000104041836 */ /* 0x000fe20000000000 */
[----:B------:R-:W-:-:S05]  /*1150*/  ISETP.NE.AND P1, PT, R3, UR4, PT ;  /* 0x0000000403007c0c */ /* 0x000fca000bf25270 */
[----:B------:R-:W-:Y:S02]  /*1160*/  @!P3 IADD3 R4, PT, PT, -R4, RZ, RZ ;  /* 0x000000ff0404b210 */ /* 0x000fe40007ffe1ff */
[----:B------:R-:W-:-:S04]  /*1170*/  @!P2 LOP3.LUT R4, RZ, R10, RZ, 0x33, !PT ;  /* 0x0000000aff04a212 */ /* 0x000fc800078e33ff */
[----:B------:R-:W-:Y:S01]  /*1180*/  IADD3 R9, PT, PT, -R4, RZ, RZ ;  /* 0x000000ff04097210 */ /* 0x000fe20007ffe1ff */
[----:B------:R-:W-:-:S04]  /*1190*/  IMAD.MOV.U32 R19, RZ, RZ, R4 ;  /* 0x000000ffff137224 */ /* 0x000fc800078e0004 */
[----:B------:R-:W-:Y:S01]  /*11a0*/  IMAD R10, R10, R9, R22 ;  /* 0x000000090a0a7224 */ /* 0x000fe200078e0216 */
[----:B------:R-:W-:-:S05]  /*11b0*/  LEA R9, R18, R1, 0x2 ;  /* 0x0000000112097211 */ /* 0x000fca00078e10ff */
[----:B------:R1:W-:Y:S04]  /*11c0*/  STL [R9], R14 ;  /* 0x0000000e09007387 */ /* 0x0003e80000100800 */
[----:B------:R1:W-:Y:S04]  /*11d0*/  STL [R15], R20 ;  /* 0x000000140f007387 */ /* 0x0003e80000100800 */
[----:B------:R1:W-:Y:S01]  /*11e0*/  STL [R11], R10 ;  /* 0x0000000a0b007387 */ /* 0x0003e20000100800 */
[----:B------:R-:W-:Y:S05]  /*11f0*/  @P1 BRA `(.L_x_85) ;  /* 0xffffffec00ec1947 */ /* 0x000fea000383ffff */
.L_x_84:
[----:B------:R-:W-:Y:S05]  /*1200*/  @!P0 BRA `(.L_x_86) ;  /* 0x0000000c00b88947 */ /* 0x000fea0003800000 */
[----:B------:R-:W0:Y:S01]  /*1210*/  LDCU UR4, c[0x0][0x3c0] ;  /* 0x00007800ff0477ac */ /* 0x000e220008000800 */
[----:B------:R-:W-:Y:S01]  /*1220*/  ISETP.GE.U32.AND P1, PT, R2, 0x4, PT ;  /* 0x000000040200780c */ /* 0x000fe20003f26070 */
[----:B0-----:R-:W-:-:S04]  /*1230*/  ULOP3.LUT UR5, UR4, 0x3, URZ, 0xc0, !UPT ;  /* 0x0000000304057892 */ /* 0x001fc8000f8ec0ff */
[----:B------:R-:W-:-:S08]  /*1240*/  UISETP.NE.AND UP0, UPT, UR5, URZ, UPT ;  /* 0x000000ff0500728c */ /* 0x000fd0000bf05270 */
[----:B------:R-:W-:Y:S05]  /*1250*/  @!P1 BRA `(.L_x_87) ;  /* 0x00000008000c9947 */ /* 0x000fea0003800000 */
[----:B-1----:R-:W0:Y:S01]  /*1260*/  LDC.64 R14, c[0x0][0x388] ;  /* 0x0000e200ff0e7b82 */ /* 0x002e220000000a00 */
[----:B------:R-:W-:-:S04]  /*1270*/  VIADD R6, R5, 0xffffffff ;  /* 0xffffffff05067836 */ /* 0x000fc80000000000 */
[----:B0-----:R-:W-:-:S05]  /*1280*/  IMAD.WIDE.U32 R16, R6, 0x4, R14 ;  /* 0x0000000406107825 */ /* 0x001fca00078e000e */
[----:B------:R0:W2:Y:S01]  /*1290*/  LDG.E R10, desc[UR6][R16.64] ;  /* 0x00000006100a7981 */ /* 0x0000a2000c1e1900 */
[----:B------:R-:W-:-:S05]  /*12a0*/  IADD3 R8, PT, PT, R5, -0x2, RZ ;  /* 0xfffffffe05087810 */ /* 0x000fca0007ffe0ff */
[----:B------:R-:W-:-:S05]  /*12b0*/  IMAD.WIDE.U32 R20, R8, 0x4, R14 ;  /* 0x0000000408147825 */ /* 0x000fca00078e000e */
[----:B------:R-:W3:Y:S01]  /*12c0*/  LDG.E R3, desc[UR6][R20.64] ;  /* 0x0000000614037981 */ /* 0x000ee2000c1e1900 */
[----:B------:R-:W-:-:S04]  /*12d0*/  VIADD R12, R5, 0xfffffffd ;  /* 0xfffffffd050c7836 */ /* 0x000fc80000000000 */
[----:B------:R-:W-:-:S05]  /*12e0*/  IMAD.WIDE.U32 R22, R12, 0x4, R14 ;  /* 0x000000040c167825 */ /* 0x000fca00078e000e */
[----:B------:R-:W4:Y:S01]  /*12f0*/  LDG.E R7, desc[UR6][R22.64] ;  /* 0x0000000616077981 */ /* 0x000f22000c1e1900 */
[----:B------:R-:W-:-:S04]  /*1300*/  VIADD R9, R5, 0xfffffffc ;  /* 0xfffffffc05097836 */ /* 0x000fc80000000000 */
[----:B------:R-:W-:-:S05]  /*1310*/  IMAD.WIDE.U32 R24, R9, 0x4, R14 ;  /* 0x0000000409187825 */ /* 0x000fca00078e000e */
[----:B------:R-:W5:Y:S01]  /*1320*/  LDG.E R11, desc[UR6][R24.64] ;  /* 0x00000006180b7981 */ /* 0x000f62000c1e1900 */
[----:B0-----:R-:W-:Y:S02]  /*1330*/  IABS R16, R19 ;  /* 0x0000001300107213 */ /* 0x001fe40000000000 */
        /* <DEDUP_REMOVED lines=90> */
[----:B------:R-:W-:-:S04]  /*18e0*/  LOP3.LUT R5, R18, R11, RZ, 0x3c, !PT ;  /* 0x0000000b12057212 */ /* 0x000fc800078e3cff */
[----:B------:R-:W-:Y:S02]  /*18f0*/  ISETP.GT.U32.AND P2, PT, R13, R20, PT ;  /* 0x000000140d00720c */ /* 0x000fe40003f44070 */
[----:B------:R-:W-:Y:S02]  /*1900*/  ISETP.GE.AND P3, PT, R5, RZ, PT ;  /* 0x000000ff0500720c */ /* 0x000fe40003f66270 */
[----:B------:R-:W-:-:S05]  /*1910*/  IADD3 R5, PT, PT, -R14, RZ, RZ ;  /* 0x000000ff0e057210 */ /* 0x000fca0007ffe1ff */
[----:B------:R-:W-:Y:S02]  /*1920*/  IMAD R10, R10, R5, R19 ;  /* 0x000000050a0a7224 */ /* 0x000fe400078e0213 */
[----:B------:R-:W-:Y:S02]  /*1930*/  IMAD.MOV.U32 R5, RZ, RZ, R9 ;  /* 0x000000ffff057224 */ /* 0x000fe400078e0009 */
[----:B------:R-:W-:Y:S01]  /*1940*/  @!P2 IMAD.IADD R20, R20, 0x1, -R13 ;  /* 0x000000011414a824 */ /* 0x000fe200078e0a0d */
[----:B------:R-:W-:Y:S02]  /*1950*/  @!P2 IADD3 R4, PT, PT, R4, 0x1, RZ ;  /* 0x000000010404a810 */ /* 0x000fe40007ffe0ff */
[----:B------:R-:W-:Y:S02]  /*1960*/  ISETP.NE.AND P2, PT, R11, RZ, PT ;  /* 0x000000ff0b00720c */ /* 0x000fe40003f45270 */
[----:B------:R-:W-:Y:S01]  /*1970*/  ISETP.GE.U32.AND P1, PT, R20, R13, PT ;  /* 0x0000000d1400720c */ /* 0x000fe20003f26070 */
[----:B------:R-:W-:-:S02]  /*1980*/  IMAD.MOV R13, RZ, RZ, -R16 ;  /* 0x000000ffff0d7224 */ /* 0x000fc400078e0a10 */
[----:B------:R-:W-:Y:S02]  /*1990*/  IMAD R16, R7, R15, R16 ;  /* 0x0000000f07107224 */ /* 0x000fe400078e0210 */
[----:B------:R-:W-:Y:S02]  /*19a0*/  IMAD R14, R3, R13, R14 ;  /* 0x0000000d030e7224 */ /* 0x000fe400078e020e */
[--C-:B------:R-:W-:Y:S02]  /*19b0*/  IMAD R3, R6, 0x4, R1.reuse ;  /* 0x0000000406037824 */ /* 0x100fe400078e0201 */
[--C-:B------:R-:W-:Y:S02]  /*19c0*/  IMAD R7, R8, 0x4, R1.reuse ;  /* 0x0000000408077824 */ /* 0x100fe400078e0201 */
[----:B------:R-:W-:Y:S01]  /*19d0*/  IMAD R13, R9, 0x4, R1 ;  /* 0x00000004090d7824 */ /* 0x000fe200078e0201 */
[----:B------:R0:W-:Y:S01]  /*19e0*/  STL [R3], R10 ;  /* 0x0000000a03007387 */ /* 0x0001e20000100800 */
[----:B------:R-:W-:-:S03]  /*19f0*/  @P1 VIADD R4, R4, 0x1 ;  /* 0x0000000104041836 */ /* 0x000fc60000000000 */
[----:B------:R0:W-:Y:S01]  /*1a00*/  STL [R7], R14 ;  /* 0x0000000e07007387 */ /* 0x0001e20000100800 */
[----:B------:R-:W-:Y:S01]  /*1a10*/  @!P3 IMAD.MOV R4, RZ, RZ, -R4 ;  /* 0x000000ffff04b224 */ /* 0x000fe200078e0a04 */
[----:B------:R-:W-:-:S04]  /*1a20*/  @!P2 LOP3.LUT R4, RZ, R11, RZ, 0x33, !PT ;  /* 0x0000000bff04a212 */ /* 0x000fc800078e33ff */
[----:B------:R-:W-:Y:S02]  /*1a30*/  IADD3 R17, PT, PT, -R4, RZ, RZ ;  /* 0x000000ff04117210 */ /* 0x000fe40007ffe1ff */
[----:B------:R-:W-:-:S03]  /*1a40*/  MOV R19, R4 ;  /* 0x0000000400137202 */ /* 0x000fc60000000f00 */
[----:B------:R-:W-:Y:S01]  /*1a50*/  IMAD R18, R11, R17, R18 ;  /* 0x000000110b127224 */ /* 0x000fe200078e0212 */
[----:B------:R-:W-:-:S05]  /*1a60*/  LEA R11, R12, R1, 0x2 ;  /* 0x000000010c0b7211 */ /* 0x000fca00078e10ff */
[----:B------:R0:W-:Y:S04]  /*1a70*/  STL [R11], R16 ;  /* 0x000000100b007387 */ /* 0x0001e80000100800 */
[----:B------:R0:W-:Y:S02]  /*1a80*/  STL [R13], R18 ;  /* 0x000000120d007387 */ /* 0x0001e40000100800 */
.L_x_87:
[----:B------:R-:W-:Y:S05]  /*1a90*/  BRA.U !UP0, `(.L_x_86) ;  /* 0x0000000508947547 */ /* 0x000fea000b800000 */
[----:B------:R-:W-:Y:S02]  /*1aa0*/  UISETP.NE.AND UP0, UPT, UR5, 0x1, UPT ;  /* 0x000000010500788c */ /* 0x000fe4000bf05270 */
[----:B------:R-:W-:-:S04]  /*1ab0*/  ULOP3.LUT UR4, UR4, 0x1, URZ, 0xc0, !UPT ;  /* 0x0000000104047892 */ /* 0x000fc8000f8ec0ff */
[----:B------:R-:W-:-:S03]  /*1ac0*/  UISETP.NE.U32.AND UP1, UPT, UR4, 0x1, UPT ;  /* 0x000000010400788c */ /* 0x000fc6000bf25070 */
[----:B------:R-:W-:Y:S08]  /*1ad0*/  BRA.U !UP0, `(.L_x_88) ;  /* 0x0000000508107547 */ /* 0x000ff0000b800000 */
[----:B0-----:R-:W1:Y:S01]  /*1ae0*/  LDC.64 R12, c[0x0][0x388] ;  /* 0x0000e200ff0c7b82 */ /* 0x001e620000000a00 */
[----:B------:R-:W-:-:S04]  /*1af0*/  VIADD R4, R5, 0xffffffff ;  /* 0xffffffff05047836 */ /* 0x000fc80000000000 */
[----:B-1----:R-:W-:-:S06]  /*1b00*/  IMAD.WIDE.U32 R6, R4, 0x4, R12 ;  /* 0x0000000404067825 */ /* 0x002fcc00078e000c */
[----:B------:R-:W2:Y:S01]  /*1b10*/  LDG.E R6, desc[UR6][R6.64] ;  /* 0x0000000606067981 */ /* 0x000ea2000c1e1900 */
[----:B------:R-:W-:-:S04]  /*1b20*/  VIADD R5, R5, 0xfffffffe ;  /* 0xfffffffe05057836 */ /* 0x000fc80000000000 */
[----:B------:R-:W-:-:S05]  /*1b30*/  IMAD.WIDE.U32 R12, R5, 0x4, R12 ;  /* 0x00000004050c7825 */ /* 0x000fca00078e000c */
[----:B------:R0:W3:Y:S02]  /*1b40*/  LDG.E R3, desc[UR6][R12.64] ;  /* 0x000000060c037981 */ /* 0x0000e4000c1e1900 */
[----:B0-----:R-:W-:Y:S02]  /*1b50*/  IABS R12, R19 ;  /* 0x00000013000c7213 */ /* 0x001fe40000000000 */
[----:B--2---:R-:W-:-:S04]  /*1b60*/  IABS R10, R6 ;  /* 0x00000006000a7213 */ /* 0x004fc80000000000 */
[----:B------:R-:W0:Y:S01]  /*1b70*/  I2F.RP R11, R10 ;  /* 0x0000000a000b7306 */ /* 0x000e220000209400 */
[----:B---3--:R-:W-:-:S07]  /*1b80*/  IABS R14, R3 ;  /* 0x00000003000e7213 */ /* 0x008fce0000000000 */
[----:B0-----:R-:W0:Y:S02]  /*1b90*/  MUFU.RCP R11, R11 ;  /* 0x0000000b000b7308 */ /* 0x001e240000001000 */
[----:B0-----:R-:W-:-:S06]  /*1ba0*/  IADD3 R8, PT, PT, R11, 0xffffffe, RZ ;  /* 0x0ffffffe0b087810 */ /* 0x001fcc0007ffe0ff */
[----:B------:R0:W1:Y:S02]  /*1bb0*/  F2I.FTZ.U32.TRUNC.NTZ R9, R8 ;  /* 0x0000000800097305 */ /* 0x000064000021f000 */
[----:B0-----:R-:W-:Y:S02]  /*1bc0*/  HFMA2 R8, -RZ, RZ, 0, 0 ;  /* 0x00000000ff087431 */ /* 0x001fe400000001ff */
[----:B-1----:R-:W-:-:S04]  /*1bd0*/  IMAD.MOV R7, RZ, RZ, -R9 ;  /* 0x000000ffff077224 */ /* 0x002fc800078e0a09 */
[----:B------:R-:W-:Y:S02]  /*1be0*/  IMAD R13, R7, R10, RZ ;  /* 0x0000000a070d7224 */ /* 0x000fe400078e02ff */
[----:B------:R-:W-:Y:S01]  /*1bf0*/  IMAD.MOV.U32 R7, RZ, RZ, R14 ;  /* 0x000000ffff077224 */ /* 0x000fe200078e000e */
[----:B------:R-:W-:Y:S01]  /*1c00*/  IABS R14, R6 ;  /* 0x00000006000e7213 */ /* 0x000fe20000000000 */
[----:B------:R-:W-:Y:S02]  /*1c10*/  IMAD.HI.U32 R9, R9, R13, R8 ;  /* 0x0000000d09097227 */ /* 0x000fe400078e0008 */
[----:B------:R-:W0:Y:S02]  /*1c20*/  I2F.RP R11, R7 ;  /* 0x00000007000b7306 */ /* 0x000e240000209400 */
[----:B------:R-:W-:Y:S02]  /*1c30*/  IMAD.MOV R13, RZ, RZ, -R14 ;  /* 0x000000ffff0d7224 */ /* 0x000fe400078e0a0e */
[----:B------:R-:W-:-:S04]  /*1c40*/  IMAD.HI.U32 R8, R9, R12, RZ ;  /* 0x0000000c09087227 */ /* 0x000fc800078e00ff */
[----:B------:R-:W-:Y:S01]  /*1c50*/  IMAD R9, R8, R13, R12 ;  /* 0x0000000d08097224 */ /* 0x000fe200078e020c */
[----:B------:R-:W-:-:S04]  /*1c60*/  IABS R13, R3 ;  /* 0x00000003000d7213 */ /* 0x000fc80000000000 */
[----:B------:R-:W-:Y:S01]  /*1c70*/  ISETP.GT.U32.AND P2, PT, R10, R9, PT ;  /* 0x000000090a00720c */ /* 0x000fe20003f44070 */
[----:B0-----:R-:W0:Y:S01]  /*1c80*/  MUFU.RCP R11, R11 ;  /* 0x0000000b000b7308 */ /* 0x001e220000001000 */
[----:B------:R-:W-:-:S11]  /*1c90*/  IADD3 R13, PT, PT, RZ, -R13, RZ ;  /* 0x8000000dff0d7210 */ /* 0x000fd60007ffe0ff */
[----:B------:R-:W-:Y:S02]  /*1ca0*/  @!P2 IMAD.IADD R9, R9, 0x1, -R10 ;  /* 0x000000010909a824 */ /* 0x000fe400078e0a0a */
[----:B------:R-:W-:Y:S01]  /*1cb0*/  @!P2 VIADD R8, R8, 0x1 ;  /* 0x000000010808a836 */ /* 0x000fe20000000000 */
[----:B------:R-:W-:Y:S02]  /*1cc0*/  ISETP.NE.AND P2, PT, R6, RZ, PT ;  /* 0x000000ff0600720c */ /* 0x000fe40003f45270 */
[----:B------:R-:W-:Y:S02]  /*1cd0*/  ISETP.GE.U32.AND P1, PT, R9, R10, PT ;  /* 0x0000000a0900720c */ /* 0x000fe40003f26070 */
[----:B0-----:R-:W-:Y:S02]  /*1ce0*/  IADD3 R12, PT, PT, R11, 0xffffffe, RZ ;  /* 0x0ffffffe0b0c7810 */ /* 0x001fe40007ffe0ff */
[----:B------:R-:W-:Y:S02]  /*1cf0*/  LOP3.LUT R10, R19, R6, RZ, 0x3c, !PT ;  /* 0x00000006130a7212 */ /* 0x000fe400078e3cff */
[----:B------:R-:W0:Y:S02]  /*1d00*/  F2I.FTZ.U32.TRUNC.NTZ R9, R12 ;  /* 0x0000000c00097305 */ /* 0x000e24000021f000 */
[----:B------:R-:W-:-:S05]  /*1d10*/  ISETP.GE.AND P3, PT, R10, RZ, PT ;  /* 0x000000ff0a00720c */ /* 0x000fca0003f66270 */
[----:B------:R-:W-:-:S05]  /*1d20*/  @P1 VIADD R8, R8, 0x1 ;  /* 0x0000000108081836 */ /* 0x000fca0000000000 */
[----:B------:R-:W-:Y:S01]  /*1d30*/  MOV R14, R8 ;  /* 0x00000008000e7202 */ /* 0x000fe20000000f00 */
[----:B0-----:R-:W-:-:S04]  /*1d40*/  IMAD.MOV R8, RZ, RZ, -R9 ;  /* 0x000000ffff087224 */ /* 0x001fc800078e0a09 */
[----:B------:R-:W-:Y:S01]  /*1d50*/  @!P3 IMAD.MOV R14, RZ, RZ, -R14 ;  /* 0x000000ffff0eb224 */ /* 0x000fe200078e0a0e */
[----:B------:R-:W-:Y:S01]  /*1d60*/  @!P2 LOP3.LUT R14, RZ, R6, RZ, 0x33, !PT ;  /* 0x00000006ff0ea212 */ /* 0x000fe200078e33ff */
[----:B------:R-:W-:Y:S02]  /*1d70*/  IMAD R11, R8, R7, RZ ;  /* 0x00000007080b7224 */ /* 0x000fe400078e02ff */
[----:B------:R-:W-:Y:S01]  /*1d80*/  IMAD.MOV.U32 R8, RZ, RZ, RZ ;  /* 0x000000ffff087224 */ /* 0x000fe200078e00ff */
[----:B------:R-:W-:-:S03]  /*1d90*/  IABS R10, R14 ;  /* 0x0000000e000a7213 */ /* 0x000fc60000000000 */
[----:B------:R-:W-:Y:S01]  /*1da0*/  IMAD.HI.U32 R8, R9, R11, R8 ;  /* 0x0000000b09087227 */ /* 0x000fe200078e0008 */
[----:B------:R-:W-:-:S03]  /*1db0*/  MOV R9, R10 ;  /* 0x0000000a00097202 */ /* 0x000fc60000000f00 */
[----:B------:R-:W-:Y:S02]  /*1dc0*/  IMAD.MOV.U32 R10, RZ, RZ, R13 ;  /* 0x000000ffff0a7224 */ /* 0x000fe400078e000d */
[----:B------:R-:W-:-:S04]  /*1dd0*/  IMAD.HI.U32 R8, R8, R9, RZ ;  /* 0x0000000908087227 */ /* 0x000fc800078e00ff */
[----:B------:R-:W-:Y:S01]  /*1de0*/  IMAD R10, R8, R10, R9 ;  /* 0x0000000a080a7224 */ /* 0x000fe200078e0209 */
[----:B------:R-:W-:-:S04]  /*1df0*/  IADD3 R9, PT, PT, -R14, RZ, RZ ;  /* 0x000000ff0e097210 */ /* 0x000fc80007ffe1ff */
        /* <DEDUP_REMOVED lines=10> */
[----:B------:R-:W-:Y:S01]  /*1ea0*/  @P1 IADD3 R8, PT, PT, R8, 0x1, RZ ;  /* 0x0000000108081810 */ /* 0x000fe20007ffe0ff */
[----:B------:R2:W-:Y:S05]  /*1eb0*/  STL [R7], R6 ;  /* 0x0000000607007387 */ /* 0x0005ea0000100800 */
[----:B------:R-:W-:Y:S01]  /*1ec0*/  @!P3 IMAD.MOV R8, RZ, RZ, -R8 ;  /* 0x000000ffff08b224 */ /* 0x000fe200078e0a08 */
[----:B------:R-:W-:-:S04]  /*1ed0*/  @!P2 LOP3.LUT R8, RZ, R3, RZ, 0x33, !PT ;  /* 0x00000003ff08a212 */ /* 0x000fc800078e33ff */
[----:B------:R-:W-:Y:S01]  /*1ee0*/  MOV R19, R8 ;  /* 0x0000000800137202 */ /* 0x000fe20000000f00 */
[----:B------:R-:W-:-:S04]  /*1ef0*/  IMAD.MOV R10, RZ, RZ, -R8 ;  /* 0x000000ffff0a7224 */ /* 0x000fc800078e0a08 */
[----:B------:R-:W-:-:S05]  /*1f00*/  IMAD R3, R3, R10, R14 ;  /* 0x0000000a03037224 */ /* 0x000fca00078e020e */
[----:B------:R2:W-:Y:S02]  /*1f10*/  STL [R4], R3 ;  /* 0x0000000304007387 */ /* 0x0005e40000100800 */
.L_x_88:
        /* <DEDUP_REMOVED lines=11> */
[----:B0-----:R-:W-:Y:S01]  /*1fd0*/  IADD3 R6, PT, PT, R3, 0xffffffe, RZ ;  /* 0x0ffffffe03067810 */ /* 0x001fe20007ffe0ff */
[----:B------:R-:W-:-:S05]  /*1fe0*/  IMAD.MOV R3, RZ, RZ, -R11 ;  /* 0x000000ffff037224 */ /* 0x000fca00078e0a0b */
[----:B------:R0:W1:Y:S02]  /*1ff0*/  F2I.FTZ.U32.TRUNC.NTZ R7, R6 ;  /* 0x0000000600077305 */ /* 0x000064000021f000 */
[----:B0-----:R-:W-:Y:S02]  /*2000*/  HFMA2 R6, -RZ, RZ, 0, 0 ;  /* 0x00000000ff067431 */ /* 0x001fe400000001ff */
[----:B-1----:R-:W-:-:S04]  /*2010*/  IMAD.MOV R9, RZ, RZ, -R7 ;  /* 0x000000ffff097224 */ /* 0x002fc800078e0a07 */
[----:B------:R-:W-:-:S04]  /*2020*/  IMAD R9, R9, R8, RZ ;  /* 0x0000000809097224 */ /* 0x000fc800078e02ff */
[----:B------:R-:W-:-:S06]  /*2030*/  IMAD.HI.U32 R7, R7, R9, R6 ;  /* 0x0000000907077227 */ /* 0x000fcc00078e0006 */
[----:B------:R-:W-:-:S04]  /*2040*/  IMAD.HI.U32 R7, R7, R4, RZ ;  /* 0x0000000407077227 */ /* 0x000fc800078e00ff */
[----:B------:R-:W-:Y:S02]  /*2050*/  IMAD R7, R7, R3, R4 ;  /* 0x0000000307077224 */ /* 0x000fe400078e0204 */
[----:B------:R-:W-:-:S03]  /*2060*/  IMAD R4, R10, 0x4, R1 ;  /* 0x000000040a047824 */ /* 0x000fc600078e0201 */
[----:B------:R-:W-:-:S13]  /*2070*/  ISETP.GT.U32.AND P1, PT, R8, R7, PT ;  /* 0x000000070800720c */ /* 0x000fda0003f24070 */
[----:B------:R-:W-:Y:S02]  /*2080*/  @!P1 IADD3 R7, PT, PT, R7, -R8, RZ ;  /* 0x8000000807079210 */ /* 0x000fe40007ffe0ff */
[----:B------:R-:W-:Y:S02]  /*2090*/  ISETP.NE.AND P1, PT, R5, RZ, PT ;  /* 0x000000ff0500720c */ /* 0x000fe40003f25270 */
[----:B------:R-:W-:-:S13]  /*20a0*/  ISETP.GT.U32.AND P2, PT, R8, R7, PT ;  /* 0x000000070800720c */ /* 0x000fda0003f44070 */
[----:B------:R-:W-:-:S05]  /*20b0*/  @!P2 IMAD.IADD R7, R7, 0x1, -R8 ;  /* 0x000000010707a824 */ /* 0x000fca00078e0a08 */
[----:B------:R-:W-:Y:S02]  /*20c0*/  @!P3 IADD3 R7, PT, PT, -R7, RZ, RZ ;  /* 0x000000ff0707b210 */ /* 0x000fe40007ffe1ff */
[----:B------:R-:W-:-:S05]  /*20d0*/  @!P1 LOP3.LUT R7, RZ, R5, RZ, 0x33, !PT ;  /* 0x00000005ff079212 */ /* 0x000fca00078e33ff */
[----:B------:R3:W-:Y:S02]  /*20e0*/  STL [R4], R7 ;  /* 0x0000000704007387 */ /* 0x0007e40000100800 */
.L_x_86:
[----:B0123--:R-:W0:Y:S01]  /*20f0*/  LDC R7, c[0x0][0x3c0] ;  /* 0x0000f000ff077b82 */ /* 0x00fe220000000800 */
[----:B------:R-:W-:Y:S01]  /*2100*/  MOV R6, RZ ;  /* 0x000000ff00067202 */ /* 0x000fe20000000f00 */
[----:B------:R-:W-:Y:S01]  /*2110*/  IMAD.MOV.U32 R18, RZ, RZ, RZ ;  /* 0x000000ffff127224 */ /* 0x000fe200078e00ff */
[C---:B0-----:R-:W-:Y:S02]  /*2120*/  ISETP.GE.U32.AND P1, PT, R7.reuse, 0x10, PT ;  /* 0x000000100700780c */ /* 0x041fe40003f26070 */
[----:B------:R-:W-:-:S04]  /*2130*/  LOP3.LUT R20, R7, 0xf, RZ, 0xc0, !PT ;  /* 0x0000000f07147812 */ /* 0x000fc800078ec0ff */
[----:B------:R-:W-:-:S07]  /*2140*/  ISETP.NE.AND P2, PT, R20, RZ, PT ;  /* 0x000000ff1400720c */ /* 0x000fce0003f45270 */
[----:B------:R-:W-:Y:S06]  /*2150*/  @!P1 BRA `(.L_x_89) ;  /* 0x0000000000c49947 */ /* 0x000fec0003800000 */
[----:B------:R-:W-:Y:S01]  /*2160*/  LOP3.LUT R6, R7, 0x7ffffff0, RZ, 0xc0, !PT ;  /* 0x7ffffff007067812 */ /* 0x000fe200078ec0ff */
[----:B------:R-:W-:Y:S01]  /*2170*/  IMAD.MOV.U32 R18, RZ, RZ, RZ ;  /* 0x000000ffff127224 */ /* 0x000fe200078e00ff */
[----:B------:R-:W-:-:S07]  /*2180*/  MOV R3, RZ ;  /* 0x000000ff00037202 */ /* 0x000fce0000000f00 */
.L_x_90:
[----:B------:R-:W0:Y:S01]  /*2190*/  LDC.64 R4, c[0x0][0x390] ;  /* 0x0000e400ff047b82 */ /* 0x000e220000000a00 */
[----:B------:R-:W-:-:S05]  /*21a0*/  LEA R19, R3, R1, 0x2 ;  /* 0x0000000103137211 */ /* 0x000fca00078e10ff */
        /* <DEDUP_REMOVED lines=12> */
[----:B------:R-:W5:Y:S04]  /*2270*/  LDG.E R27, desc[UR6][R4.64+0x38] ;  /* 0x00003806041b7981 */ /* 0x000f68000c1e1900 */
[----:B------:R-:W5:Y:S01]  /*2280*/  LDG.E R26, desc[UR6][R4.64+0x3c] ;  /* 0x00003c06041a7981 */ /* 0x000f62000c1e1900 */
[----:B--2---:R-:W-:-:S03]  /*2290*/  IMAD R10, R10, R21, R18 ;  /* 0x000000150a0a7224 */ /* 0x004fc600078e0212 */
[----:B------:R-:W2:Y:S01]  /*22a0*/  LDG.E R18, desc[UR6][R4.64+0x1c] ;  /* 0x00001c0604127981 */ /* 0x000ea2000c1e1900 */
[----:B---3--:R-:W-:-:S03]  /*22b0*/  IMAD R11, R11, R24, R10 ;  /* 0x000000180b0b7224 */ /* 0x008fc600078e020a */
[----:B------:R-:W3:Y:S01]  /*22c0*/  LDG.E R21, desc[UR6][R4.64+0x20] ;  /* 0x0000200604157981 */ /* 0x000ee2000c1e1900 */
[----:B----4-:R-:W-:-:S03]  /*22d0*/  IMAD R14, R14, R25, R11 ;  /* 0x000000190e0e7224 */ /* 0x010fc600078e020b */
[----:B------:R-:W3:Y:S01]  /*22e0*/  LDL.64 R10, [R19+0x20] ;  /* 0x00002000130a7983 */ /* 0x000ee20000100a00 */
[----:B-----5:R-:W-:-:S03]  /*22f0*/  IMAD R14, R15, R22, R14 ;  /* 0x000000160f0e7224 */ /* 0x020fc600078e020e */
[----:B------:R-:W4:Y:S01]  /*2300*/  LDG.E R22, desc[UR6][R4.64+0x24] ;  /* 0x0000240604167981 */ /* 0x000f22000c1e1900 */
[----:B------:R-:W-:-:S03]  /*2310*/  IMAD R12, R12, R23, R14 ;  /* 0x000000170c0c7224 */ /* 0x000fc600078e020e */
[----:B------:R-:W5:Y:S04]  /*2320*/  LDL.64 R14, [R19+0x28] ;  /* 0x00002800130e7983 */ /* 0x000f680000100a00 */
[----:B------:R-:W5:Y:S01]  /*2330*/  LDG.E R23, desc[UR6][R4.64+0x28] ;  /* 0x0000280604177981 */ /* 0x000f62000c1e1900 */
[----:B------:R-:W-:-:S03]  /*2340*/  IMAD R16, R13, R16, R12 ;  /* 0x000000100d107224 */ /* 0x000fc600078e020c */
[----:B------:R-:W5:Y:S01]  /*2350*/  LDG.E R24, desc[UR6][R4.64+0x2c] ;  /* 0x00002c0604187981 */ /* 0x000f62000c1e1900 */
[----:B------:R-:W-:-:S03]  /*2360*/  IMAD R28, R8, R17, R16 ;  /* 0x00000011081c7224 */ /* 0x000fc600078e0210 */
[----:B------:R-:W5:Y:S04]  /*2370*/  LDG.E R25, desc[UR6][R4.64+0x30] ;  /* 0x0000300604197981 */ /* 0x000f68000c1e1900 */
[----:B------:R-:W5:Y:S04]  /*2380*/  LDL.64 R12, [R19+0x30] ;  /* 0x00003000130c7983 */ /* 0x000f680000100a00 */
[----:B------:R-:W5:Y:S04]  /*2390*/  LDG.E R8, desc[UR6][R4.64+0x34] ;  /* 0x0000340604087981 */ /* 0x000f68000c1e1900 */
[----:B------:R-:W5:Y:S01]  /*23a0*/  LDL.64 R16, [R19+0x38] ;  /* 0x0000380013107983 */ /* 0x000f620000100a00 */
[----:B------:R-:W-:-:S05]  /*23b0*/  VIADD R3, R3, 0x10 ;  /* 0x0000001003037836 */ /* 0x000fca0000000000 */
[----:B------:R-:W-:Y:S01]  /*23c0*/  ISETP.NE.AND P1, PT, R3, R6, PT ;  /* 0x000000060300720c */ /* 0x000fe20003f25270 */
[----:B--2---:R-:W-:-:S04]  /*23d0*/  IMAD R9, R9, R18, R28 ;  /* 0x0000001209097224 */ /* 0x004fc800078e021c */
[----:B---3--:R-:W-:-:S04]  /*23e0*/  IMAD R9, R10, R21, R9 ;  /* 0x000000150a097224 */ /* 0x008fc800078e0209 */
[----:B----4-:R-:W-:-:S04]  /*23f0*/  IMAD R9, R11, R22, R9 ;  /* 0x000000160b097224 */ /* 0x010fc800078e0209 */
[----:B-----5:R-:W-:-:S04]  /*2400*/  IMAD R9, R14, R23, R9 ;  /* 0x000000170e097224 */ /* 0x020fc800078e0209 */
[----:B------:R-:W-:-:S04]  /*2410*/  IMAD R9, R15, R24, R9 ;  /* 0x000000180f097224 */ /* 0x000fc800078e0209 */
[----:B------:R-:W-:-:S04]  /*2420*/  IMAD R9, R12, R25, R9 ;  /* 0x000000190c097224 */ /* 0x000fc800078e0209 */
[----:B------:R-:W-:-:S04]  /*2430*/  IMAD R8, R13, R8, R9 ;  /* 0x000000080d087224 */ /* 0x000fc800078e0209 */
[----:B------:R-:W-:-:S04]  /*2440*/  IMAD R8, R16, R27, R8 ;  /* 0x0000001b10087224 */ /* 0x000fc800078e0208 */
[----:B------:R-:W-:Y:S01]  /*2450*/  IMAD R18, R17, R26, R8 ;  /* 0x0000001a11127224 */ /* 0x000fe200078e0208 */
[----:B------:R-:W-:Y:S06]  /*2460*/  @P1 BRA `(.L_x_90) ;  /* 0xfffffffc00481947 */ /* 0x000fec000383ffff */
.L_x_89:
[----:B------:R-:W-:Y:S05]  /*2470*/  @!P2 BRA `(.L_x_91) ;  /* 0x0000000000fca947 */ /* 0x000fea0003800000 */
[----:B------:R-:W-:-:S13]  /*2480*/  ISETP.GE.U32.AND P1, PT, R20, 0x8, PT ;  /* 0x000000081400780c */ /* 0x000fda0003f26070 */
[----:B------:R-:W-:Y:S05]  /*2490*/  @!P1 BRA `(.L_x_92) ;  /* 0x0000000000709947 */ /* 0x000fea0003800000 */
[----:B------:R-:W0:Y:S01]  /*24a0*/  LDC.64 R4, c[0x0][0x390] ;  /* 0x0000e400ff047b82 */ /* 0x000e220000000a00 */
[----:B------:R-:W-:-:S05]  /*24b0*/  LEA R12, R6, R1, 0x2 ;  /* 0x00000001060c7211 */ /* 0x000fca00078e10ff */
[----:B------:R-:W2:Y:S04]  /*24c0*/  LDL R13, [R12] ;  /* 0x000000000c0d7983 */ /* 0x000ea80000100800 */
[----:B------:R-:W3:Y:S04]  /*24d0*/  LDL R16, [R12+0x4] ;  /* 0x000004000c107983 */ /* 0x000ee80000100800 */
[----:B------:R-:W4:Y:S04]  /*24e0*/  LDL R20, [R12+0x8] ;  /* 0x000008000c147983 */ /* 0x000f280000100800 */
[----:B------:R-:W5:Y:S04]  /*24f0*/  LDL R22, [R12+0xc] ;  /* 0x00000c000c167983 */ /* 0x000f680000100800 */
[----:B------:R-:W5:Y:S01]  /*2500*/  LDL R24, [R12+0x10] ;  /* 0x000010000c187983 */ /* 0x000f620000100800 */
[----:B0-----:R-:W-:-:S03]  /*2510*/  IMAD.WIDE.U32 R4, R6, 0x4, R4 ;  /* 0x0000000406047825 */ /* 0x001fc600078e0004 */
[----:B------:R-:W5:Y:S04]  /*2520*/  LDL R10, [R12+0x14] ;  /* 0x000014000c0a7983 */ /* 0x000f680000100800 */
[----:B------:R-:W2:Y:S04]  /*2530*/  LDG.E R14, desc[UR6][R4.64] ;  /* 0x00000006040e7981 */ /* 0x000ea8000c1e1900 */
[----:B------:R-:W3:Y:S04]  /*2540*/  LDG.E R15, desc[UR6][R4.64+0x4] ;  /* 0x00000406040f7981 */ /* 0x000ee8000c1e1900 */
[----:B------:R-:W4:Y:S04]  /*2550*/  LDG.E R17, desc[UR6][R4.64+0x8] ;  /* 0x0000080604117981 */ /* 0x000f28000c1e1900 */
[----:B------:R-:W5:Y:S04]  /*2560*/  LDG.E R19, desc[UR6][R4.64+0xc] ;  /* 0x00000c0604137981 */ /* 0x000f68000c1e1900 */
[----:B------:R-:W5:Y:S04]  /*2570*/  LDG.E R21, desc[UR6][R4.64+0x10] ;  /* 0x0000100604157981 */ /* 0x000f68000c1e1900 */
[----:B------:R-:W5:Y:S04]  /*2580*/  LDG.E R11, desc[UR6][R4.64+0x14] ;  /* 0x00001406040b7981 */ /* 0x000f68000c1e1900 */
[----:B------:R-:W5:Y:S04]  /*2590*/  LDL R3, [R12+0x18] ;  /* 0x000018000c037983 */ /* 0x000f680000100800 */
[----:B------:R-:W5:Y:S04]  /*25a0*/  LDG.E R8, desc[UR6][R4.64+0x18] ;  /* 0x0000180604087981 */ /* 0x000f68000c1e1900 */
[----:B------:R-:W5:Y:S04]  /*25b0*/  LDG.E R9, desc[UR6][R4.64+0x1c] ;  /* 0x00001c0604097981 */ /* 0x000f68000c1e1900 */
[----:B------:R-:W5:Y:S01]  /*25c0*/  LDL R23, [R12+0x1c] ;  /* 0x00001c000c177983 */ /* 0x000f620000100800 */
        /* <DEDUP_REMOVED lines=9> */
.L_x_92:
[----:B------:R-:W-:Y:S05]  /*2660*/  @!P0 BRA `(.L_x_91) ;  /* 0x0000000000808947 */ /* 0x000fea0003800000 */
[----:B------:R-:W-:Y:S02]  /*2670*/  ISETP.GE.U32.AND P0, PT, R2, 0x4, PT ;  /* 0x000000040200780c */ /* 0x000fe40003f06070 */
[----:B------:R-:W-:-:S04]  /*2680*/  LOP3.LUT R13, R7, 0x3, RZ, 0xc0, !PT ;  /* 0x00000003070d7812 */ /* 0x000fc800078ec0ff */
[----:B------:R-:W-:-:S07]  /*2690*/  ISETP.NE.AND P1, PT, R13, RZ, PT ;  /* 0x000000ff0d00720c */ /* 0x000fce0003f25270 */
[----:B------:R-:W-:Y:S06]  /*26a0*/  @!P0 BRA `(.L_x_93) ;  /* 0x0000000000408947 */ /* 0x000fec0003800000 */
[----:B------:R-:W0:Y:S01]  /*26b0*/  LDC.64 R2, c[0x0][0x390] ;  /* 0x0000e400ff027b82 */ /* 0x000e220000000a00 */
[----:B------:R-:W-:-:S05]  /*26c0*/  LEA R4, R6, R1, 0x2 ;  /* 0x0000000106047211 */ /* 0x000fca00078e10ff */
[----:B------:R-:W2:Y:S04]  /*26d0*/  LDL R5, [R4] ;  /* 0x0000000004057983 */ /* 0x000ea80000100800 */
[----:B------:R-:W3:Y:S04]  /*26e0*/  LDL R10, [R4+0x4] ;  /* 0x00000400040a7983 */ /* 0x000ee80000100800 */
[----:B------:R-:W4:Y:S04]  /*26f0*/  LDL R12, [R4+0x8] ;  /* 0x00000800040c7983 */ /* 0x000f280000100800 */
[----:B------:R-:W5:Y:S01]  /*2700*/  LDL R14, [R4+0xc] ;  /* 0x00000c00040e7983 */ /* 0x000f620000100800 */
[----:B0-----:R-:W-:-:S05]  /*2710*/  IMAD.WIDE.U32 R2, R6, 0x4, R2 ;  /* 0x0000000406027825 */ /* 0x001fca00078e0002 */
[----:B------:R-:W2:Y:S04]  /*2720*/  LDG.E R8, desc[UR6][R2.64] ;  /* 0x0000000602087981 */ /* 0x000ea8000c1e1900 */
[----:B------:R-:W3:Y:S04]  /*2730*/  LDG.E R9, desc[UR6][R2.64+0x4] ;  /* 0x0000040602097981 */ /* 0x000ee8000c1e1900 */
[----:B------:R-:W4:Y:S04]  /*2740*/  LDG.E R11, desc[UR6][R2.64+0x8] ;  /* 0x00000806020b7981 */ /* 0x000f28000c1e1900 */
[----:B------:R-:W5:Y:S01]  /*2750*/  LDG.E R15, desc[UR6][R2.64+0xc] ;  /* 0x00000c06020f7981 */ /* 0x000f62000c1e1900 */
[----:B------:R-:W-:-:S02]  /*2760*/  VIADD R6, R6, 0x4 ;  /* 0x0000000406067836 */ /* 0x000fc40000000000 */
[----:B--2---:R-:W-:-:S04]  /*2770*/  IMAD R5, R5, R8, R18 ;  /* 0x0000000805057224 */ /* 0x004fc800078e0212 */
[----:B---3--:R-:W-:-:S04]  /*2780*/  IMAD R5, R10, R9, R5 ;  /* 0x000000090a057224 */ /* 0x008fc800078e0205 */
[----:B----4-:R-:W-:-:S04]  /*2790*/  IMAD R5, R12, R11, R5 ;  /* 0x0000000b0c057224 */ /* 0x010fc800078e0205 */
[----:B-----5:R-:W-:-:S07]  /*27a0*/  IMAD R18, R14, R15, R5 ;  /* 0x0000000f0e127224 */ /* 0x020fce00078e0205 */
.L_x_93:
[----:B------:R-:W-:Y:S05]  /*27b0*/  @!P1 BRA `(.L_x_91) ;  /* 0x00000000002c9947 */ /* 0x000fea0003800000 */
[----:B------:R-:W0:Y:S01]  /*27c0*/  LDC.64 R4, c[0x0][0x390] ;  /* 0x0000e400ff047b82 */ /* 0x000e220000000a00 */
[----:B------:R-:W-:-:S05]  /*27d0*/  UMOV UR4, URZ ;  /* 0x000000ff00047c82 */ /* 0x000fca0008000000 */
.L_x_94:
[C---:B0-----:R-:W-:Y:S01]  /*27e0*/  IMAD.WIDE.U32 R2, R6.reuse, 0x4, R4 ;  /* 0x0000000406027825 */ /* 0x041fe200078e0004 */
[----:B------:R-:W-:-:S05]  /*27f0*/  LEA R8, R6, R1, 0x2 ;  /* 0x0000000106087211 */ /* 0x000fca00078e10ff */
[----:B------:R-:W2:Y:S04]  /*2800*/  LDG.E R2, desc[UR6][R2.64] ;  /* 0x0000000602027981 */ /* 0x000ea8000c1e1900 */
[----:B------:R-:W2:Y:S01]  /*2810*/  LDL R9, [R8] ;  /* 0x0000000008097983 */ /* 0x000ea20000100800 */
[----:B------:R-:W-:Y:S01]  /*2820*/  UIADD3 UR4, UPT, UPT, UR4, 0x1, URZ ;  /* 0x0000000104047890 */ /* 0x000fe2000fffe0ff */
[----:B------:R-:W-:-:S05]  /*2830*/  VIADD R6, R6, 0x1 ;  /* 0x0000000106067836 */ /* 0x000fca0000000000 */
[----:B------:R-:W-:Y:S01]  /*2840*/  ISETP.NE.AND P0, PT, R13, UR4, PT ;  /* 0x000000040d007c0c */ /* 0x000fe2000bf05270 */
[----:B--2---:R-:W-:-:S12]  /*2850*/  IMAD R18, R9, R2, R18 ;  /* 0x0000000209127224 */ /* 0x004fd800078e0212 */
[----:B------:R-:W-:Y:S05]  /*2860*/  @P0 BRA `(.L_x_94) ;  /* 0xfffffffc00dc0947 */ /* 0x000fea000383ffff */
.L_x_91:
[----:B------:R-:W-:Y:S02]  /*2870*/  SHF.R.S32.HI R3, RZ, 0x1f, R18 ;  /* 0x0000001fff037819 */ /* 0x000fe40000011412 */
[----:B------:R-:W-:-:S07]  /*2880*/  MOV R2, R18 ;  /* 0x0000001200027202 */ /* 0x000fce0000000f00 */
.L_x_83:
[----:B------:R-:W0:Y:S01]  /*2890*/  LDC.64 R4, c[0x0][0x3a8] ;  /* 0x0000ea00ff047b82 */ /* 0x000e220000000a00 */
[----:B------:R-:W1:Y:S07]  /*28a0*/  LDCU.64 UR4, c[0x0][0x380] ;  /* 0x00007000ff0477ac */ /* 0x000e6e0008000a00 */
[----:B------:R-:W0:Y:S01]  /*28b0*/  LDC.64 R8, c[0x0][0x3b8] ;  /* 0x0000ee00ff087b82 */ /* 0x000e220000000a00 */
[----:B-1----:R-:W-:-:S04]  /*28c0*/  LEA R18, P0, R2, UR4, 0x2 ;  /* 0x0000000402127c11 */ /* 0x002fc8000f8010ff */
[----:B------:R-:W-:Y:S01]  /*28d0*/  LEA.HI.X R19, R2, UR5, R3, 0x2, P0 ;  /* 0x0000000502137c11 */ /* 0x000fe200080f1403 */
[----:B0-----:R-:W-:-:S04]  /*28e0*/  IMAD.WIDE R2, R8, 0x4, R4 ;  /* 0x0000000408027825 */ /* 0x001fc800078e0204 */
[----:B------:R0:W-:Y:S04]  /*28f0*/  STG.E desc[UR6][R18.64], R9 ;  /* 0x0000000912007986 */ /* 0x0001e8000c101906 */
[----:B------:R-:W2:Y:S02]  /*2900*/  LDG.E R2, desc[UR6][R2.64] ;  /* 0x0000000602027981 */ /* 0x000ea4000c1e1900 */
[----:B--2---:R-:W-:-:S13]  /*2910*/  ISETP.GE.AND P0, PT, R2, 0x1, PT ;  /* 0x000000010200780c */ /* 0x004fda0003f06270 */
[----:B0-----:R-:W-:Y:S05]  /*2920*/  @!P0 EXIT ;  /* 0x000000000000894d */ /* 0x001fea0003800000 */
[C---:B------:R-:W-:Y:S01]  /*2930*/  LOP3.LUT R5, R7.reuse, 0x7ffffff0, RZ, 0xc0, !PT ;  /* 0x7ffffff007057812 */ /* 0x040fe200078ec0ff */
[----:B------:R-:W-:Y:S02]  /*2940*/  IMAD R3, R8, 0x4, R1 ;  /* 0x0000000408037824 */ /* 0x000fe400078e0201 */
[----:B------:R-:W-:Y:S01]  /*2950*/  HFMA2 R8, -RZ, RZ, 0, 0 ;  /* 0x00000000ff087431 */ /* 0x000fe200000001ff */
[C---:B------:R-:W-:Y:S02]  /*2960*/  LOP3.LUT R4, R7.reuse, 0xf, RZ, 0xc0, !PT ;  /* 0x0000000f07047812 */ /* 0x040fe400078ec0ff */
[C---:B------:R-:W-:Y:S01]  /*2970*/  LOP3.LUT R6, R7.reuse, 0x7, RZ, 0xc0, !PT ;  /* 0x0000000707067812 */ /* 0x040fe200078ec0ff */
[----:B------:R-:W-:Y:S01]  /*2980*/  IMAD.MOV R9, RZ, RZ, -R5 ;  /* 0x000000ffff097224 */ /* 0x000fe200078e0a05 */
[----:B------:R-:W-:-:S07]  /*2990*/  LOP3.LUT R7, R7, 0x3, RZ, 0xc0, !PT ;  /* 0x0000000307077812 */ /* 0x000fce00078ec0ff */
.L_x_136:
[----:B0-----:R-:W0:Y:S01]  /*29a0*/  LDCU UR4, c[0x0][0x3c0] ;  /* 0x00007800ff0477ac */ /* 0x001e220008000800 */
[----:B------:R1:W-:Y:S01]  /*29b0*/  STL [R3], R8 ;  /* 0x0000000803007387 */ /* 0x0003e20000100800 */
[----:B------:R-:W-:Y:S01]  /*29c0*/  IMAD.MOV.U32 R10, RZ, RZ, R0 ;  /* 0x000000ffff0a7224 */ /* 0x000fe200078e0000 */
[----:B----4-:R-:W-:Y:S02]  /*29d0*/  CS2R R12, SRZ ;  /* 0x00000000000c7805 */ /* 0x010fe4000001ff00 */
[----:B-1----:R-:W-:-:S04]  /*29e0*/  IADD3 R8, PT, PT, R8, 0x1, RZ ;  /* 0x0000000108087810 */ /* 0x002fc80007ffe0ff */
[----:B------:R-:W-:Y:S01]  /*29f0*/  ISETP.NE.AND P1, PT, R8, R2, PT ;  /* 0x000000020800720c */ /* 0x000fe20003f25270 */
[----:B0-----:R-:W-:-:S09]  /*2a00*/  UISETP.GE.AND UP0, UPT, UR4, 0x1, UPT ;  /* 0x000000010400788c */ /* 0x001fd2000bf06270 */
[----:B--2--5:R-:W-:Y:S05]  /*2a10*/  BRA.U !UP0, `(.L_x_95) ;  /* 0x0000000508fc7547 */ /* 0x024fea000b800000 */
[----:B------:R-:W-:Y:S01]  /*2a20*/  UISETP.GE.U32.AND UP0, UPT, UR4, 0x10, UPT ;  /* 0x000000100400788c */ /* 0x000fe2000bf06070 */
[----:B------:R-:W-:Y:S01]  /*2a30*/  MOV R22, RZ ;  /* 0x000000ff00167202 */ /* 0x000fe20000000f00 */
[----:B------:R-:W-:-:S07]  /*2a40*/  IMAD.MOV.U32 R17, RZ, RZ, RZ ;  /* 0x000000ffff117224 */ /* 0x000fce00078e00ff */
[----:B------:R-:W-:Y:S05]  /*2a50*/  BRA.U !UP0, `(.L_x_96) ;  /* 0x0000000108e47547 */ /* 0x000fea000b800000 */
[----:B------:R-:W0:Y:S01]  /*2a60*/  LDCU.64 UR4, c[0x0][0x3b0] ;  /* 0x00007600ff0477ac */ /* 0x000e220008000a00 */
[----:B------:R-:W-:Y:S01]  /*2a70*/  IADD3 R11, PT, PT, R1, 0x20, RZ ;  /* 0x00000020010b7810 */ /* 0x000fe20007ffe0ff */
[----:B------:R-:W-:Y:S01]  /*2a80*/  IMAD.MOV.U32 R17, RZ, RZ, RZ ;  /* 0x000000ffff117224 */ /* 0x000fe200078e00ff */
[----:B------:R-:W-:Y:S01]  /*2a90*/  MOV R16, R9 ;  /* 0x0000000900107202 */ /* 0x000fe20000000f00 */
[----:B0-----:R-:W-:-:S04]  /*2aa0*/  UIADD3 UR4, UP0, UPT, UR4, 0x20, URZ ;  /* 0x0000002004047890 */ /* 0x001fc8000ff1e0ff */
[----:B------:R-:W-:Y:S02]  /*2ab0*/  UIADD3.X UR5, UPT, UPT, URZ, UR5, URZ, UP0, !UPT ;  /* 0x00000005ff057290 */ /* 0x000fe400087fe4ff */
[----:B------:R-:W-:-:S04]  /*2ac0*/  IMAD.U32 R14, RZ, RZ, UR4 ;  /* 0x00000004ff0e7e24 */ /* 0x000fc8000f8e00ff */
[----:B------:R-:W-:-:S07]  /*2ad0*/  MOV R15, UR5 ;  /* 0x00000005000f7c02 */ /* 0x000fce0008000f00 */
.L_x_97:
[----:B------:R-:W-:Y:S01]  /*2ae0*/  IMAD.MOV.U32 R20, RZ, RZ, R14 ;  /* 0x000000ffff147224 */ /* 0x000fe200078e000e */
[----:B------:R-:W-:Y:S01]  /*2af0*/  MOV R21, R15 ;  /* 0x0000000f00157202 */ /* 0x000fe20000000f00 */
[----:B------:R-:W2:Y:S04]  /*2b00*/  LDL.64 R12, [R11+-0x18] ;  /* 0xffffe8000b0c7983 */ /* 0x000ea80000100a00 */
[----:B------:R-:W3:Y:S04]  /*2b10*/  LDL.64 R14, [R11+-0x20] ;  /* 0xffffe0000b0e7983 */ /* 0x000ee80000100a00 */
[----:B------:R-:W3:Y:S04]  /*2b20*/  LDG.E R24, desc[UR6][R20.64+-0x20] ;  /* 0xffffe00614187981 */ /* 0x000ee8000c1e1900 */
[----:B------:R-:W4:Y:S04]  /*2b30*/  LDG.E R25, desc[UR6][R20.64+-0x1c] ;  /* 0xffffe40614197981 */ /* 0x000f28000c1e1900 */
[----:B------:R-:W2:Y:S04]  /*2b40*/  LDG.E R23, desc[UR6][R20.64+-0x18] ;  /* 0xffffe80614177981 */ /* 0x000ea8000c1e1900 */
[----:B------:R-:W5:Y:S01]  /*2b50*/  LDG.E R22, desc[UR6][R20.64+-0x14] ;  /* 0xffffec0614167981 */ /* 0x000f62000c1e1900 */
[----:B---3--:R-:W-:-:S03]  /*2b60*/  IMAD R14, R14, R24, R17 ;  /* 0x000000180e0e7224 */ /* 0x008fc600078e0211 */
[----:B------:R-:W3:Y:S01]  /*2b70*/  LDG.E R17, desc[UR6][R20.64+-0x10] ;  /* 0xfffff00614117981 */ /* 0x000ee2000c1e1900 */
[----:B----4-:R-:W-:-:S03]  /*2b80*/  IMAD R25, R15, R25, R14 ;  /* 0x000000190f197224 */ /* 0x010fc600078e020e */
[----:B------:R-:W3:Y:S01]  /*2b90*/  LDL.64 R14, [R11+-0x10] ;  /* 0xfffff0000b0e7983 */ /* 0x000ee20000100a00 */
[----:B--2---:R-:W-:-:S03]  /*2ba0*/  IMAD R12, R12, R23, R25 ;  /* 0x000000170c0c7224 */ /* 0x004fc600078e0219 */
[----:B------:R-:W2:Y:S01]  /*2bb0*/  LDG.E R24, desc[UR6][R20.64+-0xc] ;  /* 0xfffff40614187981 */ /* 0x000ea2000c1e1900 */
[----:B-----5:R-:W-:-:S03]  /*2bc0*/  IMAD R25, R13, R22, R12 ;  /* 0x000000160d197224 */ /* 0x020fc600078e020c */
[----:B------:R-:W4:Y:S04]  /*2bd0*/  LDL.64 R12, [R11+-0x8] ;  /* 0xfffff8000b0c7983 */ /* 0x000f280000100a00 */
[----:B------:R-:W4:Y:S04]  /*2be0*/  LDG.E R23, desc[UR6][R20.64+-0x8] ;  /* 0xfffff80614177981 */ /* 0x000f28000c1e1900 */
[----:B------:R-:W5:Y:S01]  /*2bf0*/  LDG.E R22, desc[UR6][R20.64+-0x4] ;  /* 0xfffffc0614167981 */ /* 0x000f62000c1e1900 */
[----:B---3--:R-:W-:-:S03]  /*2c00*/  IMAD R14, R14, R17, R25 ;  /* 0x000000110e0e7224 */ /* 0x008fc600078e0219 */
[----:B------:R-:W3:Y:S01]  /*2c10*/  LDG.E R17, desc[UR6][R20.64] ;  /* 0x0000000614117981 */ /* 0x000ee2000c1e1900 */
[----:B--2---:R-:W-:-:S03]  /*2c20*/  IMAD R24, R15, R24, R14 ;  /* 0x000000180f187224 */ /* 0x004fc600078e020e */
[----:B------:R-:W3:Y:S01]  /*2c30*/  LDL.64 R14, [R11] ;  /* 0x000000000b0e7983 */ /* 0x000ee20000100a00 */
[----:B----4-:R-:W-:-:S03]  /*2c40*/  IMAD R12, R12, R23, R24 ;  /* 0x000000170c0c7224 */ /* 0x010fc600078e0218 */
[----:B------:R-:W2:Y:S01]  /*2c50*/  LDG.E R24, desc[UR6][R20.64+0x4] ;  /* 0x0000040614187981 */ /* 0x000ea2000c1e1900 */
[----:B-----5:R-:W-:-:S03]  /*2c60*/  IMAD R25, R13, R22, R12 ;  /* 0x000000160d197224 */ /* 0x020fc600078e020c */
[----:B------:R-:W4:Y:S04]  /*2c70*/  LDL.64 R12, [R11+0x8] ;  /* 0x000008000b0c7983 */ /* 0x000f280000100a00 */
[----:B------:R-:W4:Y:S04]  /*2c80*/  LDG.E R23, desc[UR6][R20.64+0x8] ;  /* 0x0000080614177981 */ /* 0x000f28000c1e1900 */
[----:B------:R-:W5:Y:S01]  /*2c90*/  LDG.E R22, desc[UR6][R20.64+0xc] ;  /* 0x00000c0614167981 */ /* 0x000f62000c1e1900 */
[----:B---3--:R-:W-:-:S03]  /*2ca0*/  IMAD R14, R14, R17, R25 ;  /* 0x000000110e0e7224 */ /* 0x008fc600078e0219 */
[----:B------:R-:W3:Y:S04]  /*2cb0*/  LDG.E R17, desc[UR6][R20.64+0x10] ;  /* 0x0000100614117981 */ /* 0x000ee8000c1e1900 */
[----:B------:R-:W3:Y:S01]  /*2cc0*/  LDG.E R25, desc[UR6][R20.64+0x18] ;  /* 0x0000180614197981 */ /* 0x000ee2000c1e1900 */
[----:B--2---:R-:W-:-:S03]  /*2cd0*/  IMAD R24, R15, R24, R14 ;  /* 0x000000180f187224 */ /* 0x004fc600078e020e */
[----:B------:R-:W3:Y:S01]  /*2ce0*/  LDL.64 R14, [R11+0x10] ;  /* 0x000010000b0e7983 */ /* 0x000ee20000100a00 */
[----:B----4-:R-:W-:-:S03]  /*2cf0*/  IMAD R12, R12, R23, R24 ;  /* 0x000000170c0c7224 */ /* 0x010fc600078e0218 */
[----:B------:R-:W2:Y:S01]  /*2d00*/  LDG.E R24, desc[UR6][R20.64+0x14] ;  /* 0x0000140614187981 */ /* 0x000ea2000c1e1900 */
[----:B-----5:R-:W-:-:S03]  /*2d10*/  IMAD R23, R13, R22, R12 ;  /* 0x000000160d177224 */ /* 0x020fc600078e020c */
[----:B------:R0:W4:Y:S04]  /*2d20*/  LDL.64 R12, [R11+0x18] ;  /* 0x000018000b0c7983 */ /* 0x0001280000100a00 */
[----:B------:R-:W5:Y:S01]  /*2d30*/  LDG.E R22, desc[UR6][R20.64+0x1c] ;  /* 0x00001c0614167981 */ /* 0x000f62000c1e1900 */
[----:B------:R-:W-:-:S05]  /*2d40*/  VIADD R16, R16, 0x10 ;  /* 0x0000001010107836 */ /* 0x000fca0000000000 */
[----:B------:R-:W-:Y:S01]  /*2d50*/  ISETP.NE.AND P0, PT, R16, RZ, PT ;  /* 0x000000ff1000720c */ /* 0x000fe20003f05270 */
[----:B0-----:R-:W-:Y:S02]  /*2d60*/  VIADD R11, R11, 0x40 ;  /* 0x000000400b0b7836 */ /* 0x001fe40000000000 */
[----:B---3--:R-:W-:-:S04]  /*2d70*/  IMAD R14, R14, R17, R23 ;  /* 0x000000110e0e7224 */ /* 0x008fc800078e0217 */
[----:B--2---:R-:W-:Y:S01]  /*2d80*/  IMAD R15, R15, R24, R14 ;  /* 0x000000180f0f7224 */ /* 0x004fe200078e020e */
[----:B------:R-:W-:-:S03]  /*2d90*/  IADD3 R14, P2, PT, R20, 0x40, RZ ;  /* 0x00000040140e7810 */ /* 0x000fc60007f5e0ff */
[----:B----4-:R-:W-:Y:S01]  /*2da0*/  IMAD R12, R12, R25, R15 ;  /* 0x000000190c0c7224 */ /* 0x010fe200078e020f */
[----:B------:R-:W-:-:S03]  /*2db0*/  IADD3.X R15, PT, PT, RZ, R21, RZ, P2, !PT ;  /* 0x00000015ff0f7210 */ /* 0x000fc600017fe4ff */
[----:B-----5:R-:W-:Y:S01]  /*2dc0*/  IMAD R17, R13, R22, R12 ;  /* 0x000000160d117224 */ /* 0x020fe200078e020c */
[----:B------:R-:W-:Y:S06]  /*2dd0*/  @P0 BRA `(.L_x_97) ;  /* 0xfffffffc00400947 */ /* 0x000fec000383ffff */
[----:B------:R-:W-:-:S07]  /*2de0*/  MOV R22, R5 ;  /* 0x0000000500167202 */ /* 0x000fce0000000f00 */
.L_x_96:
[----:B------:R-:W-:-:S13]  /*2df0*/  ISETP.NE.AND P0, PT, R4, RZ, PT ;  /* 0x000000ff0400720c */ /* 0x000fda0003f05270 */
[----:B------:R-:W-:Y:S05]  /*2e00*/  @!P0 BRA `(.L_x_98) ;  /* 0x0000000000f88947 */ /* 0x000fea0003800000 */
[----:B------:R-:W-:Y:S01]  /*2e10*/  VIADD R11, R4, 0xffffffff ;  /* 0xffffffff040b7836 */ /* 0x000fe20000000000 */
[----:B------:R-:W-:-:S04]  /*2e20*/  ISETP.NE.AND P2, PT, R6, RZ, PT ;  /* 0x000000ff0600720c */ /* 0x000fc80003f45270 */
[----:B------:R-:W-:-:S13]  /*2e30*/  ISETP.GE.U32.AND P0, PT, R11, 0x7, PT ;  /* 0x000000070b00780c */ /* 0x000fda0003f06070 */
[----:B------:R-:W-:Y:S05]  /*2e40*/  @!P0 BRA `(.L_x_99) ;  /* 0x0000000000608947 */ /* 0x000fea0003800000 */
        /* <DEDUP_REMOVED lines=8> */
[----:B------:R-:W5:Y:S04]  /*2ed0*/  LDG.E R24, desc[UR6][R20.64+0xc] ;  /* 0x00000c0614187981 */ /* 0x000f68000c1e1900 */
[----:B------:R-:W5:Y:S01]  /*2ee0*/  LDG.E R27, desc[UR6][R20.64+0x1c] ;  /* 0x00001c06141b7981 */ /* 0x000f62000c1e1900 */
[----:B--2---:R-:W-:-:S04]  /*2ef0*/  IMAD R14, R14, R16, R17 ;  /* 0x000000100e0e7224 */ /* 0x004fc800078e0211 */
[----:B----4-:R-:W-:Y:S02]  /*2f00*/  IMAD R16, R25, R15, R14 ;  /* 0x0000000f19107224 */ /* 0x010fe400078e020e */
[----:B------:R-:W2:Y:S04]  /*2f10*/  LDL.64 R14, [R11+0x10] ;  /* 0x000010000b0e7983 */ /* 0x000ea80000100a00 */
[----:B------:R-:W2:Y:S01]  /*2f20*/  LDG.E R25, desc[UR6][R20.64+0x10] ;  /* 0x0000100614197981 */ /* 0x000ea2000c1e1900 */
[----:B---3--:R-:W-:-:S03]  /*2f30*/  IMAD R26, R12, R23, R16 ;  /* 0x000000170c1a7224 */ /* 0x008fc600078e0210 */
[----:B------:R-:W3:Y:S04]  /*2f40*/  LDG.E R12, desc[UR6][R20.64+0x14] ;  /* 0x00001406140c7981 */ /* 0x000ee8000c1e1900 */
[----:B------:R-:W4:Y:S04]  /*2f50*/  LDL.64 R16, [R11+0x18] ;  /* 0x000018000b107983 */ /* 0x000f280000100a00 */
[----:B------:R-:W4:Y:S01]  /*2f60*/  LDG.E R23, desc[UR6][R20.64+0x18] ;  /* 0x0000180614177981 */ /* 0x000f22000c1e1900 */
[----:B-----5:R-:W-:Y:S02]  /*2f70*/  IMAD R13, R24, R13, R26 ;  /* 0x0000000d180d7224 */ /* 0x020fe400078e021a */
[----:B------:R-:W-:-:S02]  /*2f80*/  VIADD R22, R22, 0x8 ;  /* 0x0000000816167836 */ /* 0x000fc40000000000 */
[----:B--2---:R-:W-:-:S04]  /*2f90*/  IMAD R13, R14, R25, R13 ;  /* 0x000000190e0d7224 */ /* 0x004fc800078e020d */
[----:B---3--:R-:W-:-:S04]  /*2fa0*/  IMAD R12, R12, R15, R13 ;  /* 0x0000000f0c0c7224 */ /* 0x008fc800078e020d */
[----:B----4-:R-:W-:-:S04]  /*2fb0*/  IMAD R12, R16, R23, R12 ;  /* 0x00000017100c7224 */ /* 0x010fc800078e020c */
[----:B------:R-:W-:-:S07]  /*2fc0*/  IMAD R17, R27, R17, R12 ;  /* 0x000000111b117224 */ /* 0x000fce00078e020c */
.L_x_99:
[----:B------:R-:W-:Y:S05]  /*2fd0*/  @!P2 BRA `(.L_x_98) ;  /* 0x000000000084a947 */ /* 0x000fea0003800000 */
[----:B------:R-:W-:Y:S02]  /*2fe0*/  IADD3 R11, PT, PT, R6, -0x1, RZ ;  /* 0xffffffff060b7810 */ /* 0x000fe40007ffe0ff */
[----:B------:R-:W-:Y:S02]  /*2ff0*/  ISETP.NE.AND P2, PT, R7, RZ, PT ;  /* 0x000000ff0700720c */ /* 0x000fe40003f45270 */
[----:B------:R-:W-:-:S13]  /*3000*/  ISETP.GE.U32.AND P0, PT, R11, 0x3, PT ;  /* 0x000000030b00780c */ /* 0x000fda0003f06070 */
[----:B------:R-:W-:Y:S05]  /*3010*/  @!P0 BRA `(.L_x_100) ;  /* 0x0000000000388947 */ /* 0x000fea0003800000 */
[----:B------:R-:W0:Y:S01]  /*3020*/  LDC.64 R20, c[0x0][0x3b0] ;  /* 0x0000ec00ff147b82 */ /* 0x000e220000000a00 */
[----:B------:R-:W-:-:S05]  /*3030*/  IMAD R11, R22, 0x4, R1 ;  /* 0x00000004160b7824 */ /* 0x000fca00078e0201 */
[----:B------:R-:W2:Y:S04]  /*3040*/  LDL.64 R12, [R11] ;  /* 0x000000000b0c7983 */ /* 0x000ea80000100a00 */
[----:B------:R-:W3:Y:S01]  /*3050*/  LDL.64 R14, [R11+0x8] ;  /* 0x000008000b0e7983 */ /* 0x000ee20000100a00 */
[----:B0-----:R-:W-:-:S05]  /*3060*/  IMAD.WIDE.U32 R20, R22, 0x4, R20 ;  /* 0x0000000416147825 */ /* 0x001fca00078e0014 */
        /* <DEDUP_REMOVED lines=9> */
.L_x_100:
[----:B------:R-:W-:Y:S05]  /*3100*/  @!P2 BRA `(.L_x_98) ;  /* 0x000000000038a947 */ /* 0x000fea0003800000 */
[----:B------:R-:W0:Y:S01]  /*3110*/  LDC.64 R12, c[0x0][0x3b0] ;  /* 0x0000ec00ff0c7b82 */ /* 0x000e220000000a00 */
[C---:B------:R-:W-:Y:S02]  /*3120*/  IMAD R11, R22.reuse, 0x4, R1 ;  /* 0x00000004160b7824 */ /* 0x040fe400078e0201 */
[----:B0-----:R-:W-:-:S03]  /*3130*/  IMAD.WIDE.U32 R14, R22, 0x4, R12 ;  /* 0x00000004160e7825 */ /* 0x001fc600078e000c */
[----:B------:R-:W2:Y:S04]  /*3140*/  LDL.64 R12, [R11] ;  /* 0x000000000b0c7983 */ /* 0x000ea80000100a00 */
[----:B------:R-:W2:Y:S01]  /*3150*/  LDG.E R16, desc[UR6][R14.64] ;  /* 0x000000060e107981 */ /* 0x000ea2000c1e1900 */
[----:B------:R-:W-:Y:S01]  /*3160*/  ISETP.NE.AND P0, PT, R7, 0x1, PT ;  /* 0x000000010700780c */ /* 0x000fe20003f05270 */
[----:B--2---:R-:W-:-:S12]  /*3170*/  IMAD R17, R12, R16, R17 ;  /* 0x000000100c117224 */ /* 0x004fd800078e0211 */
[----:B------:R-:W-:Y:S05]  /*3180*/  @!P0 BRA `(.L_x_98) ;  /* 0x0000000000188947 */ /* 0x000fea0003800000 */
[----:B------:R-:W-:Y:S01]  /*3190*/  ISETP.NE.AND P0, PT, R7, 0x2, PT ;  /* 0x000000020700780c */ /* 0x000fe20003f05270 */
[----:B------:R-:W2:-:S12]  /*31a0*/  LDG.E R12, desc[UR6][R14.64+0x4] ;  /* 0x000004060e0c7981 */ /* 0x000e98000c1e1900 */
[----:B------:R-:W3:Y:S04]  /*31b0*/  @P0 LDG.E R20, desc[UR6][R14.64+0x8] ;  /* 0x000008060e140981 */ /* 0x000ee8000c1e1900 */
[----:B------:R-:W3:Y:S01]  /*31c0*/  @P0 LDL R16, [R11+0x8] ;  /* 0x000008000b100983 */ /* 0x000ee20000100800 */
[----:B--2---:R-:W-:-:S04]  /*31d0*/  IMAD R17, R12, R13, R17 ;  /* 0x0000000d0c117224 */ /* 0x004fc800078e0211 */
[----:B---3--:R-:W-:-:S07]  /*31e0*/  @P0 IMAD R17, R16, R20, R17 ;  /* 0x0000001410110224 */ /* 0x008fce00078e0211 */
.L_x_98:
[----:B------:R-:W-:Y:S02]  /*31f0*/  SHF.R.S32.HI R13, RZ, 0x1f, R17 ;  /* 0x0000001fff0d7819 */ /* 0x000fe40000011411 */
[----:B------:R-:W-:-:S07]  /*3200*/  MOV R12, R17 ;  /* 0x00000011000c7202 */ /* 0x000fce0000000f00 */
.L_x_95:
[----:B------:R-:W0:Y:S02]  /*3210*/  LDCU.64 UR4, c[0x0][0x3a0] ;  /* 0x00007400ff0477ac */ /* 0x000e240008000a00 */
[C---:B0-----:R-:W-:Y:S01]  /*3220*/  LEA R14, P0, R12.reuse, UR4, 0x2 ;  /* 0x000000040c0e7c11 */ /* 0x041fe2000f8010ff */
[----:B------:R-:W0:Y:S03]  /*3230*/  LDCU UR4, c[0x0][0x3c4] ;  /* 0x00007880ff0477ac */ /* 0x000e260008000800 */
[----:B------:R-:W-:-:S05]  /*3240*/  LEA.HI.X R15, R12, UR5, R13, 0x2, P0 ;  /* 0x000000050c0f7c11 */ /* 0x000fca00080f140d */
[----:B------:R1:W5:Y:S01]  /*3250*/  LDG.E R21, desc[UR6][R14.64] ;  /* 0x000000060e157981 */ /* 0x000362000c1e1900 */
[----:B------:R-:W-:Y:S01]  /*3260*/  BSSY.RECONVERGENT B0, `(.L_x_101) ;  /* 0x00001ae000007945 */ /* 0x000fe20003800200 */
[----:B0-----:R-:W-:-:S09]  /*3270*/  UISETP.GT.AND UP0, UPT, UR4, 0x9, UPT ;  /* 0x000000090400788c */ /* 0x001fd2000bf04270 */
[----:B-1----:R-:W-:Y:S05]  /*3280*/  BRA.U UP0, `(.L_x_102) ;  /* 0x0000000500d07547 */ /* 0x002fea000b800000 */
[----:B------:R-:W-:-:S09]  /*3290*/  UISETP.GT.AND UP0, UPT, UR4, 0x4, UPT ;  /* 0x000000040400788c */ /* 0x000fd2000bf04270 */
[----:B------:R-:W-:Y:S05]  /*32a0*/  BRA.U UP0, `(.L_x_103) ;  /* 0x0000000100407547 */ /* 0x000fea000b800000 */
[----:B------:R-:W-:-:S09]  /*32b0*/  UISETP.GT.AND UP0, UPT, UR4, 0x2, UPT ;  /* 0x000000020400788c */ /* 0x000fd2000bf04270 */
[----:B------:R-:W-:Y:S05]  /*32c0*/  BRA.U UP0, `(.L_x_104) ;  /* 0x0000000100207547 */ /* 0x000fea000b800000 */
[----:B------:R-:W-:-:S09]  /*32d0*/  UISETP.NE.AND UP0, UPT, UR4, 0x1, UPT ;  /* 0x000000010400788c */ /* 0x000fd2000bf05270 */
[----:B------:R-:W-:Y:S05]  /*32e0*/  BRA.U !UP0, `(.L_x_105) ;  /* 0x0000000108107547 */ /* 0x000fea000b800000 */
[----:B------:R-:W-:-:S09]  /*32f0*/  UISETP.NE.AND UP0, UPT, UR4, 0x2, UPT ;  /* 0x000000020400788c */ /* 0x000fd2000bf05270 */
[----:B------:R-:W-:Y:S05]  /*3300*/  BRA.U UP0, `(.L_x_106) ;  /* 0x0000001100d07547 */ /* 0x000fea000b800000 */
[----:B-----5:R-:W-:Y:S01]  /*3310*/  FMUL R0, R0, R21 ;  /* 0x0000001500007220 */ /* 0x020fe20000400000 */
[----:B------:R-:W-:Y:S06]  /*3320*/  BRA `(.L_x_107) ;  /* 0x0000001800847947 */ /* 0x000fec0003800000 */
.L_x_105:
[----:B-----5:R-:W-:Y:S01]  /*3330*/  FADD R0, R0, R21 ;  /* 0x0000001500007221 */ /* 0x020fe20000000000 */
[----:B------:R-:W-:Y:S06]  /*3340*/  BRA `(.L_x_107) ;  /* 0x00000018007c7947 */ /* 0x000fec0003800000 */
.L_x_104:
[----:B------:R-:W-:-:S09]  /*3350*/  UISETP.NE.AND UP0, UPT, UR4, 0x3, UPT ;  /* 0x000000030400788c */ /* 0x000fd2000bf05270 */
[----:B------:R-:W-:Y:S05]  /*3360*/  BRA.U !UP0, `(.L_x_107) ;  /* 0x0000001908747547 */ /* 0x000fea000b800000 */
[----:B------:R-:W-:-:S09]  /*3370*/  UISETP.NE.AND UP0, UPT, UR4, 0x4, UPT ;  /* 0x000000040400788c */ /* 0x000fd2000bf05270 */
[----:B------:R-:W-:Y:S05]  /*3380*/  BRA.U UP0, `(.L_x_106) ;  /* 0x0000001100b07547 */ /* 0x000fea000b800000 */
[----:B------:R-:W-:Y:S01]  /*3390*/  FADD R0, -R0, -RZ ;  /* 0x800000ff00007221 */ /* 0x000fe20000000100 */
[----:B------:R-:W-:Y:S06]  /*33a0*/  BRA `(.L_x_107) ;  /* 0x0000001800647947 */ /* 0x000fec0003800000 */
.L_x_103:
[----:B------:R-:W-:-:S09]  /*33b0*/  UISETP.GT.AND UP0, UPT, UR4, 0x6, UPT ;  /* 0x000000060400788c */ /* 0x000fd2000bf04270 */
[----:B------:R-:W-:Y:S05]  /*33c0*/  BRA.U UP0, `(.L_x_108) ;  /* 0x0000000100207547 */ /* 0x000fea000b800000 */
[----:B------:R-:W-:-:S09]  /*33d0*/  UISETP.NE.AND UP0, UPT, UR4, 0x5, UPT ;  /* 0x000000050400788c */ /* 0x000fd2000bf05270 */
[----:B------:R-:W-:Y:S05]  /*33e0*/  BRA.U !UP0, `(.L_x_109) ;  /* 0x0000000108107547 */ /* 0x000fea000b800000 */
[----:B------:R-:W-:-:S09]  /*33f0*/  UISETP.NE.AND UP0, UPT, UR4, 0x6, UPT ;  /* 0x000000060400788c */ /* 0x000fd2000bf05270 */
[----:B------:R-:W-:Y:S05]  /*3400*/  BRA.U UP0, `(.L_x_106) ;  /* 0x0000001100907547 */ /* 0x000fea000b800000 */
[----:B-----5:R-:W-:Y:S01]  /*3410*/  FSET.BF.EQ.AND R0, R0, R21, PT ;  /* 0x000000150000720a */ /* 0x020fe20003802000 */
[----:B------:R-:W-:Y:S06]  /*3420*/  BRA `(.L_x_107) ;  /* 0x0000001800447947 */ /* 0x000fec0003800000 */
.L_x_109:
[----:B-----5:R-:W-:Y:S01]  /*3430*/  FSET.BF.LT.AND R0, R0, R21, PT ;  /* 0x000000150000720a */ /* 0x020fe20003801000 */
[----:B------:R-:W-:Y:S06]  /*3440*/  BRA `(.L_x_107) ;  /* 0x00000018003c7947 */ /* 0x000fec0003800000 */
.L_x_108:
[----:B------:R-:W-:-:S09]  /*3450*/  UISETP.NE.AND UP0, UPT, UR4, 0x7, UPT ;  /* 0x000000070400788c */ /* 0x000fd2000bf05270 */
[----:B------:R-:W-:Y:S05]  /*3460*/  BRA.U !UP0, `(.L_x_110) ;  /* 0x0000000108447547 */ /* 0x000fea000b800000 */
[----:B------:R-:W-:-:S09]  /*3470*/  UISETP.NE.AND UP0, UPT, UR4, 0x8, UPT ;  /* 0x000000080400788c */ /* 0x000fd2000bf05270 */
[----:B------:R-:W-:Y:S05]  /*3480*/  BRA.U !UP0, `(.L_x_111) ;  /* 0x0000000108147547 */ /* 0x000fea000b800000 */
[----:B------:R-:W-:-:S09]  /*3490*/  UISETP.NE.AND UP0, UPT, UR4, 0x9, UPT ;  /* 0x000000090400788c */ /* 0x000fd2000bf05270 */
[----:B------:R-:W-:Y:S05]  /*34a0*/  BRA.U UP0, `(.L_x_106) ;  /* 0x0000001100687547 */ /* 0x000fea000b800000 */
[----:B------:R-:W-:-:S04]  /*34b0*/  FSETP.GT.AND P0, PT, R0, RZ, PT ;  /* 0x000000ff0000720b */ /* 0x000fc80003f04000 */
[----:B-----5:R-:W-:Y:S01]  /*34c0*/  FSEL R0, R21, RZ, P0 ;  /* 0x000000ff15007208 */ /* 0x020fe20000000000 */
[----:B------:R-:W-:Y:S08]  /*34d0*/  BRA `(.L_x_107) ;  /* 0x0000001800187947 */ /* 0x000ff00003800000 */
.L_x_111:
[----:B------:R-:W0:Y:S01]  /*34e0*/  F2F.F64.F32 R10, R0 ;  /* 0x00000000000a7310 */ /* 0x000e220000201800 */
        /* <DEDUP_REMOVED lines=9> */
.L_x_110:
[----:B------:R-:W-:Y:S01]  /*3580*/  FSETP.GE.AND P0, PT, R0, RZ, PT ;  /* 0x000000ff0000720b */ /* 0x000fe20003f06000 */
        /* <DEDUP_REMOVED lines=27> */
[----:B-----5:R-:W-:Y:S05]  /*3740*/  CALL.REL.NOINC `($__internal_3_$__cuda_sm20_dblrcp_rn_slowpath_v3) ;  /* 0x00000014008c7944 */ /* 0x020fea0003c00000 */
[----:B------:R-:W-:Y:S01]  /*3750*/  IMAD.MOV.U32 R14, RZ, RZ, R12 ;  /* 0x000000ffff0e7224 */ /* 0x000fe200078e000c */
[----:B------:R-:W-:-:S07]  /*3760*/  MOV R15, R13 ;  /* 0x0000000d000f7202 */ /* 0x000fce0000000f00 */
.L_x_115:
[----:B------:R-:W-:Y:S05]  /*3770*/  BSYNC.RECONVERGENT B2 ;  /* 0x0000000000027941 */ /* 0x000fea0003800200 */
.L_x_114:
[----:B------:R0:W1:Y:S01]  /*3780*/  F2F.F32.F64 R0, R14 ;  /* 0x0000000e00007310 */ /* 0x0000620000301000 */
[----:B------:R-:W-:Y:S05]  /*3790*/  BRA `(.L_x_116) ;  /* 0x0000000000847947 */ /* 0x000fea0003800000 */
.L_x_113:
[----:B------:R-:W-:Y:S02]  /*37a0*/  HFMA2 R13, -RZ, RZ, 3.7421875, 0 ;  /* 0x437c0000ff0d7431 */ /* 0x000fe400000001ff */
[----:B------:R-:W-:Y:S01]  /*37b0*/  IMAD.MOV.U32 R11, RZ, RZ, 0x3bbb989d ;  /* 0x3bbb989dff0b7424 */ /* 0x000fe200078e00ff */
[----:B------:R-:W-:Y:S01]  /*37c0*/  MOV R14, 0x1 ;  /* 0x00000001000e7802 */ /* 0x000fe20000000f00 */
[----:B------:R-:W-:Y:S02]  /*37d0*/  BSSY.RECONVERGENT B2, `(.L_x_117) ;  /* 0x000001c000027945 */ /* 0x000fe40003800200 */
[----:B------:R-:W-:-:S04]  /*37e0*/  FFMA.SAT R10, R0, R11, 0.5 ;  /* 0x3f000000000a7423 */ /* 0x000fc8000000200b */
[----:B------:R-:W-:-:S04]  /*37f0*/  FFMA.RM R10, R10, R13, 12582913 ;  /* 0x4b4000010a0a7423 */ /* 0x000fc8000000400d */
[C---:B------:R-:W-:Y:S01]  /*3800*/  FADD R11, R10.reuse, -12583039 ;  /* 0xcb40007f0a0b7421 */ /* 0x040fe20000000000 */
[----:B------:R-:W-:-:S03]  /*3810*/  IMAD.SHL.U32 R10, R10, 0x800000, RZ ;  /* 0x008000000a0a7824 */ /* 0x000fc600078e00ff */
[----:B------:R-:W-:-:S04]  /*3820*/  FFMA R11, R0, 1.4426950216293334961, -R11 ;  /* 0x3fb8aa3b000b7823 */ /* 0x000fc8000000080b */
[----:B------:R-:W-:-:S04]  /*3830*/  FFMA R0, R0, 1.925963033500011079e-08, R11 ;  /* 0x32a5706000007823 */ /* 0x000fc8000000000b */
        /* <DEDUP_REMOVED lines=9> */
[----:B-----5:R-:W-:-:S08]  /*38d0*/  DFMA R20, -R12, R16, 1 ;  /* 0x3ff000000c14742b */ /* 0x020fd00000000110 */
        /* <DEDUP_REMOVED lines=10> */
[----:B------:R-:W-:Y:S05]  /*3980*/  CALL.REL.NOINC `($__internal_4_$__cuda_sm20_div_rn_f64_full) ;  /* 0x00000014009c7944 */ /* 0x000fea0003c00000 */
.L_x_118:
[----:B------:R-:W-:Y:S05]  /*3990*/  BSYNC.RECONVERGENT B2 ;  /* 0x0000000000027941 */ /* 0x000fea0003800200 */
.L_x_117:
[----:B------:R2:W3:Y:S02]  /*39a0*/  F2F.F32.F64 R0, R14 ;  /* 0x0000000e00007310 */ /* 0x0004e40000301000 */
.L_x_116:
[----:B------:R-:W-:Y:S05]  /*39b0*/  BSYNC.RECONVERGENT B1 ;  /* 0x0000000000017941 */ /* 0x000fea0003800200 */
.L_x_112:
[----:B------:R-:W-:Y:S05]  /*39c0*/  BRA `(.L_x_107) ;  /* 0x0000001000dc7947 */ /* 0x000fea0003800000 */
.L_x_102:
        /* <DEDUP_REMOVED lines=8> */
[----:B------:R-:W0:Y:S01]  /*3a50*/  F2F.F64.F32 R10, R0 ;  /* 0x00000000000a7310 */ /* 0x000e220000201800 */
[----:B------:R-:W-:Y:S01]  /*3a60*/  UMOV UR4, 0xa0b5ed8d ;  /* 0xa0b5ed8d00047882 */ /* 0x000fe20000000000 */
[----:B------:R-:W-:Y:S01]  /*3a70*/  UMOV UR5, 0x3eb0c6f7 ;  /* 0x3eb0c6f700057882 */ /* 0x000fe20000000000 */
[----:B------:R-:W-:Y:S01]  /*3a80*/  IMAD.MOV.U32 R14, RZ, RZ, 0x1 ;  /* 0x00000001ff0e7424 */ /* 0x000fe200078e00ff */
[----:B------:R-:W-:Y:S01]  /*3a90*/  BSSY.RECONVERGENT B1, `(.L_x_122) ;  /* 0x0000016000017945 */ /* 0x000fe20003800200 */
[----:B0-----:R-:W-:-:S06]  /*3aa0*/  DADD R10, R10, UR4 ;  /* 0x000000040a0a7e29 */ /* 0x001fcc0008000000 */
[----:B------:R-:W0:Y:S02]  /*3ab0*/  MUFU.RCP64H R15, R11 ;  /* 0x0000000b000f7308 */ /* 0x000e240000001800 */
[----:B0-----:R-:W-:-:S08]  /*3ac0*/  DFMA R12, -R10, R14, 1 ;  /* 0x3ff000000a0c742b */ /* 0x001fd0000000010e */
[----:B------:R-:W-:-:S08]  /*3ad0*/  DFMA R12, R12, R12, R12 ;  /* 0x0000000c0c0c722b */ /* 0x000fd0000000000c */
[----:B------:R-:W-:Y:S02]  /*3ae0*/  DFMA R14, R14, R12, R14 ;  /* 0x0000000c0e0e722b */ /* 0x000fe4000000000e */
[----:B-----5:R-:W0:Y:S06]  /*3af0*/  F2F.F64.F32 R12, R21 ;  /* 0x00000015000c7310 */ /* 0x020e2c0000201800 */
[----:B------:R-:W-:-:S08]  /*3b00*/  DFMA R22, -R10, R14, 1 ;  /* 0x3ff000000a16742b */ /* 0x000fd0000000010e */
[----:B------:R-:W-:Y:S01]  /*3b10*/  DFMA R22, R14, R22, R14 ;  /* 0x000000160e16722b */ /* 0x000fe2000000000e */
[----:B0-----:R-:W-:-:S07]  /*3b20*/  FSETP.GEU.AND P2, PT, |R13|, 6.5827683646048100446e-37, PT ;  /* 0x036000000d00780b */ /* 0x001fce0003f4e200 */
[----:B------:R-:W-:-:S08]  /*3b30*/  DMUL R14, R12, R22 ;  /* 0x000000160c0e7228 */ /* 0x000fd00000000000 */
[----:B------:R-:W-:-:S08]  /*3b40*/  DFMA R16, -R10, R14, R12 ;  /* 0x0000000e0a10722b */ /* 0x000fd0000000010c */
[----:B------:R-:W-:-:S10]  /*3b50*/  DFMA R14, R22, R16, R14 ;  /* 0x00000010160e722b */ /* 0x000fd4000000000e */
[----:B------:R-:W-:-:S05]  /*3b60*/  FFMA R0, RZ, R11, R15 ;  /* 0x0000000bff007223 */ /* 0x000fca000000000f */
[----:B------:R-:W-:-:S13]  /*3b70*/  FSETP.GT.AND P0, PT, |R0|, 1.469367938527859385e-39, PT ;  /* 0x001000000000780b */ /* 0x000fda0003f04200 */
[----:B------:R-:W-:Y:S05]  /*3b80*/  @P0 BRA P2, `(.L_x_123) ;  /* 0x0000000000180947 */ /* 0x000fea0001000000 */
[----:B------:R-:W-:Y:S01]  /*3b90*/  MOV R14, R12 ;  /* 0x0000000c000e7202 */ /* 0x000fe20000000f00 */
[----:B------:R-:W-:Y:S01]  /*3ba0*/  IMAD.MOV.U32 R15, RZ, RZ, R13 ;  /* 0x000000ffff0f7224 */ /* 0x000fe200078e000d */
[----:B------:R-:W-:Y:S01]  /*3bb0*/  MOV R12, R10 ;  /* 0x0000000a000c7202 */ /* 0x000fe20000000f00 */
[----:B------:R-:W-:Y:S01]  /*3bc0*/  IMAD.MOV.U32 R13, RZ, RZ, R11 ;  /* 0x000000ffff0d7224 */ /* 0x000fe200078e000b */
[----:B------:R-:W-:-:S07]  /*3bd0*/  MOV R0, 0x3bf0 ;  /* 0x00003bf000007802 */ /* 0x000fce0000000f00 */
[----:B------:R-:W-:Y:S05]  /*3be0*/  CALL.REL.NOINC `($__internal_4_$__cuda_sm20_div_rn_f64_full) ;  /* 0x0000001400047944 */ /* 0x000fea0003c00000 */
.L_x_123:
[----:B------:R-:W-:Y:S05]  /*3bf0*/  BSYNC.RECONVERGENT B1 ;  /* 0x0000000000017941 */ /* 0x000fea0003800200 */
.L_x_122:
[----:B------:R0:W1:Y:S01]  /*3c00*/  F2F.F32.F64 R0, R14 ;  /* 0x0000000e00007310 */ /* 0x0000620000301000 */
[----:B------:R-:W-:Y:S05]  /*3c10*/  BRA `(.L_x_107) ;  /* 0x0000001000487947 */ /* 0x000fea0003800000 */
.L_x_121:
[----:B------:R-:W0:Y:S01]  /*3c20*/  F2F.F64.F32 R12, R0 ;  /* 0x00000000000c7310 */ /* 0x000e220000201800 */
[----:B------:R-:W-:Y:S01]  /*3c30*/  UMOV UR4, 0xa0b5ed8d ;  /* 0xa0b5ed8d00047882 */ /* 0x000fe20000000000 */
[----:B------:R-:W-:Y:S01]  /*3c40*/  UMOV UR5, 0x3eb0c6f7 ;  /* 0x3eb0c6f700057882 */ /* 0x000fe20000000000 */
[----:B------:R-:W-:Y:S01]  /*3c50*/  IMAD.MOV.U32 R16, RZ, RZ, -0x3ff ;  /* 0xfffffc01ff107424 */ /* 0x000fe200078e00ff */
[----:B0-----:R-:W-:-:S10]  /*3c60*/  DADD R12, R12, UR4 ;  /* 0x000000040c0c7e29 */ /* 0x001fd40008000000 */
[----:B------:R-:W-:Y:S01]  /*3c70*/  ISETP.GT.AND P0, PT, R13, 0xfffff, PT ;  /* 0x000fffff0d00780c */ /* 0x000fe20003f04270 */
[----:B------:R-:W-:Y:S01]  /*3c80*/  IMAD.MOV.U32 R11, RZ, RZ, R13 ;  /* 0x000000ffff0b7224 */ /* 0x000fe200078e000d */
[-C--:B------:R-:W-:Y:S02]  /*3c90*/  MOV R10, R12.reuse ;  /* 0x0000000c000a7202 */ /* 0x080fe40000000f00 */
[----:B------:R-:W-:Y:S02]  /*3ca0*/  MOV R17, R13 ;  /* 0x0000000d00117202 */ /* 0x000fe40000000f00 */
[----:B------:R-:W-:-:S07]  /*3cb0*/  MOV R24, R12 ;  /* 0x0000000c00187202 */ /* 0x000fce0000000f00 */
[----:B------:R-:W-:Y:S01]  /*3cc0*/  @!P0 DMUL R10, R10, 1.80143985094819840000e+16 ;  /* 0x435000000a0a8828 */ /* 0x000fe20000000000 */
[----:B------:R-:W-:-:S09]  /*3cd0*/  @!P0 IMAD.MOV.U32 R16, RZ, RZ, -0x435 ;  /* 0xfffffbcbff108424 */ /* 0x000fd200078e00ff */
[----:B------:R-:W-:Y:S01]  /*3ce0*/  @!P0 IMAD.MOV.U32 R17, RZ, RZ, R11 ;  /* 0x000000ffff118224 */ /* 0x000fe200078e000b */
[----:B------:R-:W-:-:S04]  /*3cf0*/  @!P0 MOV R24, R10 ;  /* 0x0000000a00188202 */ /* 0x000fc80000000f00 */
[----:B------:R-:W-:-:S04]  /*3d00*/  IADD3 R13, PT, PT, R17, -0x1, RZ ;  /* 0xffffffff110d7810 */ /* 0x000fc80007ffe0ff */
[----:B------:R-:W-:-:S13]  /*3d10*/  ISETP.GT.U32.AND P2, PT, R13, 0x7feffffe, PT ;  /* 0x7feffffe0d00780c */ /* 0x000fda0003f44070 */
        /* <DEDUP_REMOVED lines=10> */
[----:B------:R-:W-:-:S13]  /*3dc0*/  ISETP.GE.U32.AND P0, PT, R25, 0x3ff6a09f, PT ;  /* 0x3ff6a09f1900780c */ /* 0x000fda0003f06070 */
        /* <DEDUP_REMOVED lines=10> */
[----:B-----5:R-:W-:-:S08]  /*3e70*/  DMUL R20, R24, R22 ;  /* 0x0000001618147228 */ /* 0x020fd00000000000 */
[----:B------:R-:W-:-:S08]  /*3e80*/  DFMA R20, R24, R22, R20 ;  /* 0x000000161814722b */ /* 0x000fd00000000014 */
[----:B------:R-:W-:-:S08]  /*3e90*/  DMUL R10, R20, R20 ;  /* 0x00000014140a7228 */ /* 0x000fd00000000000 */
[----:B------:R-:W-:Y:S01]  /*3ea0*/  DFMA R12, R10, UR4, R12 ;  /* 0x000000040a0c7c2b */ /* 0x000fe2000800000c */
[----:B------:R-:W-:Y:S01]  /*3eb0*/  UMOV UR4, 0x9f02676f ;  /* 0x9f02676f00047882 */ /* 0x000fe20000000000 */
[----:B------:R-:W-:-:S06]  /*3ec0*/  UMOV UR5, 0x3ef3b266 ;  /* 0x3ef3b26600057882 */ /* 0x000fcc0000000000 */
[----:B------:R-:W-:Y:S01]  /*3ed0*/  DFMA R14, R10, R12, UR4 ;  /* 0x000000040a0e7e2b */ /* 0x000fe2000800000c */
[----:B------:R-:W-:Y:S01]  /*3ee0*/  UMOV UR4, 0xa9ab0956 ;  /* 0xa9ab095600047882 */ /* 0x000fe20000000000 */
[----:B------:R-:W-:Y:S01]  /*3ef0*/  UMOV UR5, 0x3f1745cb ;  /* 0x3f1745cb00057882 */ /* 0x000fe20000000000 */
[----:B------:R-:W-:-:S05]  /*3f00*/  DADD R12, R24, -R20 ;  /* 0x00000000180c7229 */ /* 0x000fca0000000814 */
[----:B------:R-:W-:Y:S01]  /*3f10*/  DFMA R14, R10, R14, UR4 ;  /* 0x000000040a0e7e2b */ /* 0x000fe2000800000e */
[----:B------:R-:W-:Y:S01]  /*3f20*/  UMOV UR4, 0x2d1b5154 ;  /* 0x2d1b515400047882 */ /* 0x000fe20000000000 */
[----:B------:R-:W-:Y:S01]  /*3f30*/  UMOV UR5, 0x3f3c71c7 ;  /* 0x3f3c71c700057882 */ /* 0x000fe20000000000 */
[----:B------:R-:W-:-:S05]  /*3f40*/  DADD R12, R12, R12 ;  /* 0x000000000c0c7229 */ /* 0x000fca000000000c */
[----:B------:R-:W-:Y:S01]  /*3f50*/  DFMA R14, R10, R14, UR4 ;  /* 0x000000040a0e7e2b */ /* 0x000fe2000800000e */
[----:B------:R-:W-:Y:S01]  /*3f60*/  UMOV UR4, 0x923be72d ;  /* 0x923be72d00047882 */ /* 0x000fe20000000000 */
[----:B------:R-:W-:Y:S01]  /*3f70*/  UMOV UR5, 0x3f624924 ;  /* 0x3f62492400057882 */ /* 0x000fe20000000000 */
[----:B------:R-:W-:-:S05]  /*3f80*/  DFMA R12, R24, -R20, R12 ;  /* 0x80000014180c722b */ /* 0x000fca000000000c */
[----:B------:R-:W-:Y:S01]  /*3f90*/  DFMA R14, R10, R14, UR4 ;  /* 0x000000040a0e7e2b */ /* 0x000fe2000800000e */
[----:B------:R-:W-:Y:S01]  /*3fa0*/  UMOV UR4, 0x9999a3c4 ;  /* 0x9999a3c400047882 */ /* 0x000fe20000000000 */
[----:B------:R-:W-:Y:S01]  /*3fb0*/  UMOV UR5, 0x3f899999 ;  /* 0x3f89999900057882 */ /* 0x000fe20000000000 */
[----:B------:R-:W-:-:S05]  /*3fc0*/  DMUL R12, R22, R12 ;  /* 0x0000000c160c7228 */ /* 0x000fca0000000000 */
[----:B------:R-:W-:Y:S01]  /*3fd0*/  DFMA R14, R10, R14, UR4 ;  /* 0x000000040a0e7e2b */ /* 0x000fe2000800000e */
[----:B------:R-:W-:Y:S01]  /*3fe0*/  UMOV UR4, 0x80000000 ;  /* 0x8000000000047882 */ /* 0x000fe20000000000 */
[----:B------:R-:W-:Y:S02]  /*3ff0*/  UMOV UR5, 0x43300000 ;  /* 0x4330000000057882 */ /* 0x000fe40000000000 */
[----:B------:R-:W-:Y:S01]  /*4000*/  DADD R16, R16, -UR4 ;  /* 0x8000000410107e29 */ /* 0x000fe20008000000 */
[----:B------:R-:W-:Y:S01]  /*4010*/  UMOV UR4, 0x55555554 ;  /* 0x5555555400047882 */ /* 0x000fe20000000000 */
[----:B------:R-:W-:Y:S02]  /*4020*/  UMOV UR5, 0x3fb55555 ;  /* 0x3fb5555500057882 */ /* 0x000fe40000000000 */
[----:B------:R-:W-:Y:S01]  /*4030*/  DFMA R24, R10, R14, UR4 ;  /* 0x000000040a187e2b */ /* 0x000fe2000800000e */
[----:B------:R-:W-:Y:S01]  /*4040*/  UMOV UR4, 0xfefa39ef ;  /* 0xfefa39ef00047882 */ /* 0x000fe20000000000 */
[----:B------:R-:W-:-:S02]  /*4050*/  UMOV UR5, 0x3fe62e42 ;  /* 0x3fe62e4200057882 */ /* 0x000fc40000000000 */
[----:B------:R-:W-:-:S04]  /*4060*/  DFMA R14, R16, UR4, R20 ;  /* 0x00000004100e7c2b */ /* 0x000fc80008000014 */
[----:B------:R-:W-:-:S04]  /*4070*/  DMUL R24, R10, R24 ;  /* 0x000000180a187228 */ /* 0x000fc80000000000 */
[----:B------:R-:W-:Y:S01]  /*4080*/  DFMA R10, R16, -UR4, R14 ;  /* 0x80000004100a7c2b */ /* 0x000fe2000800000e */
[----:B------:R-:W-:Y:S01]  /*4090*/  UMOV UR4, 0x3b39803f ;  /* 0x3b39803f00047882 */ /* 0x000fe20000000000 */
[----:B------:R-:W-:Y:S02]  /*40a0*/  UMOV UR5, 0x3c7abc9e ;  /* 0x3c7abc9e00057882 */ /* 0x000fe40000000000 */
[----:B------:R-:W-:-:S04]  /*40b0*/  DFMA R12, R20, R24, R12 ;  /* 0x00000018140c722b */ /* 0x000fc8000000000c */
[----:B------:R-:W-:-:S08]  /*40c0*/  DADD R10, -R20, R10 ;  /* 0x00000000140a7229 */ /* 0x000fd0000000010a */
[----:B------:R-:W-:-:S08]  /*40d0*/  DADD R10, R12, -R10 ;  /* 0x000000000c0a7229 */ /* 0x000fd0000000080a */
[----:B------:R-:W-:-:S08]  /*40e0*/  DFMA R10, R16, UR4, R10 ;  /* 0x00000004100a7c2b */ /* 0x000fd0000800000a */
[----:B------:R-:W-:-:S06]  /*40f0*/  DADD R10, R14, R10 ;  /* 0x000000000e0a7229 */ /* 0x000fcc000000000a */
[----:B------:R0:W1:Y:S01]  /*4100*/  F2F.F32.F64 R0, R10 ;  /* 0x0000000a00007310 */ /* 0x0000620000301000 */
[----:B------:R-:W-:Y:S05]  /*4110*/  BRA `(.L_x_107) ;  /* 0x0000000c00087947 */ /* 0x000fea0003800000 */
.L_x_124:
        /* <DEDUP_REMOVED lines=8> */
.L_x_120:
[----:B------:R-:W-:-:S09]  /*41a0*/  UISETP.NE.AND UP0, UPT, UR4, 0xc, UPT ;  /* 0x0000000c0400788c */ /* 0x000fd2000bf05270 */
[----:B------:R-:W-:Y:S05]  /*41b0*/  BRA.U !UP0, `(.L_x_125) ;  /* 0x0000000108447547 */ /* 0x000fea000b800000 */
[----:B------:R-:W-:-:S09]  /*41c0*/  UISETP.NE.AND UP0, UPT, UR4, 0xd, UPT ;  /* 0x0000000d0400788c */ /* 0x000fd2000bf05270 */
[----:B------:R-:W-:Y:S05]  /*41d0*/  BRA.U UP0, `(.L_x_106) ;  /* 0x00000005001c7547 */ /* 0x000fea000b800000 */
[----:B------:R-:W-:Y:S01]  /*41e0*/  IADD3 R10, PT, PT, R0, 0x1800000, RZ ;  /* 0x01800000000a7810 */ /* 0x000fe20007ffe0ff */
[----:B------:R-:W-:Y:S03]  /*41f0*/  BSSY.RECONVERGENT B1, `(.L_x_126) ;  /* 0x000000c000017945 */ /* 0x000fe60003800200 */
[----:B------:R-:W-:-:S04]  /*4200*/  LOP3.LUT R10, R10, 0x7f800000, RZ, 0xc0, !PT ;  /* 0x7f8000000a0a7812 */ /* 0x000fc800078ec0ff */
[----:B------:R-:W-:-:S13]  /*4210*/  ISETP.GT.U32.AND P0, PT, R10, 0x1ffffff, PT ;  /* 0x01ffffff0a00780c */ /* 0x000fda0003f04070 */
[----:B------:R-:W-:Y:S05]  /*4220*/  @P0 BRA `(.L_x_127) ;  /* 0x0000000000100947 */ /* 0x000fea0003800000 */
[----:B------:R-:W-:-:S07]  /*4230*/  MOV R12, 0x4250 ;  /* 0x00004250000c7802 */ /* 0x000fce0000000f00 */
[----:B-----5:R-:W-:Y:S05]  /*4240*/  CALL.REL.NOINC `($__internal_5_$__cuda_sm20_rcp_rn_f32_slowpath) ;  /* 0x0000001000e07944 */ /* 0x020fea0003c00000 */
[----:B------:R-:W-:Y:S01]  /*4250*/  IMAD.MOV.U32 R0, RZ, RZ, R11 ;  /* 0x000000ffff007224 */ /* 0x000fe200078e000b */
[----:B------:R-:W-:Y:S06]  /*4260*/  BRA `(.L_x_128) ;  /* 0x0000000000107947 */ /* 0x000fec0003800000 */
.L_x_127:
[----:B------:R-:W0:Y:S02]  /*4270*/  MUFU.RCP R11, R0 ;  /* 0x00000000000b7308 */ /* 0x000e240000001000 */
[----:B0-----:R-:W-:-:S04]  /*4280*/  FFMA R10, R0, R11, -1 ;  /* 0xbf800000000a7423 */ /* 0x001fc8000000000b */
[----:B------:R-:W-:-:S04]  /*4290*/  FADD.FTZ R10, -R10, -RZ ;  /* 0x800000ff0a0a7221 */ /* 0x000fc80000010100 */
[----:B------:R-:W-:-:S07]  /*42a0*/  FFMA R0, R11, R10, R11 ;  /* 0x0000000a0b007223 */ /* 0x000fce000000000b */
.L_x_128:
[----:B------:R-:W-:Y:S05]  /*42b0*/  BSYNC.RECONVERGENT B1 ;  /* 0x0000000000017941 */ /* 0x000fea0003800200 */
.L_x_126:
[----:B------:R-:W-:Y:S05]  /*42c0*/  BRA `(.L_x_107) ;  /* 0x00000008009c7947 */ /* 0x000fea0003800000 */
.L_x_125:
[----:B------:R-:W-:Y:S01]  /*42d0*/  MOV R11, 0x3bbb989d ;  /* 0x3bbb989d000b7802 */ /* 0x000fe20000000f00 */
[----:B------:R-:W-:-:S04]  /*42e0*/  IMAD.MOV.U32 R10, RZ, RZ, 0x437c0000 ;  /* 0x437c0000ff0a7424 */ /* 0x000fc800078e00ff */
[----:B------:R-:W-:-:S04]  /*42f0*/  FFMA.SAT R11, R0, R11, 0.5 ;  /* 0x3f000000000b7423 */ /* 0x000fc8000000200b */
[----:B------:R-:W-:-:S04]  /*4300*/  FFMA.RM R10, R11, R10, 12582913 ;  /* 0x4b4000010b0a7423 */ /* 0x000fc8000000400a */
[----:B------:R-:W-:-:S04]  /*4310*/  FADD R11, R10, -12583039 ;  /* 0xcb40007f0a0b7421 */ /* 0x000fc80000000000 */
[----:B------:R-:W-:-:S04]  /*4320*/  FFMA R11, R0, 1.4426950216293334961, -R11 ;  /* 0x3fb8aa3b000b7823 */ /* 0x000fc8000000080b */
[----:B------:R-:W-:Y:S01]  /*4330*/  FFMA R11, R0, 1.925963033500011079e-08, R11 ;  /* 0x32a57060000b7823 */ /* 0x000fe2000000000b */
[----:B------:R-:W-:-:S05]  /*4340*/  SHF.L.U32 R0, R10, 0x17, RZ ;  /* 0x000000170a007819 */ /* 0x000fca00000006ff */
[----:B------:R-:W0:Y:S02]  /*4350*/  MUFU.EX2 R11, R11 ;  /* 0x0000000b000b7308 */ /* 0x000e240000000800 */
[----:B0-----:R-:W-:Y:S01]  /*4360*/  FMUL R0, R0, R11 ;  /* 0x0000000b00007220 */ /* 0x001fe20000400000 */
[----:B------:R-:W-:Y:S06]  /*4370*/  BRA `(.L_x_107) ;  /* 0x0000000800707947 */ /* 0x000fec0003800000 */
.L_x_119:
[----:B------:R-:W-:-:S09]  /*4380*/  UISETP.GT.AND UP0, UPT, UR4, 0xf, UPT ;  /* 0x0000000f0400788c */ /* 0x000fd2000bf04270 */
[----:B------:R-:W-:Y:S05]  /*4390*/  BRA.U UP0, `(.L_x_129) ;  /* 0x00000001008c7547 */ /* 0x000fea000b800000 */
[----:B------:R-:W-:-:S09]  /*43a0*/  UISETP.NE.AND UP0, UPT, UR4, 0xe, UPT ;  /* 0x0000000e0400788c */ /* 0x000fd2000bf05270 */
[----:B------:R-:W-:Y:S05]  /*43b0*/  BRA.U !UP0, `(.L_x_130) ;  /* 0x0000000108307547 */ /* 0x000fea000b800000 */
[----:B------:R-:W-:-:S09]  /*43c0*/  UISETP.NE.AND UP0, UPT, UR4, 0xf, UPT ;  /* 0x0000000f0400788c */ /* 0x000fd2000bf05270 */
[----:B------:R-:W-:Y:S05]  /*43d0*/  BRA.U UP0, `(.L_x_106) ;  /* 0x00000001009c7547 */ /* 0x000fea000b800000 */
        /* <DEDUP_REMOVED lines=10> */
.L_x_130:
[----:B------:R-:W-:Y:S01]  /*4480*/  FMUL R10, R0, R0 ;  /* 0x00000000000a7220 */ /* 0x000fe20000400000 */
        /* <DEDUP_REMOVED lines=15> */
.L_x_132:
[----:B------:R-:W-:Y:S05]  /*4580*/  BSYNC.RECONVERGENT B1 ;  /* 0x0000000000017941 */ /* 0x000fea0003800200 */
.L_x_131:
[----:B-----5:R-:W0:Y:S02]  /*4590*/  F2F.F64.F32 R10, R21 ;  /* 0x00000015000a7310 */ /* 0x020e240000201800 */
[----:B0-----:R-:W-:-:S06]  /*45a0*/  DMUL R12, R12, -R10 ;  /* 0x8000000a0c0c7228 */ /* 0x001fcc0000000000 */
[----:B------:R4:W0:Y:S01]  /*45b0*/  F2F.F32.F64 R0, R12 ;  /* 0x0000000c00007310 */ /* 0x0008220000301000 */
[----:B------:R-:W-:Y:S05]  /*45c0*/  BRA `(.L_x_107) ;  /* 0x0000000400dc7947 */ /* 0x000fea0003800000 */
.L_x_129:
[----:B------:R-:W-:-:S09]  /*45d0*/  UISETP.NE.AND UP0, UPT, UR4, 0x10, UPT ;  /* 0x000000100400788c */ /* 0x000fd2000bf05270 */
[----:B------:R-:W-:Y:S05]  /*45e0*/  BRA.U !UP0, `(.L_x_133) ;  /* 0x0000000508cc7547 */ /* 0x000fea000b800000 */
[----:B------:R-:W-:Y:S01]  /*45f0*/  UISETP.NE.AND UP0, UPT, UR4, 0x11, UPT ;  /* 0x000000110400788c */ /* 0x000fe2000bf05270 */
[----:B------:R-:W-:-:S08]  /*4600*/  IMAD.MOV.U32 R0, RZ, RZ, 0x3f800000 ;  /* 0x3f800000ff007424 */ /* 0x000fd000078e00ff */
[----:B------:R-:W-:Y:S05]  /*4610*/  BRA.U !UP0, `(.L_x_134) ;  /* 0x0000000108587547 */ /* 0x000fea000b800000 */
[----:B------:R-:W-:Y:S01]  /*4620*/  UISETP.NE.AND UP0, UPT, UR4, 0x12, UPT ;  /* 0x000000120400788c */ /* 0x000fe2000bf05270 */
[----:B------:R-:W-:-:S08]  /*4630*/  MOV R11, 0x3f800000 ;  /* 0x3f800000000b7802 */ /* 0x000fd00000000f00 */
[----:B------:R-:W-:Y:S05]  /*4640*/  BRA.U !UP0, `(.L_x_135) ;  /* 0x0000000108087547 */ /* 0x000fea000b800000 */
.L_x_106:
[----:B-----5:R-:W-:Y:S01]  /*4650*/  FADD R0, R10, R21 ;  /* 0x000000150a007221 */ /* 0x020fe20000000000 */
[----:B------:R-:W-:Y:S06]  /*4660*/  BRA `(.L_x_107) ;  /* 0x0000000400b47947 */ /* 0x000fec0003800000 */
.L_x_135:
[C---:B------:R-:W-:Y:S01]  /*4670*/  FMUL R0, |R10|.reuse, 2.8853900432586669922 ;  /* 0x4038aa3b0a007820 */ /* 0x040fe20000400200 */
[----:B------:R-:W-:Y:S02]  /*4680*/  IMAD.MOV.U32 R13, RZ, RZ, 0x3c80f082 ;  /* 0x3c80f082ff0d7424 */ /* 0x000fe400078e00ff */
[C---:B------:R-:W-:Y:S01]  /*4690*/  FMUL R14, R10.reuse, R10 ;  /* 0x0000000a0a0e7220 */ /* 0x040fe20000400000 */
[C---:B------:R-:W-:Y:S02]  /*46a0*/  FSETP.GE.AND P0, PT, |R10|.reuse, 9.010913848876953125, PT ;  /* 0x41102cb40a00780b */ /* 0x040fe40003f06200 */
[----:B------:R-:W-:Y:S01]  /*46b0*/  FSETP.GE.AND P2, PT, |R10|, 0.60000002384185791016, PT ;  /* 0x3f19999a0a00780b */ /* 0x000fe20003f46200 */
[----:B------:R-:W0:Y:S01]  /*46c0*/  MUFU.EX2 R0, R0 ;  /* 0x0000000000007308 */ /* 0x000e220000000800 */
[----:B------:R-:W-:-:S04]  /*46d0*/  FFMA R13, R14, R13, -0.052303962409496307373 ;  /* 0xbd563cae0e0d7423 */ /* 0x000fc8000000000d */
[----:B------:R-:W-:Y:S01]  /*46e0*/  FFMA R15, R14, R13, 0.1331529766321182251 ;  /* 0x3e0859410e0f7423 */ /* 0x000fe2000000000d */
[----:B0-----:R-:W-:-:S06]  /*46f0*/  FADD R12, R0, 1 ;  /* 0x3f800000000c7421 */ /* 0x001fcc0000000000 */
[----:B------:R-:W0:Y:S02]  /*4700*/  MUFU.RCP R12, R12 ;  /* 0x0000000c000c7308 */ /* 0x000e240000001000 */
[----:B0-----:R-:W-:-:S05]  /*4710*/  FFMA R11, R12, -2, R11 ;  /* 0xc00000000c0b7823 */ /* 0x001fca000000000b */
[----:B------:R-:W-:Y:S01]  /*4720*/  FSEL R13, R11, 1, !P0 ;  /* 0x3f8000000b0d7808 */ /* 0x000fe20004000000 */
[----:B------:R-:W-:-:S03]  /*4730*/  FFMA R11, R14, R15, -0.33332768082618713379 ;  /* 0xbeaaa9ed0e0b7423 */ /* 0x000fc6000000000f */
[----:B------:R-:W-:Y:S01]  /*4740*/  LOP3.LUT R0, R13, 0x80000000, R10, 0xb8, !PT ;  /* 0x800000000d007812 */ /* 0x000fe200078eb80a */
[----:B------:R-:W-:-:S04]  /*4750*/  FFMA R11, R14, R11, RZ ;  /* 0x0000000b0e0b7223 */ /* 0x000fc800000000ff */
[----:B------:R-:W-:Y:S01]  /*4760*/  @!P2 FFMA R0, R10, R11, R10 ;  /* 0x0000000b0a00a223 */ /* 0x000fe2000000000a */
[----:B------:R-:W-:Y:S06]  /*4770*/  BRA `(.L_x_107) ;  /* 0x0000000400707947 */ /* 0x000fec0003800000 */
.L_x_134:
[C---:B------:R-:W-:Y:S01]  /*4780*/  FMUL R11, |R10|.reuse, 16777216 ;  /* 0x4b8000000a0b7820 */ /* 0x040fe20000400200 */
[----:B------:R-:W-:Y:S01]  /*4790*/  FSETP.GEU.AND P0, PT, |R10|, 1.175494350822287508e-38, PT ;  /* 0x008000000a00780b */ /* 0x000fe20003f0e200 */
[----:B------:R-:W-:-:S03]  /*47a0*/  HFMA2 R17, -RZ, RZ, 0.771484375, 0.21533203125 ;  /* 0x3a2c32e4ff117431 */ /* 0x000fc600000001ff */
[----:B------:R-:W-:-:S04]  /*47b0*/  FSEL R11, R11, |R10|, !P0 ;  /* 0x4000000a0b0b7208 */ /* 0x000fc80004000000 */
[----:B------:R-:W-:-:S04]  /*47c0*/  IADD3 R12, PT, PT, R11, -0x3f3504f3, RZ ;  /* 0xc0cafb0d0b0c7810 */ /* 0x000fc80007ffe0ff */
[----:B------:R-:W-:-:S04]  /*47d0*/  LOP3.LUT R14, R12, 0xff800000, RZ, 0xc0, !PT ;  /* 0xff8000000c0e7812 */ /* 0x000fc800078ec0ff */
[----:B------:R-:W-:Y:S01]  /*47e0*/  I2FP.F32.S32 R15, R14 ;  /* 0x0000000e000f7245 */ /* 0x000fe20000201400 */
[----:B------:R-:W-:-:S04]  /*47f0*/  IMAD.IADD R12, R11, 0x1, -R14 ;  /* 0x000000010b0c7824 */ /* 0x000fc800078e0a0e */
[C---:B------:R-:W-:Y:S01]  /*4800*/  FADD R11, R12.reuse, 1 ;  /* 0x3f8000000c0b7421 */ /* 0x040fe20000000000 */
[----:B------:R-:W-:Y:S01]  /*4810*/  FADD R20, R12, -1 ;  /* 0xbf8000000c147421 */ /* 0x000fe20000000000 */
[----:B------:R-:W-:-:S03]  /*4820*/  FSEL R12, RZ, -24, P0 ;  /* 0xc1c00000ff0c7808 */ /* 0x000fc60000000000 */
[----:B------:R-:W-:Y:S01]  /*4830*/  FADD R16, R20, R20 ;  /* 0x0000001414107221 */ /* 0x000fe20000000000 */
[----:B------:R-:W0:Y:S03]  /*4840*/  MUFU.RCP R11, R11 ;  /* 0x0000000b000b7308 */ /* 0x000e260000001000 */
[----:B0-----:R-:W-:Y:S01]  /*4850*/  FMUL R13, R11, R16 ;  /* 0x000000100b0d7220 */ /* 0x001fe20000400000 */
[----:B------:R-:W-:-:S03]  /*4860*/  FFMA R16, R15, 1.1920928955078125e-07, R12 ;  /* 0x340000000f107823 */ /* 0x000fc6000000000c */
[----:B------:R-:W-:Y:S01]  /*4870*/  FADD R15, R20, -R13 ;  /* 0x8000000d140f7221 */ /* 0x000fe20000000000 */
[C---:B------:R-:W-:Y:S01]  /*4880*/  FMUL R14, R13.reuse, R13 ;  /* 0x0000000d0d0e7220 */ /* 0x040fe20000400000 */
[----:B------:R-:W-:Y:S02]  /*4890*/  FFMA R12, R13, 1.4426950216293334961, R16 ;  /* 0x3fb8aa3b0d0c7823 */ /* 0x000fe40000000010 */
[----:B------:R-:W-:Y:S01]  /*48a0*/  FADD R15, R15, R15 ;  /* 0x0000000f0f0f7221 */ /* 0x000fe20000000000 */
[----:B------:R-:W-:Y:S01]  /*48b0*/  FFMA R17, R14, R17, 0.0032181653659790754318 ;  /* 0x3b52e7db0e117423 */ /* 0x000fe20000000011 */
[----:B------:R-:W-:Y:S02]  /*48c0*/  FADD R16, R16, -R12 ;  /* 0x8000000c10107221 */ /* 0x000fe40000000000 */
[----:B------:R-:W-:Y:S01]  /*48d0*/  FFMA R20, R20, -R13, R15 ;  /* 0x8000000d14147223 */ /* 0x000fe2000000000f */
[----:B------:R-:W-:Y:S01]  /*48e0*/  FFMA R17, R14, R17, 0.018033718690276145935 ;  /* 0x3c93bb730e117423 */ /* 0x000fe20000000011 */
[----:B------:R-:W-:-:S02]  /*48f0*/  FFMA R15, R13, 1.4426950216293334961, R16 ;  /* 0x3fb8aa3b0d0f7823 */ /* 0x000fc40000000010 */
[----:B------:R-:W-:Y:S01]  /*4900*/  FMUL R20, R11, R20 ;  /* 0x000000140b147220 */ /* 0x000fe20000400000 */
[----:B------:R-:W-:-:S03]  /*4910*/  FFMA R17, R14, R17, 0.12022458761930465698 ;  /* 0x3df6384f0e117423 */ /* 0x000fc60000000011 */
[----:B------:R-:W-:Y:S01]  /*4920*/  FFMA R16, R20, 1.4426950216293334961, R15 ;  /* 0x3fb8aa3b14107823 */ /* 0x000fe2000000000f */
[----:B------:R-:W-:-:S03]  /*4930*/  FMUL R14, R14, R17 ;  /* 0x000000110e0e7220 */ /* 0x000fc60000400000 */
[----:B------:R-:W-:Y:S01]  /*4940*/  FFMA R11, R13, 1.9251366722983220825e-08, R16 ;  /* 0x32a55e340d0b7823 */ /* 0x000fe20000000010 */
[----:B------:R-:W-:-:S04]  /*4950*/  FMUL R15, R14, 3 ;  /* 0x404000000e0f7820 */ /* 0x000fc80000400000 */
[----:B------:R-:W-:-:S04]  /*4960*/  FFMA R11, R20, R15, R11 ;  /* 0x0000000f140b7223 */ /* 0x000fc8000000000b */
[----:B------:R-:W-:-:S04]  /*4970*/  FFMA R13, R13, R14, R11 ;  /* 0x0000000e0d0d7223 */ /* 0x000fc8000000000b */
[----:B------:R-:W-:-:S04]  /*4980*/  FADD R15, R12, R13 ;  /* 0x0000000d0c0f7221 */ /* 0x000fc80000000000 */
[----:B-----5:R-:W-:Y:S01]  /*4990*/  FMUL R14, R21, R15 ;  /* 0x0000000f150e7220 */ /* 0x020fe20000400000 */
[----:B------:R-:W-:-:S03]  /*49a0*/  FADD R12, -R12, R15 ;  /* 0x0000000f0c0c7221 */ /* 0x000fc60000000100 */
[----:B------:R-:W0:Y:S01]  /*49b0*/  FRND R11, R14 ;  /* 0x0000000e000b7307 */ /* 0x000e220000201000 */
[----:B------:R-:W-:Y:S01]  /*49c0*/  FADD R12, R13, -R12 ;  /* 0x8000000c0d0c7221 */ /* 0x000fe20000000000 */
[C---:B------:R-:W-:Y:S01]  /*49d0*/  FFMA R15, R21.reuse, R15, -R14 ;  /* 0x0000000f150f7223 */ /* 0x040fe2000000080e */
[C---:B------:R-:W-:Y:S02]  /*49e0*/  FSETP.GT.AND P2, PT, |R14|.reuse, 152, PT ;  /* 0x431800000e00780b */ /* 0x040fe40003f44200 */
[C---:B------:R-:W-:Y:S01]  /*49f0*/  FSETP.GEU.AND P3, PT, R14.reuse, RZ, PT ;  /* 0x000000ff0e00720b */ /* 0x040fe20003f6e000 */
[----:B------:R-:W-:Y:S01]  /*4a00*/  FFMA R12, R21, R12, R15 ;  /* 0x0000000c150c7223 */ /* 0x000fe2000000000f */
[----:B------:R-:W-:Y:S02]  /*4a10*/  IMAD.MOV.U32 R15, RZ, RZ, 0x391fcb8e ;  /* 0x391fcb8eff0f7424 */ /* 0x000fe400078e00ff */
[----:B0-----:R-:W-:Y:S01]  /*4a20*/  FADD R13, R14, -R11 ;  /* 0x8000000b0e0d7221 */ /* 0x001fe20000000000 */
[----:B------:R-:W-:Y:S01]  /*4a30*/  FSETP.GT.AND P0, PT, R11, RZ, PT ;  /* 0x000000ff0b00720b */ /* 0x000fe20003f04000 */
[----:B------:R-:W-:-:S02]  /*4a40*/  FMUL R11, R21, 0.5 ;  /* 0x3f000000150b7820 */ /* 0x000fc40000400000 */
[----:B------:R-:W-:Y:S01]  /*4a50*/  FADD R12, R12, R13 ;  /* 0x0000000d0c0c7221 */ /* 0x000fe20000000000 */
[----:B------:R-:W-:Y:S02]  /*4a60*/  SEL R16, RZ, 0x83000000, P0 ;  /* 0x83000000ff107807 */ /* 0x000fe40000000000 */
[----:B------:R-:W-:Y:S01]  /*4a70*/  FSETP.NEU.AND P0, PT, R21, RZ, PT ;  /* 0x000000ff1500720b */ /* 0x000fe20003f0d000 */
[----:B------:R-:W-:Y:S01]  /*4a80*/  FFMA R13, R12, R15, 0.0013391353422775864601 ;  /* 0x3aaf85ed0c0d7423 */ /* 0x000fe2000000000f */
[----:B------:R-:W-:Y:S02]  /*4a90*/  FRND.TRUNC R11, R11 ;  /* 0x0000000b000b7307 */ /* 0x000fe4000020d000 */
[----:B------:R-:W-:Y:S01]  /*4aa0*/  FSETP.EQ.OR P0, PT, R10, 1, !P0 ;  /* 0x3f8000000a00780b */ /* 0x000fe20004702400 */
[----:B------:R-:W-:-:S04]  /*4ab0*/  FFMA R13, R12, R13, 0.0096188392490148544312 ;  /* 0x3c1d98560c0d7423 */ /* 0x000fc8000000000d */
[C---:B------:R-:W-:Y:S01]  /*4ac0*/  FFMA R13, R12.reuse, R13, 0.055503588169813156128 ;  /* 0x3d6357bb0c0d7423 */ /* 0x040fe2000000000d */
[----:B------:R-:W0:Y:S03]  /*4ad0*/  F2I.NTZ R15, R14 ;  /* 0x0000000e000f7305 */ /* 0x000e260000203100 */
[----:B------:R-:W-:-:S04]  /*4ae0*/  FFMA R13, R12, R13, 0.24022644758224487305 ;  /* 0x3e75fdec0c0d7423 */ /* 0x000fc8000000000d */
[----:B------:R-:W-:-:S04]  /*4af0*/  FFMA R13, R12, R13, 0.69314718246459960938 ;  /* 0x3f3172180c0d7423 */ /* 0x000fc8000000000d */
[----:B------:R-:W-:Y:S01]  /*4b00*/  FFMA R13, R12, R13, 1 ;  /* 0x3f8000000c0d7423 */ /* 0x000fe2000000000d */
[----:B------:R-:W-:Y:S01]  /*4b10*/  IADD3 R12, PT, PT, R16, 0x7f000000, RZ ;  /* 0x7f000000100c7810 */ /* 0x000fe20007ffe0ff */
[----:B0-----:R-:W-:-:S04]  /*4b20*/  IMAD R15, R15, 0x800000, -R16 ;  /* 0x008000000f0f7824 */ /* 0x001fc800078e0a10 */
[----:B------:R-:W-:-:S04]  /*4b30*/  FMUL R12, R13, R12 ;  /* 0x0000000c0d0c7220 */ /* 0x000fc80000400000 */
[----:B------:R-:W-:Y:S01]  /*4b40*/  FMUL R15, R12, R15 ;  /* 0x0000000f0c0f7220 */ /* 0x000fe20000400000 */
[----:B------:R-:W-:Y:S01]  /*4b50*/  FADD R12, R11, R11 ;  /* 0x0000000b0b0c7221 */ /* 0x000fe20000000000 */
[----:B------:R-:W-:Y:S01]  /*4b60*/  @P2 FSEL R15, RZ, +INF , !P3 ;  /* 0x7f800000ff0f2808 */ /* 0x000fe20005800000 */
[----:B------:R-:W-:Y:S06]  /*4b70*/  @P0 BRA `(.L_x_107) ;  /* 0x0000000000700947 */ /* 0x000fec0003800000 */
[----:B------:R-:W-:-:S04]  /*4b80*/  FSETP.NAN.AND P0, PT, |R21|, |R21|, PT ;  /* 0x400000151500720b */ /* 0x000fc80003f08200 */
[----:B------:R-:W-:-:S13]  /*4b90*/  FSETP.NUM.AND P0, PT, |R10|, |R10|, !P0 ;  /* 0x4000000a0a00720b */ /* 0x000fda0004707200 */
[----:B------:R-:W-:Y:S01]  /*4ba0*/  @!P0 FADD R0, R10, R21 ;  /* 0x000000150a008221 */ /* 0x000fe20000000000 */
[----:B------:R-:W-:Y:S06]  /*4bb0*/  @!P0 BRA `(.L_x_107) ;  /* 0x0000000000608947 */ /* 0x000fec0003800000 */
[----:B------:R-:W-:Y:S01]  /*4bc0*/  FSETP.NEU.AND P0, PT, |R10|, +INF , PT ;  /* 0x7f8000000a00780b */ /* 0x000fe20003f0d200 */
[----:B------:R-:W-:-:S03]  /*4bd0*/  FADD R12, R21, -R12 ;  /* 0x8000000c150c7221 */ /* 0x000fc60000000000 */
[----:B------:R-:W-:-:S04]  /*4be0*/  FSETP.NEU.AND P0, PT, R10, RZ, P0 ;  /* 0x000000ff0a00720b */ /* 0x000fc8000070d000 */
[----:B------:R-:W-:Y:S02]  /*4bf0*/  FSETP.GEU.OR P2, PT, R21, RZ, P0 ;  /* 0x000000ff1500720b */ /* 0x000fe4000074e400 */
[----:B------:R-:W-:-:S07]  /*4c00*/  FSETP.NEU.AND P3, PT, |R12|, 1, !P0 ;  /* 0x3f8000000c00780b */ /* 0x000fce000476d200 */
[----:B------:R-:W-:-:S05]  /*4c10*/  @!P0 FADD R11, R10, R10 ;  /* 0x0000000a0a0b8221 */ /* 0x000fca0000000000 */
[----:B------:R-:W-:-:S04]  /*4c20*/  @!P2 LOP3.LUT R11, R11, 0x7f800000, RZ, 0x3c, !PT ;  /* 0x7f8000000b0ba812 */ /* 0x000fc800078e3cff */
        /* <DEDUP_REMOVED lines=10> */
[----:B------:R-:W-:Y:S02]  /*4cd0*/  FSETP.NEU.AND P2, PT, |R12|, 1, PT ;  /* 0x3f8000000c00780b */ /* 0x000fe40003f4d200 */
[----:B0-----:R-:W-:Y:S02]  /*4ce0*/  FSETP.NEU.AND P0, PT, R21, R0, PT ;  /* 0x000000001500720b */ /* 0x001fe40003f0d000 */
[----:B------:R-:W-:-:S04]  /*4cf0*/  FSEL R0, R15, -R15, P2 ;  /* 0x8000000f0f007208 */ /* 0x000fc80001000000 */
[----:B------:R-:W-:Y:S01]  /*4d00*/  FSEL R0, R0, +QNAN , !P0 ;  /* 0x7fffffff00007808 */ /* 0x000fe20004000000 */
[----:B------:R-:W-:Y:S06]  /*4d10*/  BRA `(.L_x_107) ;  /* 0x0000000000087947 */ /* 0x000fec0003800000 */
.L_x_133:
[----:B-----5:R-:W-:-:S04]  /*4d20*/  FSETP.GT.AND P0, PT, R0, R21, PT ;  /* 0x000000150000720b */ /* 0x020fc80003f04000 */
[----:B------:R-:W-:-:S09]  /*4d30*/  FSEL R0, R0, R21, P0 ;  /* 0x0000001500007208 */ /* 0x000fd20000000000 */
.L_x_107:
[----:B------:R-:W-:Y:S05]  /*4d40*/  BSYNC.RECONVERGENT B0 ;  /* 0x0000000000007941 */ /* 0x000fea0003800200 */
.L_x_101:
[----:B01-3--:R0:W-:Y:S01]  /*4d50*/  STG.E desc[UR6][R18.64], R0 ;  /* 0x0000000012007986 */ /* 0x00b1e2000c101906 */
[----:B------:R-:W-:Y:S05]  /*4d60*/  @P1 BRA `(.L_x_136) ;  /* 0xffffffdc000c1947 */ /* 0x000fea000383ffff */
[----:B------:R-:W-:Y:S05]  /*4d70*/  EXIT ;  /* 0x000000000000794d */ /* 0x000fea0003800000 */
        .weak           $__internal_3_$__cuda_sm20_dblrcp_rn_slowpath_v3
        .type           $__internal_3_$__cuda_sm20_dblrcp_rn_slowpath_v3,@function
        .size           $__internal_3_$__cuda_sm20_dblrcp_rn_slowpath_v3,($__internal_4_$__cuda_sm20_div_rn_f64_full - $__internal_3_$__cuda_sm20_dblrcp_rn_slowpath_v3)
$__internal_3_$__cuda_sm20_dblrcp_rn_slowpath_v3:
[----:B------:R-:W-:Y:S01]  /*4d80*/  DSETP.GTU.AND P0, PT, |R10|, +INF , PT ;  /* 0x7ff000000a00742a */ /* 0x000fe20003f0c200 */
[----:B------:R-:W-:-:S13]  /*4d90*/  BSSY.RECONVERGENT B3, `(.L_x_137) ;  /* 0x0000023000037945 */ /* 0x000fda0003800200 */
        /* <DEDUP_REMOVED lines=10> */
[----:B------:R-:W-:-:S03]  /*4e40*/  IMAD.MOV.U32 R12, RZ, RZ, R10 ;  /* 0x000000ffff0c7224 */ /* 0x000fc600078e000a */
[----:B------:R-:W0:Y:S03]  /*4e50*/  MUFU.RCP64H R15, R13 ;  /* 0x0000000d000f7308 */ /* 0x000e260000001800 */
        /* <DEDUP_REMOVED lines=10> */
.L_x_140:
[----:B------:R-:W-:Y:S01]  /*4f00*/  DMUL R10, R10, 8.11296384146066816958e+31 ;  /* 0x469000000a0a7828 */ /* 0x000fe20000000000 */
[----:B------:R-:W-:-:S05]  /*4f10*/  MOV R12, R14 ;  /* 0x0000000e000c7202 */ /* 0x000fca0000000f00 */
        /* <DEDUP_REMOVED lines=8> */
.L_x_138:
[----:B------:R-:W-:Y:S01]  /*4fa0*/  LOP3.LUT R13, R11, 0x80000, RZ, 0xfc, !PT ;  /* 0x000800000b0d7812 */ /* 0x000fe200078efcff */
[----:B------:R-:W-:-:S07]  /*4fb0*/  IMAD.MOV.U32 R12, RZ, RZ, R10 ;  /* 0x000000ffff0c7224 */ /* 0x000fce00078e000a */
.L_x_139:
[----:B------:R-:W-:Y:S05]  /*4fc0*/  BSYNC.RECONVERGENT B3 ;  /* 0x0000000000037941 */ /* 0x000fea0003800200 */
.L_x_137:
[----:B------:R-:W-:Y:S01]  /*4fd0*/  MOV R10, R0 ;  /* 0x00000000000a7202 */ /* 0x000fe20000000f00 */
[----:B------:R-:W-:-:S04]  /*4fe0*/  IMAD.MOV.U32 R11, RZ, RZ, 0x0 ;  /* 0x00000000ff0b7424 */ /* 0x000fc800078e00ff */
[----:B------:R-:W-:Y:S05]  /*4ff0*/  RET.REL.NODEC R10 `(_Z12reduceKernelPfPiS0_iS_S0_S0_ifii) ;  /* 0xffffffb00a007950 */ /* 0x000fea0003c3ffff */
        .weak           $__internal_4_$__cuda_sm20_div_rn_f64_full
        .type           $__internal_4_$__cuda_sm20_div_rn_f64_full,@function
        .size           $__internal_4_$__cuda_sm20_div_rn_f64_full,($__internal_5_$__cuda_sm20_rcp_rn_f32_slowpath - $__internal_4_$__cuda_sm20_div_rn_f64_full)
$__internal_4_$__cuda_sm20_div_rn_f64_full:
[----:B------:R-:W-:Y:S01]  /*5000*/  IMAD.MOV.U32 R11, RZ, RZ, R15 ;  /* 0x000000ffff0b7224 */ /* 0x000fe200078e000f */
[C---:B------:R-:W-:Y:S01]  /*5010*/  FSETP.GEU.AND P0, PT, |R13|.reuse, 1.469367938527859385e-39, PT ;  /* 0x001000000d00780b */ /* 0x040fe20003f0e200 */
[----:B------:R-:W-:Y:S01]  /*5020*/  IMAD.MOV.U32 R27, RZ, RZ, 0x1ca00000 ;  /* 0x1ca00000ff1b7424 */ /* 0x000fe200078e00ff */
[----:B------:R-:W-:Y:S01]  /*5030*/  LOP3.LUT R24, R13, 0x800fffff, RZ, 0xc0, !PT ;  /* 0x800fffff0d187812 */ /* 0x000fe200078ec0ff */
[----:B------:R-:W-:Y:S01]  /*5040*/  BSSY.RECONVERGENT B3, `(.L_x_141) ;  /* 0x0000055000037945 */ /* 0x000fe20003800200 */
[C---:B------:R-:W-:Y:S02]  /*5050*/  FSETP.GEU.AND P3, PT, |R11|.reuse, 1.469367938527859385e-39, PT ;  /* 0x001000000b00780b */ /* 0x040fe40003f6e200 */
[----:B------:R-:W-:Y:S02]  /*5060*/  LOP3.LUT R25, R24, 0x3ff00000, RZ, 0xfc, !PT ;  /* 0x3ff0000018197812 */ /* 0x000fe400078efcff */
[----:B------:R-:W-:Y:S02]  /*5070*/  MOV R24, R12 ;  /* 0x0000000c00187202 */ /* 0x000fe40000000f00 */
[----:B------:R-:W-:-:S02]  /*5080*/  LOP3.LUT R26, R11, 0x7ff00000, RZ, 0xc0, !PT ;  /* 0x7ff000000b1a7812 */ /* 0x000fc400078ec0ff */
[C---:B------:R-:W-:Y:S01]  /*5090*/  LOP3.LUT R29, R13.reuse, 0x7ff00000, RZ, 0xc0, !PT ;  /* 0x7ff000000d1d7812 */ /* 0x040fe200078ec0ff */
[----:B------:R-:W-:Y:S01]  /*50a0*/  @!P0 DMUL R24, R12, 8.98846567431157953865e+307 ;  /* 0x7fe000000c188828 */ /* 0x000fe20000000000 */
[----:B------:R-:W-:Y:S02]  /*50b0*/  MOV R10, R14 ;  /* 0x0000000e000a7202 */ /* 0x000fe40000000f00 */
[C---:B------:R-:W-:Y:S01]  /*50c0*/  ISETP.GE.U32.AND P2, PT, R26.reuse, R29, PT ;  /* 0x0000001d1a00720c */ /* 0x040fe20003f46070 */
[----:B------:R-:W-:Y:S01]  /*50d0*/  @!P3 IMAD.MOV.U32 R14, RZ, RZ, RZ ;  /* 0x000000ffff0eb224 */ /* 0x000fe200078e00ff */
[----:B------:R-:W-:Y:S01]  /*50e0*/  @!P3 LOP3.LUT R15, R13, 0x7ff00000, RZ, 0xc0, !PT ;  /* 0x7ff000000d0fb812 */ /* 0x000fe200078ec0ff */
[----:B------:R-:W0:Y:S01]  /*50f0*/  MUFU.RCP64H R17, R25 ;  /* 0x0000001900117308 */ /* 0x000e220000001800 */
[----:B------:R-:W-:Y:S02]  /*5100*/  SEL R23, R27, 0x63400000, !P2 ;  /* 0x634000001b177807 */ /* 0x000fe40005000000 */
[----:B------:R-:W-:-:S02]  /*5110*/  @!P3 ISETP.GE.U32.AND P4, PT, R26, R15, PT ;  /* 0x0000000f1a00b20c */ /* 0x000fc40003f86070 */
[--C-:B------:R-:W-:Y:S02]  /*5120*/  LOP3.LUT R23, R23, 0x800fffff, R11.reuse, 0xf8, !PT ;  /* 0x800fffff17177812 */ /* 0x100fe400078ef80b */
[----:B------:R-:W-:Y:S02]  /*5130*/  @!P3 SEL R15, R27, 0x63400000, !P4 ;  /* 0x634000001b0fb807 */ /* 0x000fe40006000000 */
[----:B------:R-:W-:Y:S02]  /*5140*/  MOV R22, R10 ;  /* 0x0000000a00167202 */ /* 0x000fe40000000f00 */
[----:B------:R-:W-:Y:S02]  /*5150*/  @!P3 LOP3.LUT R15, R15, 0x80000000, R11, 0xf8, !PT ;  /* 0x800000000f0fb812 */ /* 0x000fe400078ef80b */
[----:B------:R-:W-:Y:S02]  /*5160*/  MOV R16, 0x1 ;  /* 0x0000000100107802 */ /* 0x000fe40000000f00 */
[----:B------:R-:W-:-:S02]  /*5170*/  @!P3 LOP3.LUT R15, R15, 0x100000, RZ, 0xfc, !PT ;  /* 0x001000000f0fb812 */ /* 0x000fc400078efcff */
[----:B------:R-:W-:-:S04]  /*5180*/  @!P0 LOP3.LUT R29, R25, 0x7ff00000, RZ, 0xc0, !PT ;  /* 0x7ff00000191d8812 */ /* 0x000fc800078ec0ff */
[----:B------:R-:W-:Y:S02]  /*5190*/  @!P3 DFMA R22, R22, 2, -R14 ;  /* 0x400000001616b82b */ /* 0x000fe4000000080e */
[----:B0-----:R-:W-:-:S08]  /*51a0*/  DFMA R14, R16, -R24, 1 ;  /* 0x3ff00000100e742b */ /* 0x001fd00000000818 */
[----:B------:R-:W-:-:S08]  /*51b0*/  DFMA R14, R14, R14, R14 ;  /* 0x0000000e0e0e722b */ /* 0x000fd0000000000e */
[----:B------:R-:W-:-:S08]  /*51c0*/  DFMA R14, R16, R14, R16 ;  /* 0x0000000e100e722b */ /* 0x000fd00000000010 */
[----:B------:R-:W-:-:S08]  /*51d0*/  DFMA R20, R14, -R24, 1 ;  /* 0x3ff000000e14742b */ /* 0x000fd00000000818 */
[----:B------:R-:W-:-:S08]  /*51e0*/  DFMA R20, R14, R20, R14 ;  /* 0x000000140e14722b */ /* 0x000fd0000000000e */
[----:B------:R-:W-:-:S08]  /*51f0*/  DMUL R14, R20, R22 ;  /* 0x00000016140e7228 */ /* 0x000fd00000000000 */
[----:B------:R-:W-:-:S08]  /*5200*/  DFMA R16, R14, -R24, R22 ;  /* 0x800000180e10722b */ /* 0x000fd00000000016 */
[----:B------:R-:W-:Y:S01]  /*5210*/  DFMA R16, R20, R16, R14 ;  /* 0x000000101410722b */ /* 0x000fe2000000000e */
[----:B------:R-:W-:Y:S01]  /*5220*/  IMAD.MOV.U32 R20, RZ, RZ, R26 ;  /* 0x000000ffff147224 */ /* 0x000fe200078e001a */
[----:B------:R-:W-:-:S04]  /*5230*/  @!P3 LOP3.LUT R20, R23, 0x7ff00000, RZ, 0xc0, !PT ;  /* 0x7ff000001714b812 */ /* 0x000fc800078ec0ff */
[----:B------:R-:W-:-:S04]  /*5240*/  IADD3 R14, PT, PT, R20, -0x1, RZ ;  /* 0xffffffff140e7810 */ /* 0x000fc80007ffe0ff */
[----:B------:R-:W-:Y:S01]  /*5250*/  ISETP.GT.U32.AND P0, PT, R14, 0x7feffffe, PT ;  /* 0x7feffffe0e00780c */ /* 0x000fe20003f04070 */
[----:B------:R-:W-:-:S05]  /*5260*/  VIADD R14, R29, 0xffffffff ;  /* 0xffffffff1d0e7836 */ /* 0x000fca0000000000 */
[----:B------:R-:W-:-:S13]  /*5270*/  ISETP.GT.U32.OR P0, PT, R14, 0x7feffffe, P0 ;  /* 0x7feffffe0e00780c */ /* 0x000fda0000704470 */
[----:B------:R-:W-:Y:S05]  /*5280*/  @P0 BRA `(.L_x_142) ;  /* 0x00000000006c0947 */ /* 0x000fea0003800000 */
[----:B------:R-:W-:-:S04]  /*5290*/  LOP3.LUT R11, R13, 0x7ff00000, RZ, 0xc0, !PT ;  /* 0x7ff000000d0b7812 */ /* 0x000fc800078ec0ff */
[CC--:B------:R-:W-:Y:S02]  /*52a0*/  VIADDMNMX R10, R26.reuse, -R11.reuse, 0xb9600000, !PT ;  /* 0xb96000001a0a7446 */ /* 0x0c0fe4000780090b */
[----:B------:R-:W-:Y:S02]  /*52b0*/  ISETP.GE.U32.AND P0, PT, R26, R11, PT ;  /* 0x0000000b1a00720c */ /* 0x000fe40003f06070 */
[----:B------:R-:W-:Y:S02]  /*52c0*/  VIMNMX R10, PT, PT, R10, 0x46a00000, PT ;  /* 0x46a000000a0a7848 */ /* 0x000fe40003fe0100 */
[----:B------:R-:W-:-:S04]  /*52d0*/  SEL R27, R27, 0x63400000, !P0 ;  /* 0x634000001b1b7807 */ /* 0x000fc80004000000 */
[----:B------:R-:W-:Y:S02]  /*52e0*/  IADD3 R20, PT, PT, -R27, R10, RZ ;  /* 0x0000000a1b147210 */ /* 0x000fe40007ffe1ff */
[----:B------:R-:W-:-:S03]  /*52f0*/  MOV R10, RZ ;  /* 0x000000ff000a7202 */ /* 0x000fc60000000f00 */
[----:B------:R-:W-:-:S06]  /*5300*/  VIADD R11, R20, 0x7fe00000 ;  /* 0x7fe00000140b7836 */ /* 0x000fcc0000000000 */
[----:B------:R-:W-:-:S10]  /*5310*/  DMUL R14, R16, R10 ;  /* 0x0000000a100e7228 */ /* 0x000fd40000000000 */
[----:B------:R-:W-:-:S13]  /*5320*/  FSETP.GTU.AND P0, PT, |R15|, 1.469367938527859385e-39, PT ;  /* 0x001000000f00780b */ /* 0x000fda0003f0c200 */
[----:B------:R-:W-:Y:S05]  /*5330*/  @P0 BRA `(.L_x_143) ;  /* 0x0000000000940947 */ /* 0x000fea0003800000 */
[----:B------:R-:W-:Y:S01]  /*5340*/  DFMA R22, R16, -R24, R22 ;  /* 0x800000181016722b */ /* 0x000fe20000000016 */
[----:B------:R-:W-:-:S09]  /*5350*/  IMAD.MOV.U32 R12, RZ, RZ, RZ ;  /* 0x000000ffff0c7224 */ /* 0x000fd200078e00ff */
[C---:B------:R-:W-:Y:S02]  /*5360*/  FSETP.NEU.AND P0, PT, R23.reuse, RZ, PT ;  /* 0x000000ff1700720b */ /* 0x040fe40003f0d000 */
[----:B------:R-:W-:-:S04]  /*5370*/  LOP3.LUT R21, R23, 0x80000000, R13, 0x48, !PT ;  /* 0x8000000017157812 */ /* 0x000fc800078e480d */
[----:B------:R-:W-:-:S07]  /*5380*/  LOP3.LUT R13, R21, R11, RZ, 0xfc, !PT ;  /* 0x0000000b150d7212 */ /* 0x000fce00078efcff */
[----:B------:R-:W-:Y:S05]  /*5390*/  @!P0 BRA `(.L_x_143) ;  /* 0x00000000007c8947 */ /* 0x000fea0003800000 */
[----:B------:R-:W-:Y:S01]  /*53a0*/  IADD3 R11, PT, PT, -R20, RZ, RZ ;  /* 0x000000ff140b7210 */ /* 0x000fe20007ffe1ff */
[----:B------:R-:W-:Y:S01]  /*53b0*/  IMAD.MOV.U32 R10, RZ, RZ, RZ ;  /* 0x000000ffff0a7224 */ /* 0x000fe200078e00ff */
        /* <DEDUP_REMOVED lines=8> */
.L_x_142:
[----:B------:R-:W-:-:S14]  /*5440*/  DSETP.NAN.AND P0, PT, R10, R10, PT ;  /* 0x0000000a0a00722a */ /* 0x000fdc0003f08000 */
[----:B------:R-:W-:Y:S05]  /*5450*/  @P0 BRA `(.L_x_144) ;  /* 0x0000000000440947 */ /* 0x000fea0003800000 */
[----:B------:R-:W-:-:S14]  /*5460*/  DSETP.NAN.AND P0, PT, R12, R12, PT ;  /* 0x0000000c0c00722a */ /* 0x000fdc0003f08000 */
[----:B------:R-:W-:Y:S05]  /*5470*/  @P0 BRA `(.L_x_145) ;  /* 0x0000000000300947 */ /* 0x000fea0003800000 */
[----:B------:R-:W-:Y:S01]  /*5480*/  ISETP.NE.AND P0, PT, R20, R29, PT ;  /* 0x0000001d1400720c */ /* 0x000fe20003f05270 */
[----:B------:R-:W-:Y:S01]  /*5490*/  IMAD.MOV.U32 R15, RZ, RZ, -0x80000 ;  /* 0xfff80000ff0f7424 */ /* 0x000fe200078e00ff */
[----:B------:R-:W-:-:S11]  /*54a0*/  MOV R14, 0x0 ;  /* 0x00000000000e7802 */ /* 0x000fd60000000f00 */
[----:B------:R-:W-:Y:S05]  /*54b0*/  @!P0 BRA `(.L_x_143) ;  /* 0x0000000000348947 */ /* 0x000fea0003800000 */
[----:B------:R-:W-:Y:S02]  /*54c0*/  ISETP.NE.AND P0, PT, R20, 0x7ff00000, PT ;  /* 0x7ff000001400780c */ /* 0x000fe40003f05270 */
[----:B------:R-:W-:Y:S02]  /*54d0*/  LOP3.LUT R15, R11, 0x80000000, R13, 0x48, !PT ;  /* 0x800000000b0f7812 */ /* 0x000fe400078e480d */
[----:B------:R-:W-:-:S13]  /*54e0*/  ISETP.EQ.OR P0, PT, R29, RZ, !P0 ;  /* 0x000000ff1d00720c */ /* 0x000fda0004702670 */
[----:B------:R-:W-:Y:S02]  /*54f0*/  @P0 LOP3.LUT R10, R15, 0x7ff00000, RZ, 0xfc, !PT ;  /* 0x7ff000000f0a0812 */ /* 0x000fe400078efcff */
[----:B------:R-:W-:Y:S01]  /*5500*/  @!P0 MOV R14, RZ ;  /* 0x000000ff000e8202 */ /* 0x000fe20000000f00 */
[----:B------:R-:W-:Y:S01]  /*5510*/  @P0 IMAD.MOV.U32 R14, RZ, RZ, RZ ;  /* 0x000000ffff0e0224 */ /* 0x000fe200078e00ff */
[----:B------:R-:W-:Y:S01]  /*5520*/  @P0 MOV R15, R10 ;  /* 0x0000000a000f0202 */ /* 0x000fe20000000f00 */
[----:B------:R-:W-:Y:S06]  /*5530*/  BRA `(.L_x_143) ;  /* 0x0000000000147947 */ /* 0x000fec0003800000 */
.L_x_145:
[----:B------:R-:W-:Y:S01]  /*5540*/  LOP3.LUT R15, R13, 0x80000, RZ, 0xfc, !PT ;  /* 0x000800000d0f7812 */ /* 0x000fe200078efcff */
[----:B------:R-:W-:Y:S01]  /*5550*/  IMAD.MOV.U32 R14, RZ, RZ, R12 ;  /* 0x000000ffff0e7224 */ /* 0x000fe200078e000c */
[----:B------:R-:W-:Y:S06]  /*5560*/  BRA `(.L_x_143) ;  /* 0x0000000000087947 */ /* 0x000fec0003800000 */
.L_x_144:
[----:B------:R-:W-:Y:S02]  /*5570*/  LOP3.LUT R15, R11, 0x80000, RZ, 0xfc, !PT ;  /* 0x000800000b0f7812 */ /* 0x000fe400078efcff */
[----:B------:R-:W-:-:S07]  /*5580*/  MOV R14, R10 ;  /* 0x0000000a000e7202 */ /* 0x000fce0000000f00 */
.L_x_143:
[----:B------:R-:W-:Y:S05]  /*5590*/  BSYNC.RECONVERGENT B3 ;  /* 0x0000000000037941 */ /* 0x000fea0003800200 */
.L_x_141:
[----:B------:R-:W-:Y:S02]  /*55a0*/  HFMA2 R11, -RZ, RZ, 0, 0 ;  /* 0x00000000ff0b7431 */ /* 0x000fe400000001ff */
[----:B------:R-:W-:-:S04]  /*55b0*/  IMAD.MOV.U32 R10, RZ, RZ, R0 ;  /* 0x000000ffff0a7224 */ /* 0x000fc800078e0000 */
[----:B------:R-:W-:Y:S05]  /*55c0*/  RET.REL.NODEC R10 `(_Z12reduceKernelPfPiS0_iS_S0_S0_ifii) ;  /* 0xffffffa80a8c7950 */ /* 0x000fea0003c3ffff */
        .weak           $__internal_5_$__cuda_sm20_rcp_rn_f32_slowpath
        .type           $__internal_5_$__cuda_sm20_rcp_rn_f32_slowpath,@function
        .size           $__internal_5_$__cuda_sm20_rcp_rn_f32_slowpath,(.L_x_275 - $__internal_5_$__cuda_sm20_rcp_rn_f32_slowpath)
$__internal_5_$__cuda_sm20_rcp_rn_f32_slowpath:
[----:B------:R-:W-:Y:S01]  /*55d0*/  IMAD.SHL.U32 R10, R0, 0x2, RZ ;  /* 0x00000002000a7824 */ /* 0x000fe200078e00ff */
[----:B------:R-:W-:Y:S04]  /*55e0*/  BSSY.RECONVERGENT B2, `(.L_x_146) ;  /* 0x0000030000027945 */ /* 0x000fe80003800200 */
[----:B------:R-:W-:-:S04]  /*55f0*/  SHF.R.U32.HI R10, RZ, 0x18, R10 ;  /* 0x00000018ff0a7819 */ /* 0x000fc8000001160a */
        /* <DEDUP_REMOVED lines=12> */
.L_x_147:
[----:B------:R-:W-:-:S05]  /*56c0*/  VIADD R11, R10, 0xffffff03 ;  /* 0xffffff030a0b7836 */ /* 0x000fca0000000000 */
[----:B------:R-:W-:-:S13]  /*56d0*/  ISETP.GT.U32.AND P0, PT, R11, 0x1, PT ;  /* 0x000000010b00780c */ /* 0x000fda0003f04070 */
[----:B------:R-:W-:Y:S05]  /*56e0*/  @P0 BRA `(.L_x_149) ;  /* 0x0000000000780947 */ /* 0x000fea0003800000 */
[----:B------:R-:W-:Y:S02]  /*56f0*/  LOP3.LUT R13, R0, 0x7fffff, RZ, 0xc0, !PT ;  /* 0x007fffff000d7812 */ /* 0x000fe400078ec0ff */
[----:B------:R-:W-:Y:S02]  /*5700*/  MOV R20, 0x3 ;  /* 0x0000000300147802 */ /* 0x000fe40000000f00 */
[----:B------:R-:W-:Y:S02]  /*5710*/  LOP3.LUT R13, R13, 0x3f800000, RZ, 0xfc, !PT ;  /* 0x3f8000000d0d7812 */ /* 0x000fe400078efcff */
[----:B------:R-:W-:Y:S02]  /*5720*/  SHF.L.U32 R17, R20, R11, RZ ;  /* 0x0000000b14117219 */ /* 0x000fe400000006ff */
[----:B------:R-:W0:Y:S02]  /*5730*/  MUFU.RCP R14, R13 ;  /* 0x0000000d000e7308 */ /* 0x000e240000001000 */
        /* <DEDUP_REMOVED lines=25> */
.L_x_149:
[----:B------:R0:W1:Y:S02]  /*58d0*/  MUFU.RCP R11, R0 ;  /* 0x00000000000b7308 */ /* 0x0000640000001000 */
.L_x_148:
[----:B------:R-:W-:Y:S05]  /*58e0*/  BSYNC.RECONVERGENT B2 ;  /* 0x0000000000027941 */ /* 0x000fea0003800200 */
.L_x_146:
[----:B------:R-:W-:-:S04]  /*58f0*/  HFMA2 R13, -RZ, RZ, 0, 0 ;  /* 0x00000000ff0d7431 */ /* 0x000fc800000001ff */
[----:B01----:R-:W-:Y:S05]  /*5900*/  RET.REL.NODEC R12 `(_Z12reduceKernelPfPiS0_iS_S0_S0_ifii) ;  /* 0xffffffa40cbc7950 */ /* 0x003fea0003c3ffff */
.L_x_150:
        /* <DEDUP_REMOVED lines=15> */
.L_x_275:


//--------------------- .text._Z9mapKernelPfPiS0_iS_S0_S0_ii --------------------------
	.section	.text._Z9mapKernelPfPiS0_iS_S0_S0_ii,"ax",@progbits
	.align	128
        .global         _Z9mapKernelPfPiS0_iS_S0_S0_ii
        .type           _Z9mapKernelPfPiS0_iS_S0_S0_ii,@function
        .size           _Z9mapKernelPfPiS0_iS_S0_S0_ii,(.L_x_278 - _Z9mapKernelPfPiS0_iS_S0_S0_ii)
        .other          _Z9mapKernelPfPiS0_iS_S0_S0_ii,@"STO_CUDA_ENTRY STV_DEFAULT"
_Z9mapKernelPfPiS0_iS_S0_S0_ii:
.text._Z9mapKernelPfPiS0_iS_S0_S0_ii:
        /* <DEDUP_REMOVED lines=24> */
.L_x_153:
        /* <DEDUP_REMOVED lines=260> */
.L_x_152:
        /* <DEDUP_REMOVED lines=138> */
.L_x_155:
        /* <DEDUP_REMOVED lines=73> */
.L_x_156:
        /* <DEDUP_REMOVED lines=29> */
.L_x_154:
        /* <DEDUP_REMOVED lines=17> */
.L_x_158:
        /* <DEDUP_REMOVED lines=46> */
.L_x_157:
        /* <DEDUP_REMOVED lines=27> */
.L_x_160:
        /* <DEDUP_REMOVED lines=19> */
.L_x_161:
[----:B------:R-:W-:Y:S05]  /*2790*/  BRA.U !UP1, `(.L_x_159) ;  /* 0x00000001093c7547 */ /* 0x000fea000b800000 */
[----:B------:R-:W0:Y:S01]  /*27a0*/  LDC.64 R2, c[0x0][0x390] ;  /* 0x0000e400ff027b82 */ /* 0x000e220000000a00 */
[C---:B------:R-:W-:Y:S01]  /*27b0*/  IMAD R4, R0.reuse, 0x4, R1 ;  /* 0x0000000400047824 */ /* 0x040fe200078e0201 */
[----:B------:R-:W-:Y:S01]  /*27c0*/  UIADD3 UR4, UPT, UPT, -UR4, URZ, URZ ;  /* 0x000000ff04047290 */ /* 0x000fe2000fffe1ff */
[----:B0-----:R-:W-:-:S04]  /*27d0*/  IMAD.WIDE.U32 R2, R0, 0x4, R2 ;  /* 0x0000000400027825 */ /* 0x001fc800078e0002 */
[----:B------:R-:W-:-:S07]  /*27e0*/  IMAD.MOV.U32 R5, RZ, RZ, R2 ;  /* 0x000000ffff057224 */ /* 0x000fce00078e0002 */
.L_x_162:
        /* <DEDUP_REMOVED lines=10> */
.L_x_159:
[----:B------:R-:W-:Y:S02]  /*2890*/  SHF.R.S32.HI R5, RZ, 0x1f, R21 ;  /* 0x0000001fff057819 */ /* 0x000fe40000011415 */
[----:B------:R-:W-:-:S07]  /*28a0*/  MOV R4, R21 ;  /* 0x0000001500047202 */ /* 0x000fce0000000f00 */
.L_x_151:
[----:B------:R-:W-:Y:S01]  /*28b0*/  UISETP.GE.AND UP0, UPT, UR6, 0x1, UPT ;  /* 0x000000010600788c */ /* 0x000fe2000bf06270 */
[----:B------:R-:W-:-:S08]  /*28c0*/  CS2R R2, SRZ ;  /* 0x0000000000027805 */ /* 0x000fd0000001ff00 */
[----:B------:R-:W-:Y:S05]  /*28d0*/  BRA.U !UP0, `(.L_x_163) ;  /* 0x0000001508287547 */ /* 0x000fea000b800000 */
[----:B------:R-:W-:Y:S01]  /*28e0*/  UISETP.GE.U32.AND UP1, UPT, UR6, 0x10, UPT ;  /* 0x000000100600788c */ /* 0x000fe2000bf26070 */
[----:B------:R-:W-:Y:S01]  /*28f0*/  IMAD.MOV.U32 R0, RZ, RZ, RZ ;  /* 0x000000ffff007224 */ /* 0x000fe200078e00ff */
[----:B------:R-:W-:-:S04]  /*2900*/  ULOP3.LUT UR10, UR6, 0xf, URZ, 0xc0, !UPT ;  /* 0x0000000f060a7892 */ /* 0x000fc8000f8ec0ff */
[----:B------:R-:W-:-:S03]  /*2910*/  UISETP.NE.AND UP0, UPT, UR10, URZ, UPT ;  /* 0x000000ff0a00728c */ /* 0x000fc6000bf05270 */
[----:B------:R-:W-:Y:S08]  /*2920*/  BRA.U !UP1, `(.L_x_164) ;  /* 0x0000000509847547 */ /* 0x000ff0000b800000 */
[----:B------:R-:W0:Y:S01]  /*2930*/  LDCU.64 UR4, c[0x0][0x3a8] ;  /* 0x00007500ff0477ac */ /* 0x000e220008000a00 */
[C---:B------:R-:W-:Y:S01]  /*2940*/  VIADD R7, R1.reuse, 0x20 ;  /* 0x0000002001077836 */ /* 0x040fe20000000000 */
[----:B------:R-:W-:Y:S01]  /*2950*/  IADD3 R6, PT, PT, R1, 0x48, RZ ;  /* 0x0000004801067810 */ /* 0x000fe20007ffe0ff */
[----:B------:R-:W-:-:S04]  /*2960*/  ULOP3.LUT UR6, UR6, 0x7ffffff0, URZ, 0xc0, !UPT ;  /* 0x7ffffff006067892 */ /* 0x000fc8000f8ec0ff */
[----:B------:R-:W-:Y:S02]  /*2970*/  UIADD3 UR7, UPT, UPT, -UR6, URZ, URZ ;  /* 0x000000ff06077290 */ /* 0x000fe4000fffe1ff */
[----:B------:R-:W-:Y:S01]  /*2980*/  IMAD.U32 R0, RZ, RZ, UR6 ;  /* 0x00000006ff007e24 */ /* 0x000fe2000f8e00ff */
[----:B0-----:R-:W-:-:S04]  /*2990*/  UIADD3 UR4, UP1, UPT, UR4, 0x20, URZ ;  /* 0x0000002004047890 */ /* 0x001fc8000ff3e0ff */
[----:B------:R-:W-:Y:S02]  /*29a0*/  UIADD3.X UR5, UPT, UPT, URZ, UR5, URZ, UP1, !UPT ;  /* 0x00000005ff057290 */ /* 0x000fe40008ffe4ff */
[----:B------:R-:W-:-:S04]  /*29b0*/  IMAD.U32 R2, RZ, RZ, UR4 ;  /* 0x00000004ff027e24 */ /* 0x000fc8000f8e00ff */
[----:B------:R-:W-:-:S07]  /*29c0*/  MOV R3, UR5 ;  /* 0x0000000500037c02 */ /* 0x000fce0008000f00 */
.L_x_165:
[----:B------:R-:W2:Y:S02]  /*29d0*/  LDG.E R8, desc[UR8][R2.64+-0x20] ;  /* 0xffffe00802087981 */ /* 0x000ea4000c1e1900 */
[----:B--2---:R-:W-:Y:S02]  /*29e0*/  ISETP.GE.AND P0, PT, R8, 0x2, PT ;  /* 0x000000020800780c */ /* 0x004fe40003f06270 */
[----:B------:R-:W2:Y:S11]  /*29f0*/  LDG.E R8, desc[UR8][R2.64+-0x1c] ;  /* 0xffffe40802087981 */ /* 0x000eb6000c1e1900 */
[----:B------:R-:W3:Y:S01]  /*2a00*/  @P0 LDL R9, [R7+-0x20] ;  /* 0xffffe00007090983 */ /* 0x000ee20000100800 */
[----:B--2---:R-:W-:-:S03]  /*2a10*/  ISETP.GT.AND P1, PT, R8, 0x1, PT ;  /* 0x000000010800780c */ /* 0x004fc60003f24270 */
[----:B------:R-:W2:Y:S04]  /*2a20*/  LDG.E R8, desc[UR8][R2.64+-0x18] ;  /* 0xffffe80802087981 */ /* 0x000ea8000c1e1900 */
[----:B---3--:R0:W-:Y:S06]  /*2a30*/  @P0 STL [R6+-0x20], R9 ;  /* 0xffffe00906000387 */ /* 0x0081ec0000100800 */
[----:B------:R-:W-:Y:S04]  /*2a40*/  @!P1 STL [R6+-0x1c], RZ ;  /* 0xffffe4ff06009387 */ /* 0x000fe80000100800 */
[----:B------:R-:W-:Y:S04]  /*2a50*/  @!P0 STL [R6+-0x20], RZ ;  /* 0xffffe0ff06008387 */ /* 0x000fe80000100800 */
[----:B------:R-:W3:Y:S01]  /*2a60*/  @P1 LDL R11, [R7+-0x1c] ;  /* 0xffffe400070b1983 */ /* 0x000ee20000100800 */
[----:B--2---:R-:W-:-:S03]  /*2a70*/  ISETP.GT.AND P0, PT, R8, 0x1, PT ;  /* 0x000000010800780c */ /* 0x004fc60003f04270 */
[----:B------:R-:W2:Y:S10]  /*2a80*/  LDG.E R8, desc[UR8][R2.64+-0x14] ;  /* 0xffffec0802087981 */ /* 0x000eb4000c1e1900 */
[----:B------:R-:W-:Y:S04]  /*2a90*/  @!P0 STL [R6+-0x18], RZ ;  /* 0xffffe8ff06008387 */ /* 0x000fe80000100800 */
[----:B---3--:R1:W-:Y:S04]  /*2aa0*/  @P1 STL [R6+-0x1c], R11 ;  /* 0xffffe40b06001387 */ /* 0x0083e80000100800 */
[----:B------:R-:W3:Y:S01]  /*2ab0*/  @P0 LDL R13, [R7+-0x18] ;  /* 0xffffe800070d0983 */ /* 0x000ee20000100800 */
[----:B--2---:R-:W-:-:S03]  /*2ac0*/  ISETP.GT.AND P1, PT, R8, 0x1, PT ;  /* 0x000000010800780c */ /* 0x004fc60003f24270 */
[----:B------:R-:W2:Y:S10]  /*2ad0*/  LDG.E R8, desc[UR8][R2.64+-0x10] ;  /* 0xfffff00802087981 */ /* 0x000eb4000c1e1900 */
[----:B------:R-:W-:Y:S04]  /*2ae0*/  @!P1 STL [R6+-0x14], RZ ;  /* 0xffffecff06009387 */ /* 0x000fe80000100800 */
[----:B---3--:R3:W-:Y:S04]  /*2af0*/  @P0 STL [R6+-0x18], R13 ;  /* 0xffffe80d06000387 */ /* 0x0087e80000100800 */
[----:B0-----:R-:W4:Y:S01]  /*2b00*/  @P1 LDL R9, [R7+-0x14] ;  /* 0xffffec0007091983 */ /* 0x001f220000100800 */
[----:B--2---:R-:W-:-:S03]  /*2b10*/  ISETP.GT.AND P0, PT, R8, 0x1, PT ;  /* 0x000000010800780c */ /* 0x004fc60003f04270 */
[----:B------:R-:W2:Y:S10]  /*2b20*/  LDG.E R8, desc[UR8][R2.64+-0xc] ;  /* 0xfffff40802087981 */ /* 0x000eb4000c1e1900 */
[----:B------:R-:W-:Y:S04]  /*2b30*/  @!P0 STL [R6+-0x10], RZ ;  /* 0xfffff0ff06008387 */ /* 0x000fe80000100800 */
[----:B----4-:R0:W-:Y:S04]  /*2b40*/  @P1 STL [R6+-0x14], R9 ;  /* 0xffffec0906001387 */ /* 0x0101e80000100800 */
[----:B-1----:R-:W4:Y:S01]  /*2b50*/  @P0 LDL R11, [R7+-0x10] ;  /* 0xfffff000070b0983 */ /* 0x002f220000100800 */
[----:B--2---:R-:W-:-:S03]  /*2b60*/  ISETP.GT.AND P1, PT, R8, 0x1, PT ;  /* 0x000000010800780c */ /* 0x004fc60003f24270 */
[----:B------:R-:W2:Y:S10]  /*2b70*/  LDG.E R8, desc[UR8][R2.64+-0x8] ;  /* 0xfffff80802087981 */ /* 0x000eb4000c1e1900 */
[----:B------:R-:W-:Y:S04]  /*2b80*/  @!P1 STL [R6+-0xc], RZ ;  /* 0xfffff4ff06009387 */ /* 0x000fe80000100800 */
[----:B----4-:R1:W-:Y:S04]  /*2b90*/  @P0 STL [R6+-0x10], R11 ;  /* 0xfffff00b06000387 */ /* 0x0103e80000100800 */
[----:B---3--:R-:W3:Y:S01]  /*2ba0*/  @P1 LDL R13, [R7+-0xc] ;  /* 0xfffff400070d1983 */ /* 0x008ee20000100800 */
        /* <DEDUP_REMOVED lines=12> */
[----:B------:R-:W-:Y:S04]  /*2c70*/  @!P0 STL [R6], RZ ;  /* 0x000000ff06008387 */ /* 0x000fe80000100800 */
[----:B----4-:R1:W-:Y:S04]  /*2c80*/  @P1 STL [R6+-0x4], R11 ;  /* 0xfffffc0b06001387 */ /* 0x0103e80000100800 */
[----:B---3--:R-:W3:Y:S01]  /*2c90*/  @P0 LDL R13, [R7] ;  /* 0x00000000070d0983 */ /* 0x008ee20000100800 */
[----:B--2---:R-:W-:-:S03]  /*2ca0*/  ISETP.GT.AND P1, PT, R8, 0x1, PT ;  /* 0x000000010800780c */ /* 0x004fc60003f24270 */
[----:B------:R-:W2:Y:S10]  /*2cb0*/  LDG.E R8, desc[UR8][R2.64+0x8] ;  /* 0x0000080802087981 */ /* 0x000eb4000c1e1900 */
[----:B------:R-:W-:Y:S04]  /*2cc0*/  @!P1 STL [R6+0x4], RZ ;  /* 0x000004ff06009387 */ /* 0x000fe80000100800 */
[----:B---3--:R3:W-:Y:S04]  /*2cd0*/  @P0 STL [R6], R13 ;  /* 0x0000000d06000387 */ /* 0x0087e80000100800 */
[----:B0-----:R-:W4:Y:S01]  /*2ce0*/  @P1 LDL R9, [R7+0x4] ;  /* 0x0000040007091983 */ /* 0x001f220000100800 */
[----:B--2---:R-:W-:-:S03]  /*2cf0*/  ISETP.GT.AND P0, PT, R8, 0x1, PT ;  /* 0x000000010800780c */ /* 0x004fc60003f04270 */
[----:B------:R-:W2:Y:S10]  /*2d00*/  LDG.E R8, desc[UR8][R2.64+0xc] ;  /* 0x00000c0802087981 */ /* 0x000eb4000c1e1900 */
[----:B------:R-:W-:Y:S04]  /*2d10*/  @!P0 STL [R6+0x8], RZ ;  /* 0x000008ff06008387 */ /* 0x000fe80000100800 */
[----:B----4-:R0:W-:Y:S04]  /*2d20*/  @P1 STL [R6+0x4], R9 ;  /* 0x0000040906001387 */ /* 0x0101e80000100800 */
[----:B-1----:R-:W4:Y:S01]  /*2d30*/  @P0 LDL R11, [R7+0x8] ;  /* 0x00000800070b0983 */ /* 0x002f220000100800 */
[----:B--2---:R-:W-:-:S03]  /*2d40*/  ISETP.GT.AND P1, PT, R8, 0x1, PT ;  /* 0x000000010800780c */ /* 0x004fc60003f24270 */
[----:B------:R-:W2:Y:S10]  /*2d50*/  LDG.E R8, desc[UR8][R2.64+0x10] ;  /* 0x0000100802087981 */ /* 0x000eb4000c1e1900 */
[----:B------:R-:W-:Y:S04]  /*2d60*/  @!P1 STL [R6+0xc], RZ ;  /* 0x00000cff06009387 */ /* 0x000fe80000100800 */
[----:B----4-:R1:W-:Y:S04]  /*2d70*/  @P0 STL [R6+0x8], R11 ;  /* 0x0000080b06000387 */ /* 0x0103e80000100800 */
[----:B---3--:R-:W3:Y:S01]  /*2d80*/  @P1 LDL R13, [R7+0xc] ;  /* 0x00000c00070d1983 */ /* 0x008ee20000100800 */
[----:B--2---:R-:W-:-:S03]  /*2d90*/  ISETP.GT.AND P0, PT, R8, 0x1, PT ;  /* 0x000000010800780c */ /* 0x004fc60003f04270 */
[----:B------:R-:W2:Y:S10]  /*2da0*/  LDG.E R8, desc[UR8][R2.64+0x14] ;  /* 0x0000140802087981 */ /* 0x000eb4000c1e1900 */
[----:B------:R-:W-:Y:S04]  /*2db0*/  @!P0 STL [R6+0x10], RZ ;  /* 0x000010ff06008387 */ /* 0x000fe80000100800 */
[----:B---3--:R3:W-:Y:S04]  /*2dc0*/  @P1 STL [R6+0xc], R13 ;  /* 0x00000c0d06001387 */ /* 0x0087e80000100800 */
        /* <DEDUP_REMOVED lines=9> */
[----:B----4-:R-:W-:Y:S04]  /*2e60*/  @P1 STL [R6+0x14], R11 ;  /* 0x0000140b06001387 */ /* 0x010fe80000100800 */
[----:B---3--:R-:W3:Y:S01]  /*2e70*/  @P0 LDL R13, [R7+0x18] ;  /* 0x00001800070d0983 */ /* 0x008ee20000100800 */
[----:B--2---:R-:W-:-:S13]  /*2e80*/  ISETP.GT.AND P1, PT, R8, 0x1, PT ;  /* 0x000000010800780c */ /* 0x004fda0003f24270 */
[----:B------:R-:W-:Y:S04]  /*2e90*/  @!P1 STL [R6+0x1c], RZ ;  /* 0x00001cff06009387 */ /* 0x000fe80000100800 */
[----:B---3--:R-:W-:Y:S04]  /*2ea0*/  @P0 STL [R6+0x18], R13 ;  /* 0x0000180d06000387 */ /* 0x008fe80000100800 */
[----:B0-----:R0:W2:Y:S01]  /*2eb0*/  @P1 LDL R9, [R7+0x1c] ;  /* 0x00001c0007091983 */ /* 0x0010a20000100800 */
[----:B------:R-:W-:Y:S01]  /*2ec0*/  UIADD3 UR7, UPT, UPT, UR7, 0x10, URZ ;  /* 0x0000001007077890 */ /* 0x000fe2000fffe0ff */
[----:B------:R-:W-:-:S03]  /*2ed0*/  IADD3 R2, P0, PT, R2, 0x40, RZ ;  /* 0x0000004002027810 */ /* 0x000fc60007f1e0ff */
[----:B------:R-:W-:Y:S02]  /*2ee0*/  UISETP.NE.AND UP1, UPT, UR7, URZ, UPT ;  /* 0x000000ff0700728c */ /* 0x000fe4000bf25270 */
[----:B------:R-:W-:Y:S02]  /*2ef0*/  IMAD.X R3, RZ, RZ, R3, P0 ;  /* 0x000000ffff037224 */ /* 0x000fe400000e0603 */
[----:B0-----:R-:W-:Y:S01]  /*2f00*/  VIADD R7, R7, 0x40 ;  /* 0x0000004007077836 */ /* 0x001fe20000000000 */
[----:B--2---:R0:W-:Y:S02]  /*2f10*/  @P1 STL [R6+0x1c], R9 ;  /* 0x00001c0906001387 */ /* 0x0041e40000100800 */
[----:B0-----:R-:W-:Y:S02]  /*2f20*/  IADD3 R6, PT, PT, R6, 0x40, RZ ;  /* 0x0000004006067810 */ /* 0x001fe40007ffe0ff */
[----:B------:R-:W-:Y:S05]  /*2f30*/  BRA.U UP1, `(.L_x_165) ;  /* 0xfffffff901a47547 */ /* 0x000fea000b83ffff */
.L_x_164:
[----:B------:R-:W-:Y:S01]  /*2f40*/  VIADD R15, R1, 0x28 ;  /* 0x00000028010f7836 */ /* 0x000fe20000000000 */
[----:B------:R-:W-:Y:S06]  /*2f50*/  BRA.U !UP0, `(.L_x_166) ;  /* 0x0000000508887547 */ /* 0x000fec000b800000 */
[----:B------:R-:W0:Y:S01]  /*2f60*/  LDCU UR4, c[0x0][0x3b8] ;  /* 0x00007700ff0477ac */ /* 0x000e220008000800 */
[----:B------:R-:W-:Y:S02]  /*2f70*/  UISETP.GE.U32.AND UP0, UPT, UR10, 0x8, UPT ;  /* 0x000000080a00788c */ /* 0x000fe4000bf06070 */
[----:B0-----:R-:W-:-:S07]  /*2f80*/  ULOP3.LUT UR5, UR4, 0x7, URZ, 0xc0, !UPT ;  /* 0x0000000704057892 */ /* 0x001fce000f8ec0ff */
[----:B------:R-:W-:Y:S05]  /*2f90*/  BRA.U !UP0, `(.L_x_167) ;  /* 0x0000000108b47547 */ /* 0x000fea000b800000 */
[----:B------:R-:W0:Y:S02]  /*2fa0*/  LDC.64 R2, c[0x0][0x3a8] ;  /* 0x0000ea00ff027b82 */ /* 0x000e240000000a00 */
        /* <DEDUP_REMOVED lines=9> */
[----:B--2---:R-:W-:-:S02]  /*3040*/  ISETP.GT.AND P2, PT, R12, 0x1, PT ;  /* 0x000000010c00780c */ /* 0x004fc40003f44270 */
[----:B---3--:R-:W-:Y:S01]  /*3050*/  ISETP.GT.AND P3, PT, R6, 0x1, PT ;  /* 0x000000010600780c */ /* 0x008fe20003f64270 */
[----:B------:R-:W-:Y:S01]  /*3060*/  IMAD R6, R0, 0x4, R1 ;  /* 0x0000000400067824 */ /* 0x000fe200078e0201 */
[----:B----4-:R-:W-:Y:S02]  /*3070*/  ISETP.GT.AND P4, PT, R7, 0x1, PT ;  /* 0x000000010700780c */ /* 0x010fe40003f84270 */
[----:B-----5:R-:W-:-:S07]  /*3080*/  ISETP.GT.AND P5, PT, R8, 0x1, PT ;  /* 0x000000010800780c */ /* 0x020fce0003fa4270 */
[----:B------:R-:W2:Y:S01]  /*3090*/  @P2 LDL R7, [R6] ;  /* 0x0000000006072983 */ /* 0x000ea20000100800 */
[----:B------:R-:W-:-:S03]  /*30a0*/  ISETP.GT.AND P6, PT, R9, 0x1, PT ;  /* 0x000000010900780c */ /* 0x000fc60003fc4270 */
[----:B------:R-:W3:Y:S01]  /*30b0*/  @P3 LDL R9, [R6+0x4] ;  /* 0x0000040006093983 */ /* 0x000ee20000100800 */
[----:B------:R-:W-:Y:S02]  /*30c0*/  ISETP.GT.AND P1, PT, R10, 0x1, PT ;  /* 0x000000010a00780c */ /* 0x000fe40003f24270 */
[----:B------:R-:W-:Y:S01]  /*30d0*/  ISETP.GT.AND P0, PT, R11, 0x1, PT ;  /* 0x000000010b00780c */ /* 0x000fe20003f04270 */
[----:B------:R-:W4:Y:S04]  /*30e0*/  @P5 LDL R13, [R6+0xc] ;  /* 0x00000c00060d5983 */ /* 0x000f280000100800 */
[----:B------:R-:W5:Y:S04]  /*30f0*/  @P4 LDL R11, [R6+0x8] ;  /* 0x00000800060b4983 */ /* 0x000f680000100800 */
[----:B------:R-:W5:Y:S04]  /*3100*/  @P6 LDL R17, [R6+0x10] ;  /* 0x0000100006116983 */ /* 0x000f680000100800 */
[----:B------:R-:W5:Y:S04]  /*3110*/  @P1 LDL R19, [R6+0x14] ;  /* 0x0000140006131983 */ /* 0x000f680000100800 */
[----:B------:R-:W5:Y:S04]  /*3120*/  @P0 LDL R21, [R6+0x18] ;  /* 0x0000180006150983 */ /* 0x000f680000100800 */
[----:B------:R0:W-:Y:S04]  /*3130*/  @!P2 STL [R6+0x28], RZ ;  /* 0x000028ff0600a387 */ /* 0x0001e80000100800 */
[----:B------:R0:W-:Y:S04]  /*3140*/  @!P3 STL [R6+0x2c], RZ ;  /* 0x00002cff0600b387 */ /* 0x0001e80000100800 */
[----:B------:R0:W-:Y:S04]  /*3150*/  @!P4 STL [R6+0x30], RZ ;  /* 0x000030ff0600c387 */ /* 0x0001e80000100800 */
[----:B------:R0:W-:Y:S04]  /*3160*/  @!P5 STL [R6+0x34], RZ ;  /* 0x000034ff0600d387 */ /* 0x0001e80000100800 */
[----:B------:R0:W-:Y:S04]  /*3170*/  @!P6 STL [R6+0x38], RZ ;  /* 0x000038ff0600e387 */ /* 0x0001e80000100800 */
[----:B------:R0:W-:Y:S04]  /*3180*/  @!P1 STL [R6+0x3c], RZ ;  /* 0x00003cff06009387 */ /* 0x0001e80000100800 */
[----:B------:R0:W-:Y:S04]  /*3190*/  @!P0 STL [R6+0x40], RZ ;  /* 0x000040ff06008387 */ /* 0x0001e80000100800 */
[----:B--2---:R0:W-:Y:S01]  /*31a0*/  @P2 STL [R6+0x28], R7 ;  /* 0x0000280706002387 */ /* 0x0041e20000100800 */
[----:B------:R-:W-:-:S03]  /*31b0*/  ISETP.GT.AND P2, PT, R2, 0x1, PT ;  /* 0x000000010200780c */ /* 0x000fc60003f44270 */
[----:B---3--:R0:W-:Y:S04]  /*31c0*/  @P3 STL [R6+0x2c], R9 ;  /* 0x00002c0906003387 */ /* 0x0081e80000100800 */
[----:B----4-:R0:W-:Y:S04]  /*31d0*/  @P5 STL [R6+0x34], R13 ;  /* 0x0000340d06005387 */ /* 0x0101e80000100800 */
[----:B-----5:R0:W-:Y:S04]  /*31e0*/  @P4 STL [R6+0x30], R11 ;  /* 0x0000300b06004387 */ /* 0x0201e80000100800 */
[----:B------:R0:W-:Y:S04]  /*31f0*/  @P6 STL [R6+0x38], R17 ;  /* 0x0000381106006387 */ /* 0x0001e80000100800 */
[----:B------:R0:W-:Y:S04]  /*3200*/  @P1 STL [R6+0x3c], R19 ;  /* 0x00003c1306001387 */ /* 0x0001e80000100800 */
[----:B------:R0:W-:Y:S04]  /*3210*/  @P0 STL [R6+0x40], R21 ;  /* 0x0000401506000387 */ /* 0x0001e80000100800 */
[----:B------:R0:W-:Y:S01]  /*3220*/  @!P2 STL [R6+0x44], RZ ;  /* 0x000044ff0600a387 */ /* 0x0001e20000100800 */
[----:B------:R-:W-:Y:S05]  /*3230*/  @!P2 BRA `(.L_x_168) ;  /* 0x000000000008a947 */ /* 0x000fea0003800000 */
[----:B------:R-:W2:Y:S04]  /*3240*/  LDL R3, [R6+0x1c] ;  /* 0x00001c0006037983 */ /* 0x000ea80000100800 */
[----:B--2---:R1:W-:Y:S02]  /*3250*/  STL [R6+0x44], R3 ;  /* 0x0000440306007387 */ /* 0x0043e40000100800 */
.L_x_168:
[----:B------:R-:W-:-:S07]  /*3260*/  IADD3 R0, PT, PT, R0, 0x8, RZ ;  /* 0x0000000800007810 */ /* 0x000fce0007ffe0ff */
.L_x_167:
[----:B------:R-:W-:-:S09]  /*3270*/  UISETP.NE.AND UP0, UPT, UR5, URZ, UPT ;  /* 0x000000ff0500728c */ /* 0x000fd2000bf05270 */
[----:B------:R-:W-:Y:S05]  /*3280*/  BRA.U !UP0, `(.L_x_166) ;  /* 0x0000000108bc7547 */ /* 0x000fea000b800000 */
[----:B------:R-:W-:Y:S02]  /*3290*/  UISETP.GE.U32.AND UP0, UPT, UR5, 0x4, UPT ;  /* 0x000000040500788c */ /* 0x000fe4000bf06070 */
[----:B------:R-:W-:-:S07]  /*32a0*/  ULOP3.LUT UR4, UR4, 0x3, URZ, 0xc0, !UPT ;  /* 0x0000000304047892 */ /* 0x000fce000f8ec0ff */
[----:B------:R-:W-:Y:S05]  /*32b0*/  BRA.U !UP0, `(.L_x_169) ;  /* 0x0000000108647547 */ /* 0x000fea000b800000 */
[----:B-1----:R-:W1:Y:S02]  /*32c0*/  LDC.64 R2, c[0x0][0x3a8] ;  /* 0x0000ea00ff027b82 */ /* 0x002e640000000a00 */
[----:B-1----:R-:W-:-:S05]  /*32d0*/  IMAD.WIDE.U32 R2, R0, 0x4, R2 ;  /* 0x0000000400027825 */ /* 0x002fca00078e0002 */
[----:B------:R-:W2:Y:S04]  /*32e0*/  LDG.E R8, desc[UR8][R2.64] ;  /* 0x0000000802087981 */ /* 0x000ea8000c1e1900 */
[----:B0-----:R-:W3:Y:S04]  /*32f0*/  LDG.E R6, desc[UR8][R2.64+0x4] ;  /* 0x0000040802067981 */ /* 0x001ee8000c1e1900 */
[----:B------:R-:W4:Y:S01]  /*3300*/  LDG.E R7, desc[UR8][R2.64+0x8] ;  /* 0x0000080802077981 */ /* 0x000f22000c1e1900 */
[----:B------:R-:W-:-:S03]  /*3310*/  IMAD R11, R0, 0x4, R1 ;  /* 0x00000004000b7824 */ /* 0x000fc600078e0201 */
[----:B------:R-:W5:Y:S01]  /*3320*/  LDG.E R9, desc[UR8][R2.64+0xc] ;  /* 0x00000c0802097981 */ /* 0x000f62000c1e1900 */
[----:B--2---:R-:W-:Y:S02]  /*3330*/  ISETP.GT.AND P0, PT, R8, 0x1, PT ;  /* 0x000000010800780c */ /* 0x004fe40003f04270 */
[----:B---3--:R-:W-:Y:S02]  /*3340*/  ISETP.GT.AND P1, PT, R6, 0x1, PT ;  /* 0x000000010600780c */ /* 0x008fe40003f24270 */
[----:B----4-:R-:W-:-:S09]  /*3350*/  ISETP.GT.AND P2, PT, R7, 0x1, PT ;  /* 0x000000010700780c */ /* 0x010fd20003f44270 */
[----:B------:R-:W2:Y:S04]  /*3360*/  @P0 LDL R6, [R11] ;  /* 0x000000000b060983 */ /* 0x000ea80000100800 */
[----:B------:R-:W3:Y:S04]  /*3370*/  @P1 LDL R7, [R11+0x4] ;  /* 0x000004000b071983 */ /* 0x000ee80000100800 */
[----:B------:R-:W4:Y:S01]  /*3380*/  @P2 LDL R8, [R11+0x8] ;  /* 0x000008000b082983 */ /* 0x000f220000100800 */
[----:B-----5:R-:W-:-:S03]  /*3390*/  ISETP.GT.AND P3, PT, R9, 0x1, PT ;  /* 0x000000010900780c */ /* 0x020fc60003f64270 */
[----:B------:R0:W-:Y:S04]  /*33a0*/  @!P0 STL [R11+0x28], RZ ;  /* 0x000028ff0b008387 */ /* 0x0001e80000100800 */
[----:B------:R0:W-:Y:S04]  /*33b0*/  @!P1 STL [R11+0x2c], RZ ;  /* 0x00002cff0b009387 */ /* 0x0001e80000100800 */
[----:B------:R0:W-:Y:S04]  /*33c0*/  @!P2 STL [R11+0x30], RZ ;  /* 0x000030ff0b00a387 */ /* 0x0001e80000100800 */
[----:B------:R0:W-:Y:S04]  /*33d0*/  @!P3 STL [R11+0x34], RZ ;  /* 0x000034ff0b00b387 */ /* 0x0001e80000100800 */
[----:B--2---:R0:W-:Y:S04]  /*33e0*/  @P0 STL [R11+0x28], R6 ;  /* 0x000028060b000387 */ /* 0x0041e80000100800 */
[----:B---3--:R0:W-:Y:S04]  /*33f0*/  @P1 STL [R11+0x2c], R7 ;  /* 0x00002c070b001387 */ /* 0x0081e80000100800 */
[----:B----4-:R0:W-:Y:S01]  /*3400*/  @P2 STL [R11+0x30], R8 ;  /* 0x000030080b002387 */ /* 0x0101e20000100800 */
[----:B------:R-:W-:Y:S05]  /*3410*/  @!P3 BRA `(.L_x_170) ;  /* 0x000000000008b947 */ /* 0x000fea0003800000 */
[----:B------:R-:W2:Y:S04]  /*3420*/  LDL R2, [R11+0xc] ;  /* 0x00000c000b027983 */ /* 0x000ea80000100800 */
[----:B--2---:R1:W-:Y:S02]  /*3430*/  STL [R11+0x34], R2 ;  /* 0x000034020b007387 */ /* 0x0043e40000100800 */
.L_x_170:
[----:B------:R-:W-:-:S07]  /*3440*/  VIADD R0, R0, 0x4 ;  /* 0x0000000400007836 */ /* 0x000fce0000000000 */
.L_x_169:
[----:B------:R-:W-:-:S09]  /*3450*/  UISETP.NE.AND UP0, UPT, UR4, URZ, UPT ;  /* 0x000000ff0400728c */ /* 0x000fd2000bf05270 */
[----:B------:R-:W-:Y:S05]  /*3460*/  BRA.U !UP0, `(.L_x_166) ;  /* 0x0000000108447547 */ /* 0x000fea000b800000 */
[----:B-1----:R-:W1:Y:S01]  /*3470*/  LDC.64 R2, c[0x0][0x3a8] ;  /* 0x0000ea00ff027b82 */ /* 0x002e620000000a00 */
[C---:B0-----:R-:W-:Y:S01]  /*3480*/  IMAD R7, R0.reuse, 0x4, R15 ;  /* 0x0000000400077824 */ /* 0x041fe200078e020f */
[----:B------:R-:W-:Y:S01]  /*3490*/  UIADD3 UR4, UPT, UPT, -UR4, URZ, URZ ;  /* 0x000000ff04047290 */ /* 0x000fe2000fffe1ff */
[C---:B------:R-:W-:Y:S02]  /*34a0*/  IMAD R6, R0.reuse, 0x4, R1 ;  /* 0x0000000400067824 */ /* 0x040fe400078e0201 */
[----:B-1----:R-:W-:-:S09]  /*34b0*/  IMAD.WIDE.U32 R2, R0, 0x4, R2 ;  /* 0x0000000400027825 */ /* 0x002fd200078e0002 */
.L_x_171:
[----:B------:R-:W2:Y:S02]  /*34c0*/  LDG.E R0, desc[UR8][R2.64] ;  /* 0x0000000802007981 */ /* 0x000ea4000c1e1900 */
[----:B--2---:R-:W-:-:S13]  /*34d0*/  ISETP.GT.AND P0, PT, R0, 0x1, PT ;  /* 0x000000010000780c */ /* 0x004fda0003f04270 */
[----:B------:R-:W-:Y:S04]  /*34e0*/  @!P0 STL [R7], RZ ;  /* 0x000000ff07008387 */ /* 0x000fe80000100800 */
[----:B------:R0:W2:Y:S01]  /*34f0*/  @P0 LDL R0, [R6] ;  /* 0x0000000006000983 */ /* 0x0000a20000100800 */
[----:B------:R-:W-:-:S04]  /*3500*/  UIADD3 UR4, UPT, UPT, UR4, 0x1, URZ ;  /* 0x0000000104047890 */ /* 0x000fc8000fffe0ff */
[----:B------:R-:W-:Y:S01]  /*3510*/  UISETP.NE.AND UP0, UPT, UR4, URZ, UPT ;  /* 0x000000ff0400728c */ /* 0x000fe2000bf05270 */
[----:B0-----:R-:W-:Y:S01]  /*3520*/  VIADD R6, R6, 0x4 ;  /* 0x0000000406067836 */ /* 0x001fe20000000000 */
[----:B--2---:R0:W-:Y:S01]  /*3530*/  @P0 STL [R7], R0 ;  /* 0x0000000007000387 */ /* 0x0041e20000100800 */
[----:B------:R-:W-:-:S04]  /*3540*/  IADD3 R2, P0, PT, R2, 0x4, RZ ;  /* 0x0000000402027810 */ /* 0x000fc80007f1e0ff */
[----:B------:R-:W-:Y:S01]  /*3550*/  IADD3.X R3, PT, PT, RZ, R3, RZ, P0, !PT ;  /* 0x00000003ff037210 */ /* 0x000fe200007fe4ff */
[----:B0-----:R-:W-:Y:S01]  /*3560*/  VIADD R7, R7, 0x4 ;  /* 0x0000000407077836 */ /* 0x001fe20000000000 */
[----:B------:R-:W-:Y:S07]  /*3570*/  BRA.U UP0, `(.L_x_171) ;  /* 0xfffffffd00d07547 */ /* 0x000fee000b83ffff */
.L_x_166:
[----:B------:R-:W2:Y:S01]  /*3580*/  LDC R14, c[0x0][0x3b8] ;  /* 0x0000ee00ff0e7b82 */ /* 0x000ea20000000800 */
[----:B------:R-:W-:Y:S01]  /*3590*/  UISETP.NE.AND UP1, UPT, UR10, URZ, UPT ;  /* 0x000000ff0a00728c */ /* 0x000fe2000bf25270 */
[----:B0-----:R-:W-:Y:S01]  /*35a0*/  IMAD.MOV.U32 R19, RZ, RZ, RZ ;  /* 0x000000ffff137224 */ /* 0x001fe200078e00ff */
[----:B--2---:R-:W-:-:S04]  /*35b0*/  IADD3 R0, PT, PT, R14, -0x1, RZ ;  /* 0xffffffff0e007810 */ /* 0x004fc80007ffe0ff */
[----:B------:R-:W-:Y:S01]  /*35c0*/  ISETP.GE.U32.AND P0, PT, R0, 0xf, PT ;  /* 0x0000000f0000780c */ /* 0x000fe20003f06070 */
[----:B------:R-:W-:-:S12]  /*35d0*/  IMAD.MOV.U32 R0, RZ, RZ, RZ ;  /* 0x000000ffff007224 */ /* 0x000fd800078e00ff */
[----:B------:R-:W-:Y:S05]  /*35e0*/  @!P0 BRA `(.L_x_172) ;  /* 0x0000000000dc8947 */ /* 0x000fea0003800000 */
[----:B------:R-:W0:Y:S01]  /*35f0*/  LDCU.64 UR4, c[0x0][0x3b0] ;  /* 0x00007600ff0477ac */ /* 0x000e220008000a00 */
[----:B------:R-:W-:Y:S01]  /*3600*/  LOP3.LUT R0, R14, 0x7ffffff0, RZ, 0xc0, !PT ;  /* 0x7ffffff00e007812 */ /* 0x000fe200078ec0ff */
[----:B------:R-:W-:Y:S01]  /*3610*/  IMAD.MOV.U32 R19, RZ, RZ, RZ ;  /* 0x000000ffff137224 */ /* 0x000fe200078e00ff */
[----:B------:R-:W-:-:S03]  /*3620*/  IADD3 R16, PT, PT, R1, 0x48, RZ ;  /* 0x0000004801107810 */ /* 0x000fc60007ffe0ff */
[----:B------:R-:W-:Y:S01]  /*3630*/  IMAD.MOV R17, RZ, RZ, -R0 ;  /* 0x000000ffff117224 */ /* 0x000fe200078e0a00 */
[----:B0-----:R-:W-:-:S04]  /*3640*/  UIADD3 UR4, UP0, UPT, UR4, 0x20, URZ ;  /* 0x0000002004047890 */ /* 0x001fc8000ff1e0ff */
[----:B------:R-:W-:Y:S02]  /*3650*/  UIADD3.X UR5, UPT, UPT, URZ, UR5, URZ, UP0, !UPT ;  /* 0x00000005ff057290 */ /* 0x000fe400087fe4ff */
[----:B-1----:R-:W-:-:S04]  /*3660*/  MOV R2, UR4 ;  /* 0x0000000400027c02 */ /* 0x002fc80008000f00 */
[----:B------:R-:W-:-:S07]  /*3670*/  IMAD.U32 R3, RZ, RZ, UR5 ;  /* 0x00000005ff037e24 */ /* 0x000fce000f8e00ff */
.L_x_173:
        /* <DEDUP_REMOVED lines=9> */
[----:B------:R-:W5:Y:S04]  /*3710*/  LDG.E R21, desc[UR8][R2.64+-0x8] ;  /* 0xfffff80802157981 */ /* 0x000f68000c1e1900 */
[----:B------:R-:W5:Y:S01]  /*3720*/  LDL.64 R6, [R16+-0x8] ;  /* 0xfffff80010067983 */ /* 0x000f620000100a00 */
[----:B--2---:R-:W-:-:S03]  /*3730*/  IMAD R10, R10, R18, R19 ;  /* 0x000000120a0a7224 */ /* 0x004fc600078e0213 */
[----:B------:R-:W2:Y:S01]  /*3740*/  LDG.E R18, desc[UR8][R2.64+-0x4] ;  /* 0xfffffc0802127981 */ /* 0x000ea2000c1e1900 */
[----:B---3--:R-:W-:-:S03]  /*3750*/  IMAD R24, R11, R24, R10 ;  /* 0x000000180b187224 */ /* 0x008fc600078e020a */
[----:B------:R-:W3:Y:S04]  /*3760*/  LDG.E R19, desc[UR8][R2.64] ;  /* 0x0000000802137981 */ /* 0x000ee8000c1e1900 */
[----:B------:R-:W3:Y:S01]  /*3770*/  LDL.64 R10, [R16] ;  /* 0x00000000100a7983 */ /* 0x000ee20000100a00 */
[----:B----4-:R-:W-:-:S03]  /*3780*/  IMAD R12, R12, R25, R24 ;  /* 0x000000190c0c7224 */ /* 0x010fc600078e0218 */
[----:B------:R-:W4:Y:S01]  /*3790*/  LDG.E R24, desc[UR8][R2.64+0x14] ;  /* 0x0000140802187981 */ /* 0x000f22000c1e1900 */
[----:B-----5:R-:W-:-:S03]  /*37a0*/  IMAD R12, R13, R22, R12 ;  /* 0x000000160d0c7224 */ /* 0x020fc600078e020c */
[----:B------:R-:W5:Y:S04]  /*37b0*/  LDG.E R22, desc[UR8][R2.64+0x4] ;  /* 0x0000040802167981 */ /* 0x000f68000c1e1900 */
[----:B------:R-:W4:Y:S01]  /*37c0*/  LDG.E R25, desc[UR8][R2.64+0x18] ;  /* 0x0000180802197981 */ /* 0x000f22000c1e1900 */
[----:B------:R-:W-:-:S03]  /*37d0*/  IMAD R8, R8, R23, R12 ;  /* 0x0000001708087224 */ /* 0x000fc600078e020c */
[----:B------:R-:W4:Y:S01]  /*37e0*/  LDL.64 R12, [R16+0x8] ;  /* 0x00000800100c7983 */ /* 0x000f220000100a00 */
[----:B------:R-:W-:-:S03]  /*37f0*/  IMAD R8, R9, R20, R8 ;  /* 0x0000001409087224 */ /* 0x000fc600078e0208 */
[----:B------:R-:W4:Y:S04]  /*3800*/  LDG.E R23, desc[UR8][R2.64+0x8] ;  /* 0x0000080802177981 */ /* 0x000f28000c1e1900 */
[----:B------:R-:W4:Y:S01]  /*3810*/  LDG.E R20, desc[UR8][R2.64+0xc] ;  /* 0x00000c0802147981 */ /* 0x000f22000c1e1900 */
[----:B------:R-:W-:-:S03]  /*3820*/  IMAD R6, R6, R21, R8 ;  /* 0x0000001506067224 */ /* 0x000fc600078e0208 */
[----:B------:R-:W4:Y:S04]  /*3830*/  LDL.64 R8, [R16+0x10] ;  /* 0x0000100010087983 */ /* 0x000f280000100a00 */
[----:B------:R-:W4:Y:S01]  /*3840*/  LDG.E R21, desc[UR8][R2.64+0x10] ;  /* 0x0000100802157981 */ /* 0x000f22000c1e1900 */
[----:B--2---:R-:W-:-:S03]  /*3850*/  IMAD R18, R7, R18, R6 ;  /* 0x0000001207127224 */ /* 0x004fc600078e0206 */
[----:B------:R-:W2:Y:S01]  /*3860*/  LDL.64 R6, [R16+0x18] ;  /* 0x0000180010067983 */ /* 0x000ea20000100a00 */
[----:B---3--:R-:W-:-:S03]  /*3870*/  IMAD R18, R10, R19, R18 ;  /* 0x000000130a127224 */ /* 0x008fc600078e0212 */
[----:B------:R0:W3:Y:S01]  /*3880*/  LDG.E R10, desc[UR8][R2.64+0x1c] ;  /* 0x00001c08020a7981 */ /* 0x0000e2000c1e1900 */
[----:B------:R-:W-:Y:S02]  /*3890*/  VIADD R17, R17, 0x10 ;  /* 0x0000001011117836 */ /* 0x000fe40000000000 */
[----:B-----5:R-:W-:-:S03]  /*38a0*/  IMAD R11, R11, R22, R18 ;  /* 0x000000160b0b7224 */ /* 0x020fc600078e0212 */
[----:B------:R-:W-:Y:S01]  /*38b0*/  ISETP.NE.AND P0, PT, R17, RZ, PT ;  /* 0x000000ff1100720c */ /* 0x000fe20003f05270 */
[----:B----4-:R-:W-:-:S04]  /*38c0*/  IMAD R11, R12, R23, R11 ;  /* 0x000000170c0b7224 */ /* 0x010fc800078e020b */
[----:B------:R-:W-:-:S04]  /*38d0*/  IMAD R11, R13, R20, R11 ;  /* 0x000000140d0b7224 */ /* 0x000fc800078e020b */
[----:B------:R-:W-:-:S04]  /*38e0*/  IMAD R8, R8, R21, R11 ;  /* 0x0000001508087224 */ /* 0x000fc800078e020b */
[----:B------:R-:W-:Y:S01]  /*38f0*/  IMAD R8, R9, R24, R8 ;  /* 0x0000001809087224 */ /* 0x000fe200078e0208 */
[----:B0-----:R-:W-:Y:S01]  /*3900*/  IADD3 R2, P1, PT, R2, 0x40, RZ ;  /* 0x0000004002027810 */ /* 0x001fe20007f3e0ff */
[----:B------:R-:W-:-:S03]  /*3910*/  VIADD R16, R16, 0x40 ;  /* 0x0000004010107836 */ /* 0x000fc60000000000 */
[----:B------:R-:W-:Y:S01]  /*3920*/  IADD3.X R3, PT, PT, RZ, R3, RZ, P1, !PT ;  /* 0x00000003ff037210 */ /* 0x000fe20000ffe4ff */
[----:B--2---:R-:W-:-:S04]  /*3930*/  IMAD R6, R6, R25, R8 ;  /* 0x0000001906067224 */ /* 0x004fc800078e0208 */
[----:B---3--:R-:W-:Y:S01]  /*3940*/  IMAD R19, R7, R10, R6 ;  /* 0x0000000a07137224 */ /* 0x008fe200078e0206 */
[----:B------:R-:W-:Y:S06]  /*3950*/  @P0 BRA `(.L_x_173) ;  /* 0xfffffffc00480947 */ /* 0x000fec000383ffff */
.L_x_172:
[----:B------:R-:W-:Y:S05]  /*3960*/  BRA.U !UP1, `(.L_x_174) ;  /* 0x0000000109fc7547 */ /* 0x000fea000b800000 */
[----:B------:R-:W-:Y:S01]  /*3970*/  UISETP.GE.U32.AND UP0, UPT, UR10, 0x8, UPT ;  /* 0x000000080a00788c */ /* 0x000fe2000bf06070 */
[----:B------:R-:W-:-:S04]  /*3980*/  LOP3.LUT R24, R14, 0x7, RZ, 0xc0, !PT ;  /* 0x000000070e187812 */ /* 0x000fc800078ec0ff */
[----:B------:R-:W-:-:S04]  /*3990*/  ISETP.NE.AND P0, PT, R24, RZ, PT ;  /* 0x000000ff1800720c */ /* 0x000fc80003f05270 */
[----:B------:R-:W-:Y:S09]  /*39a0*/  BRA.U !UP0, `(.L_x_175) ;  /* 0x0000000108607547 */ /* 0x000ff2000b800000 */
[----:B------:R-:W0:Y:S01]  /*39b0*/  LDC.64 R12, c[0x0][0x3b0] ;  /* 0x0000ec00ff0c7b82 */ /* 0x000e220000000a00 */
[----:B------:R-:W-:-:S05]  /*39c0*/  IMAD R26, R0, 0x4, R1 ;  /* 0x00000004001a7824 */ /* 0x000fca00078e0201 */
[----:B-1----:R-:W2:Y:S04]  /*39d0*/  LDL.64 R10, [R26+0x28] ;  /* 0x000028001a0a7983 */ /* 0x002ea80000100a00 */
        /* <DEDUP_REMOVED lines=21> */
.L_x_175:
[----:B------:R-:W-:Y:S05]  /*3b30*/  @!P0 BRA `(.L_x_174) ;  /* 0x0000000000888947 */ /* 0x000fea0003800000 */
[----:B------:R-:W-:Y:S02]  /*3b40*/  ISETP.GE.U32.AND P0, PT, R24, 0x4, PT ;  /* 0x000000041800780c */ /* 0x000fe40003f06070 */
[----:B------:R-:W-:-:S04]  /*3b50*/  LOP3.LUT R14, R14, 0x3, RZ, 0xc0, !PT ;  /* 0x000000030e0e7812 */ /* 0x000fc800078ec0ff */
[----:B------:R-:W-:-:S07]  /*3b60*/  ISETP.NE.AND P1, PT, R14, RZ, PT ;  /* 0x000000ff0e00720c */ /* 0x000fce0003f25270 */
[----:B------:R-:W-:Y:S06]  /*3b70*/  @!P0 BRA `(.L_x_176) ;  /* 0x0000000000388947 */ /* 0x000fec0003800000 */
[----:B-1----:R-:W0:Y:S01]  /*3b80*/  LDC.64 R2, c[0x0][0x3b0] ;  /* 0x0000ec00ff027b82 */ /* 0x002e220000000a00 */
        /* <DEDUP_REMOVED lines=13> */
.L_x_176:
[----:B------:R-:W-:Y:S05]  /*3c60*/  @!P1 BRA `(.L_x_174) ;  /* 0x00000000003c9947 */ /* 0x000fea0003800000 */
[----:B-1----:R-:W0:Y:S01]  /*3c70*/  LDC.64 R2, c[0x0][0x3b0] ;  /* 0x0000ec00ff027b82 */ /* 0x002e220000000a00 */
[C---:B------:R-:W-:Y:S02]  /*3c80*/  IMAD R15, R0.reuse, 0x4, R15 ;  /* 0x00000004000f7824 */ /* 0x040fe400078e020f */
[----:B------:R-:W-:Y:S02]  /*3c90*/  IMAD.MOV R14, RZ, RZ, -R14 ;  /* 0x000000ffff0e7224 */ /* 0x000fe400078e0a0e */
[----:B0-----:R-:W-:-:S03]  /*3ca0*/  IMAD.WIDE.U32 R2, R0, 0x4, R2 ;  /* 0x0000000400027825 */ /* 0x001fc600078e0002 */
[----:B------:R-:W-:-:S07]  /*3cb0*/  MOV R6, R2 ;  /* 0x0000000200067202 */ /* 0x000fce0000000f00 */
.L_x_177:
[----:B------:R-:W-:Y:S01]  /*3cc0*/  IMAD.MOV.U32 R2, RZ, RZ, R6 ;  /* 0x000000ffff027224 */ /* 0x000fe200078e0006 */
[----:B------:R0:W2:Y:S05]  /*3cd0*/  LDL R0, [R15] ;  /* 0x000000000f007983 */ /* 0x0000aa0000100800 */
[----:B------:R1:W2:Y:S01]  /*3ce0*/  LDG.E R2, desc[UR8][R2.64] ;  /* 0x0000000802027981 */ /* 0x0002a2000c1e1900 */
[----:B------:R-:W-:Y:S02]  /*3cf0*/  IADD3 R14, PT, PT, R14, 0x1, RZ ;  /* 0x000000010e0e7810 */ /* 0x000fe40007ffe0ff */
[----:B------:R-:W-:Y:S01]  /*3d00*/  IADD3 R6, P1, PT, R6, 0x4, RZ ;  /* 0x0000000406067810 */ /* 0x000fe20007f3e0ff */
[----:B0-----:R-:W-:Y:S01]  /*3d10*/  VIADD R15, R15, 0x4 ;  /* 0x000000040f0f7836 */ /* 0x001fe20000000000 */
[----:B------:R-:W-:-:S03]  /*3d20*/  ISETP.NE.AND P0, PT, R14, RZ, PT ;  /* 0x000000ff0e00720c */ /* 0x000fc60003f05270 */
[----:B-1----:R-:W-:Y:S02]  /*3d30*/  IMAD.X R3, RZ, RZ, R3, P1 ;  /* 0x000000ffff037224 */ /* 0x002fe400008e0603 */
[----:B--2---:R-:W-:-:S08]  /*3d40*/  IMAD R19, R0, R2, R19 ;  /* 0x0000000200137224 */ /* 0x004fd000078e0213 */
[----:B------:R-:W-:Y:S05]  /*3d50*/  @P0 BRA `(.L_x_177) ;  /* 0xfffffffc00d80947 */ /* 0x000fea000383ffff */
.L_x_174:
[----:B-1----:R-:W-:Y:S02]  /*3d60*/  SHF.R.S32.HI R3, RZ, 0x1f, R19 ;  /* 0x0000001fff037819 */ /* 0x002fe40000011413 */
[----:B------:R-:W-:-:S07]  /*3d70*/  MOV R2, R19 ;  /* 0x0000001300027202 */ /* 0x000fce0000000f00 */
.L_x_163:
[----:B------:R-:W0:Y:S01]  /*3d80*/  LDCU.64 UR4, c[0x0][0x3a0] ;  /* 0x00007400ff0477ac */ /* 0x000e220008000a00 */
[----:B------:R-:W1:Y:S01]  /*3d90*/  LDC R0, c[0x0][0x3bc] ;  /* 0x0000ef00ff007b82 */ /* 0x000e620000000800 */
[----:B0-----:R-:W-:-:S04]  /*3da0*/  LEA R6, P0, R2, UR4, 0x2 ;  /* 0x0000000402067c11 */ /* 0x001fc8000f8010ff */
[----:B------:R-:W-:-:S05]  /*3db0*/  LEA.HI.X R7, R2, UR5, R3, 0x2, P0 ;  /* 0x0000000502077c11 */ /* 0x000fca00080f1403 */
[----:B------:R0:W5:Y:S01]  /*3dc0*/  LDG.E R2, desc[UR8][R6.64] ;  /* 0x0000000806027981 */ /* 0x000162000c1e1900 */
[----:B-1----:R-:W-:Y:S01]  /*3dd0*/  ISETP.GT.AND P0, PT, R0, 0x9, PT ;  /* 0x000000090000780c */ /* 0x002fe20003f04270 */
[----:B------:R-:W-:-:S12]  /*3de0*/  BSSY.RECONVERGENT B0, `(.L_x_178) ;  /* 0x000014e000007945 */ /* 0x000fd80003800200 */
[----:B0-----:R-:W-:Y:S05]  /*3df0*/  @P0 BRA `(.L_x_179) ;  /* 0x0000000400ec0947 */ /* 0x001fea0003800000 */
        /* <DEDUP_REMOVED lines=8> */
[----:B-----5:R-:W-:Y:S01]  /*3e80*/  FMUL R2, RZ, R2 ;  /* 0x00000002ff027220 */ /* 0x020fe20000400000 */
[----:B------:R-:W-:Y:S06]  /*3e90*/  BRA `(.L_x_184) ;  /* 0x0000001400087947 */ /* 0x000fec0003800000 */
.L_x_182:
[----:B-----5:R-:W-:Y:S01]  /*3ea0*/  FADD R2, RZ, R2 ;  /* 0x00000002ff027221 */ /* 0x020fe20000000000 */
[----:B------:R-:W-:Y:S06]  /*3eb0*/  BRA `(.L_x_184) ;  /* 0x0000001400007947 */ /* 0x000fec0003800000 */
.L_x_181:
[----:B------:R-:W-:-:S05]  /*3ec0*/  IMAD.MOV.U32 R3, RZ, RZ, -0x3 ;  /* 0xfffffffdff037424 */ /* 0x000fca00078e00ff */
[----:B------:R-:W-:-:S05]  /*3ed0*/  VIADDMNMX.U32 R0, R0, R3, 0x2, PT ;  /* 0x0000000200007446 */ /* 0x000fca0003800003 */
[----:B------:R-:W-:-:S04]  /*3ee0*/  IMAD.SHL.U32 R0, R0, 0x4, RZ ;  /* 0x0000000400007824 */ /* 0x000fc800078e00ff */
[----:B------:R-:W0:Y:S02]  /*3ef0*/  LDC R6, c[0x2][R0] ;  /* 0x0080000000067b82 */ /* 0x000e240000000800 */
[----:B0-----:R-:W-:-:S04]  /*3f00*/  SHF.R.S32.HI R7, RZ, 0x1f, R6 ;  /* 0x0000001fff077819 */ /* 0x001fc80000011406 */
.L_x_240:
[----:B------:R-:W-:Y:S05]  /*3f10*/  BRX R6 -0x3f20                                                      (*"BRANCH_TARGETS .L_x_184,.L_x_242,.L_x_183"*) ;  /* 0xffffffc006387949 */ /* 0x000fea000383ffff */
.L_x_242:
[----:B-----5:R-:W-:Y:S01]  /*3f20*/  FADD R2, -R2, -RZ ;  /* 0x800000ff02027221 */ /* 0x020fe20000000100 */
[----:B------:R-:W-:Y:S06]  /*3f30*/  BRA `(.L_x_184) ;  /* 0x0000001000e07947 */ /* 0x000fec0003800000 */
.L_x_180:
[----:B------:R-:W-:-:S13]  /*3f40*/  ISETP.GT.AND P0, PT, R0, 0x6, PT ;  /* 0x000000060000780c */ /* 0x000fda0003f04270 */
[----:B------:R-:W-:Y:S05]  /*3f50*/  @P0 BRA `(.L_x_185) ;  /* 0x0000000000280947 */ /* 0x000fea0003800000 */
[----:B------:R-:W-:-:S04]  /*3f60*/  IADD3 R0, PT, PT, R0, -0x5, RZ ;  /* 0xfffffffb00007810 */ /* 0x000fc80007ffe0ff */
[----:B------:R-:W-:-:S05]  /*3f70*/  VIMNMX.U32 R0, PT, PT, R0, 0x2, PT ;  /* 0x0000000200007848 */ /* 0x000fca0003fe0000 */
[----:B------:R-:W-:-:S04]  /*3f80*/  IMAD.SHL.U32 R0, R0, 0x4, RZ ;  /* 0x0000000400007824 */ /* 0x000fc800078e00ff */
[----:B------:R-:W0:Y:S02]  /*3f90*/  LDC R6, c[0x2][R0+0xc] ;  /* 0x0080030000067b82 */ /* 0x000e240000000800 */
[----:B0-----:R-:W-:-:S04]  /*3fa0*/  SHF.R.S32.HI R7, RZ, 0x1f, R6 ;  /* 0x0000001fff077819 */ /* 0x001fc80000011406 */
.L_x_244:
[----:B------:R-:W-:Y:S05]  /*3fb0*/  BRX R6 -0x3fc0                                                      (*"BRANCH_TARGETS .L_x_245,.L_x_246,.L_x_183"*) ;  /* 0xffffffc006107949 */ /* 0x000fea000383ffff */
.L_x_246:
[----:B-----5:R-:W-:Y:S01]  /*3fc0*/  FSET.BF.EQ.AND R2, R2, RZ, PT ;  /* 0x000000ff0202720a */ /* 0x020fe20003802000 */
[----:B------:R-:W-:Y:S06]  /*3fd0*/  BRA `(.L_x_184) ;  /* 0x0000001000b87947 */ /* 0x000fec0003800000 */
.L_x_245:
[----:B-----5:R-:W-:Y:S01]  /*3fe0*/  FSET.BF.LT.AND R2, R2, RZ, PT ;  /* 0x000000ff0202720a */ /* 0x020fe20003801000 */
[----:B------:R-:W-:Y:S06]  /*3ff0*/  BRA `(.L_x_184) ;  /* 0x0000001000b07947 */ /* 0x000fec0003800000 */
.L_x_185:
[----:B------:R-:W-:-:S05]  /*4000*/  IMAD.MOV.U32 R3, RZ, RZ, -0x7 ;  /* 0xfffffff9ff037424 */ /* 0x000fca00078e00ff */
[----:B------:R-:W-:-:S04]  /*4010*/  VIADDMNMX.U32 R0, R0, R3, 0x3, PT ;  /* 0x0000000300007446 */ /* 0x000fc80003800003 */
[----:B------:R-:W-:-:S04]  /*4020*/  SHF.L.U32 R0, R0, 0x2, RZ ;  /* 0x0000000200007819 */ /* 0x000fc800000006ff */
[----:B------:R-:W0:Y:S02]  /*4030*/  LDC R6, c[0x2][R0+0x18] ;  /* 0x0080060000067b82 */ /* 0x000e240000000800 */
[----:B0-----:R-:W-:-:S04]  /*4040*/  SHF.R.S32.HI R7, RZ, 0x1f, R6 ;  /* 0x0000001fff077819 */ /* 0x001fc80000011406 */
.L_x_248:
[----:B------:R-:W-:Y:S05]  /*4050*/  BRX R6 -0x4060                                                      (*"BRANCH_TARGETS .L_x_249,.L_x_250,.L_x_251,.L_x_183"*) ;  /* 0xffffffbc06e87949 */ /* 0x000fea000383ffff */
.L_x_251:
[----:B-----5:R-:W-:Y:S01]  /*4060*/  IMAD.MOV.U32 R2, RZ, RZ, RZ ;  /* 0x000000ffff027224 */ /* 0x020fe200078e00ff */
[----:B------:R-:W-:Y:S06]  /*4070*/  BRA `(.L_x_184) ;  /* 0x0000001000907947 */ /* 0x000fec0003800000 */
.L_x_249:
[----:B-----5:R-:W-:Y:S01]  /*4080*/  FSETP.GE.AND P0, PT, R2, RZ, PT ;  /* 0x000000ff0200720b */ /* 0x020fe20003f06000 */
[----:B------:R-:W-:-:S12]  /*4090*/  BSSY.RECONVERGENT B1, `(.L_x_186) ;  /* 0x0000044000017945 */ /* 0x000fd80003800200 */
[----:B------:R-:W-:Y:S05]  /*40a0*/  @!P0 BRA `(.L_x_187) ;  /* 0x00000000007c8947 */ /* 0x000fea0003800000 */
[----:B------:R-:W-:Y:S02]  /*40b0*/  HFMA2 R7, -RZ, RZ, 3.7421875, 0 ;  /* 0x437c0000ff077431 */ /* 0x000fe400000001ff */
[----:B------:R-:W-:Y:S01]  /*40c0*/  IMAD.MOV.U32 R3, RZ, RZ, 0x3bbb989d ;  /* 0x3bbb989dff037424 */ /* 0x000fe200078e00ff */
[----:B------:R-:W-:Y:S03]  /*40d0*/  BSSY.RECONVERGENT B2, `(.L_x_188) ;  /* 0x000001a000027945 */ /* 0x000fe60003800200 */
[----:B------:R-:W-:-:S04]  /*40e0*/  FFMA.SAT R0, R2, -R3, 0.5 ;  /* 0x3f00000002007423 */ /* 0x000fc80000002803 */
[----:B------:R-:W-:-:S04]  /*40f0*/  FFMA.RM R0, R0, R7, 12582913 ;  /* 0x4b40000100007423 */ /* 0x000fc80000004007 */
[C---:B------:R-:W-:Y:S01]  /*4100*/  FADD R3, R0.reuse, -12583039 ;  /* 0xcb40007f00037421 */ /* 0x040fe20000000000 */
[----:B------:R-:W-:-:S03]  /*4110*/  IMAD.SHL.U32 R0, R0, 0x800000, RZ ;  /* 0x0080000000007824 */ /* 0x000fc600078e00ff */
        /* <DEDUP_REMOVED lines=18> */
[----:B------:R-:W-:Y:S05]  /*4240*/  CALL.REL.NOINC `($__internal_6_$__cuda_sm20_dblrcp_rn_slowpath_v3) ;  /* 0x0000001000347944 */ /* 0x000fea0003c00000 */
[----:B------:R-:W-:Y:S02]  /*4250*/  IMAD.MOV.U32 R2, RZ, RZ, R6 ;  /* 0x000000ffff027224 */ /* 0x000fe400078e0006 */
[----:B------:R-:W-:-:S07]  /*4260*/  IMAD.MOV.U32 R3, RZ, RZ, R7 ;  /* 0x000000ffff037224 */ /* 0x000fce00078e0007 */
.L_x_189:
[----:B------:R-:W-:Y:S05]  /*4270*/  BSYNC.RECONVERGENT B2 ;  /* 0x0000000000027941 */ /* 0x000fea0003800200 */
.L_x_188:
[----:B------:R0:W1:Y:S01]  /*4280*/  F2F.F32.F64 R2, R2 ;  /* 0x0000000200027310 */ /* 0x0000620000301000 */
[----:B------:R-:W-:Y:S05]  /*4290*/  BRA `(.L_x_190) ;  /* 0x00000000008c7947 */ /* 0x000fea0003800000 */
.L_x_187:
[----:B------:R-:W-:Y:S01]  /*42a0*/  MOV R3, 0x3bbb989d ;  /* 0x3bbb989d00037802 */ /* 0x000fe20000000f00 */
        /* <DEDUP_REMOVED lines=27> */
[----:B------:R-:W-:Y:S01]  /*4460*/  MOV R0, 0x4490 ;  /* 0x0000449000007802 */ /* 0x000fe20000000f00 */
[----:B------:R-:W-:-:S07]  /*4470*/  IMAD.MOV.U32 R9, RZ, RZ, R13 ;  /* 0x000000ffff097224 */ /* 0x000fce00078e000d */
[----:B------:R-:W-:Y:S05]  /*4480*/  CALL.REL.NOINC `($__internal_7_$__cuda_sm20_div_rn_f64_full) ;  /* 0x00000010004c7944 */ /* 0x000fea0003c00000 */
[----:B------:R-:W-:Y:S01]  /*4490*/  MOV R2, R12 ;  /* 0x0000000c00027202 */ /* 0x000fe20000000f00 */
[----:B------:R-:W-:-:S07]  /*44a0*/  IMAD.MOV.U32 R3, RZ, RZ, R13 ;  /* 0x000000ffff037224 */ /* 0x000fce00078e000d */
.L_x_192:
[----:B------:R-:W-:Y:S05]  /*44b0*/  BSYNC.RECONVERGENT B2 ;  /* 0x0000000000027941 */ /* 0x000fea0003800200 */
.L_x_191:
[----:B------:R2:W3:Y:S02]  /*44c0*/  F2F.F32.F64 R2, R2 ;  /* 0x0000000200027310 */ /* 0x0004e40000301000 */
.L_x_190:
[----:B------:R-:W-:Y:S05]  /*44d0*/  BSYNC.RECONVERGENT B1 ;  /* 0x0000000000017941 */ /* 0x000fea0003800200 */
.L_x_186:
[----:B------:R-:W-:Y:S05]  /*44e0*/  BRA `(.L_x_184) ;  /* 0x0000000c00747947 */ /* 0x000fea0003800000 */
.L_x_250:
[----:B-----5:R-:W0:Y:S01]  /*44f0*/  F2F.F64.F32 R2, R2 ;  /* 0x0000000200027310 */ /* 0x020e220000201800 */
[----:B------:R-:W-:Y:S02]  /*4500*/  IMAD.MOV.U32 R0, RZ, RZ, RZ ;  /* 0x000000ffff007224 */ /* 0x000fe400078e00ff */
[----:B------:R-:W-:Y:S01]  /*4510*/  IMAD.MOV.U32 R6, RZ, RZ, RZ ;  /* 0x000000ffff067224 */ /* 0x000fe200078e00ff */
[----:B0-----:R-:W-:Y:S01]  /*4520*/  DSETP.MAX.AND P0, P1, RZ, R2, PT ;  /* 0x00000002ff00722a */ /* 0x001fe2000390f000 */
[----:B------:R-:W-:Y:S01]  /*4530*/  MOV R9, R3 ;  /* 0x0000000300097202 */ /* 0x000fe20000000f00 */
[----:B------:R-:W-:-:S04]  /*4540*/  IMAD.MOV.U32 R7, RZ, RZ, R2 ;  /* 0x000000ffff077224 */ /* 0x000fc800078e0002 */
[----:B------:R-:W-:Y:S02]  /*4550*/  FSEL R11, R0, R9, P0 ;  /* 0x00000009000b7208 */ /* 0x000fe40000000000 */
[----:B------:R-:W-:-:S06]  /*4560*/  SEL R6, R6, R7, P0 ;  /* 0x0000000706067207 */ /* 0x000fcc0000000000 */
[----:B------:R-:W-:-:S04]  /*4570*/  @P1 LOP3.LUT R11, R9, 0x80000, RZ, 0xfc, !PT ;  /* 0x00080000090b1812 */ /* 0x000fc800078efcff */
[----:B------:R-:W-:-:S04]  /*4580*/  MOV R7, R11 ;  /* 0x0000000b00077202 */ /* 0x000fc80000000f00 */
[----:B------:R4:W0:Y:S01]  /*4590*/  F2F.F32.F64 R2, R6 ;  /* 0x0000000600027310 */ /* 0x0008220000301000 */
[----:B------:R-:W-:Y:S05]  /*45a0*/  BRA `(.L_x_184) ;  /* 0x0000000c00447947 */ /* 0x000fea0003800000 */
.L_x_179:
[----:B------:R-:W-:-:S13]  /*45b0*/  ISETP.GT.AND P0, PT, R0, 0xd, PT ;  /* 0x0000000d0000780c */ /* 0x000fda0003f04270 */
[----:B------:R-:W-:Y:S05]  /*45c0*/  @P0 BRA `(.L_x_193) ;  /* 0x0000000800300947 */ /* 0x000fea0003800000 */
[----:B------:R-:W-:-:S13]  /*45d0*/  ISETP.GT.AND P0, PT, R0, 0xb, PT ;  /* 0x0000000b0000780c */ /* 0x000fda0003f04270 */
[----:B------:R-:W-:Y:S05]  /*45e0*/  @P0 BRA `(.L_x_194) ;  /* 0x0000000400a80947 */ /* 0x000fea0003800000 */
[----:B------:R-:W-:-:S05]  /*45f0*/  VIADD R0, R0, 0xfffffff6 ;  /* 0xfffffff600007836 */ /* 0x000fca0000000000 */
[----:B------:R-:W-:-:S05]  /*4600*/  VIMNMX.U32 R0, PT, PT, R0, 0x2, PT ;  /* 0x0000000200007848 */ /* 0x000fca0003fe0000 */
[----:B------:R-:W-:-:S04]  /*4610*/  IMAD.SHL.U32 R0, R0, 0x4, RZ ;  /* 0x0000000400007824 */ /* 0x000fc800078e00ff */
[----:B------:R-:W0:Y:S02]  /*4620*/  LDC R6, c[0x2][R0+0x28] ;  /* 0x00800a0000067b82 */ /* 0x000e240000000800 */
[----:B0-----:R-:W-:-:S04]  /*4630*/  SHF.R.S32.HI R7, RZ, 0x1f, R6 ;  /* 0x0000001fff077819 */ /* 0x001fc80000011406 */
.L_x_253:
[----:B------:R-:W-:Y:S05]  /*4640*/  BRX R6 -0x4650                                                      (*"BRANCH_TARGETS .L_x_254,.L_x_255,.L_x_183"*) ;  /* 0xffffffb8066c7949 */ /* 0x000fea000383ffff */
.L_x_255:
[----:B-----5:R-:W0:Y:S01]  /*4650*/  F2F.F64.F32 R6, R2 ;  /* 0x0000000200067310 */ /* 0x020e220000201800 */
[----:B------:R-:W-:Y:S01]  /*4660*/  UMOV UR4, 0xa0b5ed8d ;  /* 0xa0b5ed8d00047882 */ /* 0x000fe20000000000 */
[----:B------:R-:W-:Y:S01]  /*4670*/  UMOV UR5, 0x3eb0c6f7 ;  /* 0x3eb0c6f700057882 */ /* 0x000fe20000000000 */
[----:B------:R-:W-:Y:S02]  /*4680*/  CS2R R8, SRZ ;  /* 0x0000000000087805 */ /* 0x000fe4000001ff00 */
[----:B------:R-:W-:Y:S01]  /*4690*/  MOV R0, 0x46c0 ;  /* 0x000046c000007802 */ /* 0x000fe20000000f00 */
[----:B0-----:R-:W-:-:S11]  /*46a0*/  DADD R6, R6, UR4 ;  /* 0x0000000406067e29 */ /* 0x001fd60008000000 */
[----:B------:R-:W-:Y:S05]  /*46b0*/  CALL.REL.NOINC `($__internal_7_$__cuda_sm20_div_rn_f64_full) ;  /* 0x0000000c00c07944 */ /* 0x000fea0003c00000 */
[----:B------:R-:W-:Y:S01]  /*46c0*/  MOV R2, R12 ;  /* 0x0000000c00027202 */ /* 0x000fe20000000f00 */
[----:B------:R-:W-:-:S05]  /*46d0*/  IMAD.MOV.U32 R3, RZ, RZ, R13 ;  /* 0x000000ffff037224 */ /* 0x000fca00078e000d */
[----:B------:R0:W1:Y:S01]  /*46e0*/  F2F.F32.F64 R2, R2 ;  /* 0x0000000200027310 */ /* 0x0000620000301000 */
[----:B------:R-:W-:Y:S05]  /*46f0*/  BRA `(.L_x_184) ;  /* 0x0000000800f07947 */ /* 0x000fea0003800000 */
.L_x_254:
[----:B-----5:R-:W0:Y:S01]  /*4700*/  F2F.F64.F32 R2, R2 ;  /* 0x0000000200027310 */ /* 0x020e220000201800 */
[----:B------:R-:W-:Y:S01]  /*4710*/  UMOV UR4, 0xa0b5ed8d ;  /* 0xa0b5ed8d00047882 */ /* 0x000fe20000000000 */
[----:B------:R-:W-:Y:S02]  /*4720*/  UMOV UR5, 0x3eb0c6f7 ;  /* 0x3eb0c6f700057882 */ /* 0x000fe40000000000 */
[----:B0-----:R-:W-:-:S10]  /*4730*/  DADD R2, R2, UR4 ;  /* 0x0000000402027e29 */ /* 0x001fd40008000000 */
[----:B------:R-:W-:Y:S01]  /*4740*/  ISETP.GT.AND P0, PT, R3, 0xfffff, PT ;  /* 0x000fffff0300780c */ /* 0x000fe20003f04270 */
[----:B------:R-:W-:Y:S01]  /*4750*/  IMAD.MOV.U32 R6, RZ, RZ, R2 ;  /* 0x000000ffff067224 */ /* 0x000fe200078e0002 */
[----:B------:R-:W-:-:S11]  /*4760*/  MOV R7, R3 ;  /* 0x0000000300077202 */ /* 0x000fd60000000f00 */
[----:B------:R-:W-:-:S10]  /*4770*/  @!P0 DMUL R6, R6, 1.80143985094819840000e+16 ;  /* 0x4350000006068828 */ /* 0x000fd40000000000 */
[----:B------:R-:W-:Y:S02]  /*4780*/  @!P0 IMAD.MOV.U32 R3, RZ, RZ, R7 ;  /* 0x000000ffff038224 */ /* 0x000fe400078e0007 */
[----:B------:R-:W-:Y:S02]  /*4790*/  @!P0 IMAD.MOV.U32 R2, RZ, RZ, R6 ;  /* 0x000000ffff028224 */ /* 0x000fe400078e0006 */
[----:B------:R-:W-:-:S05]  /*47a0*/  VIADD R0, R3, 0xffffffff ;  /* 0xffffffff03007836 */ /* 0x000fca0000000000 */
[----:B------:R-:W-:Y:S02]  /*47b0*/  ISETP.GT.U32.AND P1, PT, R0, 0x7feffffe, PT ;  /* 0x7feffffe0000780c */ /* 0x000fe40003f24070 */
[----:B------:R-:W-:Y:S01]  /*47c0*/  MOV R0, 0xfffffc01 ;  /* 0xfffffc0100007802 */ /* 0x000fe20000000f00 */
[----:B------:R-:W-:-:S10]  /*47d0*/  @!P0 IMAD.MOV.U32 R0, RZ, RZ, -0x435 ;  /* 0xfffffbcbff008424 */ /* 0x000fd400078e00ff */
[----:B------:R-:W-:Y:S05]  /*47e0*/  @P1 BRA `(.L_x_195) ;  /* 0x0000000400081947 */ /* 0x000fea0003800000 */
[----:B------:R-:W-:Y:S01]  /*47f0*/  LOP3.LUT R6, R3, 0xfffff, RZ, 0xc0, !PT ;  /* 0x000fffff03067812 */ /* 0x000fe200078ec0ff */
[----:B------:R-:W-:Y:S01]  /*4800*/  IMAD.MOV.U32 R16, RZ, RZ, -0x748574fc ;  /* 0x8b7a8b04ff107424 */ /* 0x000fe200078e00ff */
[----:B------:R-:W-:Y:S01]  /*4810*/  MOV R8, RZ ;  /* 0x000000ff00087202 */ /* 0x000fe20000000f00 */
[----:B------:R-:W-:Y:S01]  /*4820*/  IMAD.MOV.U32 R17, RZ, RZ, 0x3ed0ee25 ;  /* 0x3ed0ee25ff117424 */ /* 0x000fe200078e00ff */
[----:B------:R-:W-:Y:S01]  /*4830*/  LOP3.LUT R7, R6, 0x3ff00000, RZ, 0xfc, !PT ;  /* 0x3ff0000006077812 */ /* 0x000fe200078efcff */
[----:B------:R-:W-:Y:S01]  /*4840*/  UMOV UR4, 0x3ae80f1e ;  /* 0x3ae80f1e00047882 */ /* 0x000fe20000000000 */
[----:B------:R-:W-:Y:S01]  /*4850*/  MOV R6, R2 ;  /* 0x0000000200067202 */ /* 0x000fe20000000f00 */
[----:B------:R-:W-:Y:S01]  /*4860*/  UMOV UR5, 0x3eb1380b ;  /* 0x3eb1380b00057882 */ /* 0x000fe20000000000 */
[----:B------:R-:W-:Y:S01]  /*4870*/  ISETP.GE.U32.AND P0, PT, R7, 0x3ff6a09f, PT ;  /* 0x3ff6a09f0700780c */ /* 0x000fe20003f06070 */
[----:B------:R-:W-:Y:S01]  /*4880*/  IMAD.MOV.U32 R19, RZ, RZ, 0x43300000 ;  /* 0x43300000ff137424 */ /* 0x000fe200078e00ff */
[----:B------:R-:W-:Y:S01]  /*4890*/  LEA.HI R0, R3, R0, RZ, 0xc ;  /* 0x0000000003007211 */ /* 0x000fe200078f60ff */
[----:B------:R-:W-:Y:S01]  /*48a0*/  UMOV UR6, 0x80000000 ;  /* 0x8000000000067882 */ /* 0x000fe20000000000 */
[----:B------:R-:W-:-:S09]  /*48b0*/  UMOV UR7, 0x43300000 ;  /* 0x4330000000077882 */ /* 0x000fd20000000000 */
[----:B------:R-:W-:Y:S01]  /*48c0*/  @P0 VIADD R9, R7, 0xfff00000 ;  /* 0xfff0000007090836 */ /* 0x000fe20000000000 */
[----:B------:R-:W-:-:S03]  /*48d0*/  @P0 IADD3 R0, PT, PT, R0, 0x1, RZ ;  /* 0x0000000100000810 */ /* 0x000fc60007ffe0ff */
[----:B------:R-:W-:Y:S01]  /*48e0*/  @P0 IMAD.MOV.U32 R7, RZ, RZ, R9 ;  /* 0x000000ffff070224 */ /* 0x000fe200078e0009 */
[----:B------:R-:W-:-:S05]  /*48f0*/  LOP3.LUT R18, R0, 0x80000000, RZ, 0x3c, !PT ;  /* 0x8000000000127812 */ /* 0x000fca00078e3cff */
        /* <DEDUP_REMOVED lines=47> */
[----:B------:R0:W1:Y:S01]  /*4bf0*/  F2F.F32.F64 R2, R14 ;  /* 0x0000000e00027310 */ /* 0x0000620000301000 */
[----:B------:R-:W-:Y:S05]  /*4c00*/  BRA `(.L_x_184) ;  /* 0x0000000400ac7947 */ /* 0x000fea0003800000 */
.L_x_195:
[----:B------:R-:W-:Y:S01]  /*4c10*/  IMAD.MOV.U32 R2, RZ, RZ, 0x0 ;  /* 0x00000000ff027424 */ /* 0x000fe200078e00ff */
[----:B------:R-:W-:Y:S02]  /*4c20*/  MOV R3, 0x7ff00000 ;  /* 0x7ff0000000037802 */ /* 0x000fe40000000f00 */
[----:B------:R-:W-:-:S04]  /*4c30*/  LOP3.LUT P0, RZ, R7, 0x7fffffff, RZ, 0xc0, !PT ;  /* 0x7fffffff07ff7812 */ /* 0x000fc8000780c0ff */
[----:B------:R-:W-:-:S10]  /*4c40*/  DFMA R2, R6, R2, +INF ;  /* 0x7ff000000602742b */ /* 0x000fd40000000002 */
[----:B------:R-:W-:Y:S02]  /*4c50*/  FSEL R2, R2, RZ, P0 ;  /* 0x000000ff02027208 */ /* 0x000fe40000000000 */
[----:B------:R-:W-:-:S04]  /*4c60*/  FSEL R3, R3, -QNAN , P0 ;  /* 0xfff0000003037808 */ /* 0x000fc80000000000 */
[----:B------:R0:W1:Y:S01]  /*4c70*/  F2F.F32.F64 R2, R2 ;  /* 0x0000000200027310 */ /* 0x0000620000301000 */
[----:B------:R-:W-:Y:S05]  /*4c80*/  BRA `(.L_x_184) ;  /* 0x00000004008c7947 */ /* 0x000fea0003800000 */
.L_x_194:
[----:B------:R-:W-:-:S05]  /*4c90*/  IMAD.MOV.U32 R3, RZ, RZ, -0xc ;  /* 0xfffffff4ff037424 */ /* 0x000fca00078e00ff */
[----:B------:R-:W-:-:S05]  /*4ca0*/  VIADDMNMX.U32 R0, R0, R3, 0x2, PT ;  /* 0x0000000200007446 */ /* 0x000fca0003800003 */
[----:B------:R-:W-:-:S04]  /*4cb0*/  IMAD.SHL.U32 R0, R0, 0x4, RZ ;  /* 0x0000000400007824 */ /* 0x000fc800078e00ff */
[----:B------:R-:W0:Y:S02]  /*4cc0*/  LDC R6, c[0x2][R0+0x34] ;  /* 0x00800d0000067b82 */ /* 0x000e240000000800 */
[----:B0-----:R-:W-:-:S04]  /*4cd0*/  SHF.R.S32.HI R7, RZ, 0x1f, R6 ;  /* 0x0000001fff077819 */ /* 0x001fc80000011406 */
.L_x_257:
[----:B------:R-:W-:Y:S05]  /*4ce0*/  BRX R6 -0x4cf0                                                      (*"BRANCH_TARGETS .L_x_258,.L_x_259,.L_x_183"*) ;  /* 0xffffffb006c47949 */ /* 0x000fea000383ffff */
.L_x_259:
[----:B-----5:R-:W-:Y:S01]  /*4cf0*/  IADD3 R0, PT, PT, R2, 0x1800000, RZ ;  /* 0x0180000002007810 */ /* 0x020fe20007ffe0ff */
[----:B------:R-:W-:Y:S03]  /*4d00*/  BSSY.RECONVERGENT B1, `(.L_x_196) ;  /* 0x000000c000017945 */ /* 0x000fe60003800200 */
[----:B------:R-:W-:-:S04]  /*4d10*/  LOP3.LUT R0, R0, 0x7f800000, RZ, 0xc0, !PT ;  /* 0x7f80000000007812 */ /* 0x000fc800078ec0ff */
[----:B------:R-:W-:-:S13]  /*4d20*/  ISETP.GT.U32.AND P0, PT, R0, 0x1ffffff, PT ;  /* 0x01ffffff0000780c */ /* 0x000fda0003f04070 */
[----:B------:R-:W-:Y:S05]  /*4d30*/  @P0 BRA `(.L_x_197) ;  /* 0x0000000000100947 */ /* 0x000fea0003800000 */
[----:B------:R-:W-:-:S07]  /*4d40*/  MOV R6, 0x4d60 ;  /* 0x00004d6000067802 */ /* 0x000fce0000000f00 */
[----:B------:R-:W-:Y:S05]  /*4d50*/  CALL.REL.NOINC `($__internal_8_$__cuda_sm20_rcp_rn_f32_slowpath) ;  /* 0x0000000c00887944 */ /* 0x000fea0003c00000 */
[----:B------:R-:W-:Y:S01]  /*4d60*/  IMAD.MOV.U32 R2, RZ, RZ, R3 ;  /* 0x000000ffff027224 */ /* 0x000fe200078e0003 */
[----:B------:R-:W-:Y:S06]  /*4d70*/  BRA `(.L_x_198) ;  /* 0x0000000000107947 */ /* 0x000fec0003800000 */
.L_x_197:
[----:B------:R-:W0:Y:S02]  /*4d80*/  MUFU.RCP R3, R2 ;  /* 0x0000000200037308 */ /* 0x000e240000001000 */
[----:B0-----:R-:W-:-:S04]  /*4d90*/  FFMA R0, R2, R3, -1 ;  /* 0xbf80000002007423 */ /* 0x001fc80000000003 */
[----:B------:R-:W-:-:S04]  /*4da0*/  FADD.FTZ R0, -R0, -RZ ;  /* 0x800000ff00007221 */ /* 0x000fc80000010100 */
[----:B------:R-:W-:-:S07]  /*4db0*/  FFMA R2, R3, R0, R3 ;  /* 0x0000000003027223 */ /* 0x000fce0000000003 */
.L_x_198:
[----:B------:R-:W-:Y:S05]  /*4dc0*/  BSYNC.RECONVERGENT B1 ;  /* 0x0000000000017941 */ /* 0x000fea0003800200 */
.L_x_196:
[----:B------:R-:W-:Y:S05]  /*4dd0*/  BRA `(.L_x_184) ;  /* 0x0000000400387947 */ /* 0x000fea0003800000 */
.L_x_258:
[----:B------:R-:W-:Y:S02]  /*4de0*/  HFMA2 R0, -RZ, RZ, 3.7421875, 0 ;  /* 0x437c0000ff007431 */ /* 0x000fe400000001ff */
[----:B------:R-:W-:-:S04]  /*4df0*/  IMAD.MOV.U32 R3, RZ, RZ, 0x3bbb989d ;  /* 0x3bbb989dff037424 */ /* 0x000fc800078e00ff */
[----:B-----5:R-:W-:-:S04]  /*4e00*/  FFMA.SAT R3, R2, R3, 0.5 ;  /* 0x3f00000002037423 */ /* 0x020fc80000002003 */
[----:B------:R-:W-:-:S04]  /*4e10*/  FFMA.RM R0, R3, R0, 12582913 ;  /* 0x4b40000103007423 */ /* 0x000fc80000004000 */
[C---:B------:R-:W-:Y:S01]  /*4e20*/  FADD R3, R0.reuse, -12583039 ;  /* 0xcb40007f00037421 */ /* 0x040fe20000000000 */
[----:B------:R-:W-:-:S03]  /*4e30*/  IMAD.SHL.U32 R0, R0, 0x800000, RZ ;  /* 0x0080000000007824 */ /* 0x000fc600078e00ff */
[----:B------:R-:W-:-:S04]  /*4e40*/  FFMA R3, R2, 1.4426950216293334961, -R3 ;  /* 0x3fb8aa3b02037823 */ /* 0x000fc80000000803 */
[----:B------:R-:W-:-:S06]  /*4e50*/  FFMA R3, R2, 1.925963033500011079e-08, R3 ;  /* 0x32a5706002037823 */ /* 0x000fcc0000000003 */
[----:B------:R-:W0:Y:S02]  /*4e60*/  MUFU.EX2 R3, R3 ;  /* 0x0000000300037308 */ /* 0x000e240000000800 */
[----:B0-----:R-:W-:Y:S01]  /*4e70*/  FMUL R2, R0, R3 ;  /* 0x0000000300027220 */ /* 0x001fe20000400000 */
[----:B------:R-:W-:Y:S06]  /*4e80*/  BRA `(.L_x_184) ;  /* 0x00000004000c7947 */ /* 0x000fec0003800000 */
.L_x_193:
[----:B------:R-:W-:-:S13]  /*4e90*/  ISETP.GT.AND P0, PT, R0, 0xf, PT ;  /* 0x0000000f0000780c */ /* 0x000fda0003f04270 */
[----:B------:R-:W-:Y:S05]  /*4ea0*/  @P0 BRA `(.L_x_199) ;  /* 0x00000000008c0947 */ /* 0x000fea0003800000 */
[----:B------:R-:W-:-:S05]  /*4eb0*/  VIADD R0, R0, 0xfffffff2 ;  /* 0xfffffff200007836 */ /* 0x000fca0000000000 */
[----:B------:R-:W-:-:S04]  /*4ec0*/  VIMNMX.U32 R0, PT, PT, R0, 0x2, PT ;  /* 0x0000000200007848 */ /* 0x000fc80003fe0000 */
[----:B------:R-:W-:-:S04]  /*4ed0*/  SHF.L.U32 R0, R0, 0x2, RZ ;  /* 0x0000000200007819 */ /* 0x000fc800000006ff */
[----:B------:R-:W0:Y:S02]  /*4ee0*/  LDC R6, c[0x2][R0+0x40] ;  /* 0x0080100000067b82 */ /* 0x000e240000000800 */
[----:B0-----:R-:W-:-:S04]  /*4ef0*/  SHF.R.S32.HI R7, RZ, 0x1f, R6 ;  /* 0x0000001fff077819 */ /* 0x001fc80000011406 */
.L_x_261:
[----:B------:R-:W-:Y:S05]  /*4f00*/  BRX R6 -0x4f10                                                      (*"BRANCH_TARGETS .L_x_262,.L_x_263,.L_x_183"*) ;  /* 0xffffffb0063c7949 */ /* 0x000fea000383ffff */
.L_x_263:
[----:B-----5:R-:W-:Y:S01]  /*4f10*/  FADD R6, RZ, -R2 ;  /* 0x80000002ff067221 */ /* 0x020fe20000000000 */
[----:B------:R-:W-:Y:S01]  /*4f20*/  UMOV UR4, 0x47ae147b ;  /* 0x47ae147b00047882 */ /* 0x000fe20000000000 */
[----:B------:R-:W-:Y:S01]  /*4f30*/  F2F.F64.F32 R2, R2 ;  /* 0x0000000200027310 */ /* 0x000fe20000201800 */
[----:B------:R-:W-:-:S07]  /*4f40*/  UMOV UR5, 0x3f847ae1 ;  /* 0x3f847ae100057882 */ /* 0x000fce0000000000 */
[----:B------:R-:W0:Y:S02]  /*4f50*/  F2F.F64.F32 R6, R6 ;  /* 0x0000000600067310 */ /* 0x000e240000201800 */
[----:B0-----:R-:W-:-:S06]  /*4f60*/  DSETP.GEU.AND P0, PT, R6, UR4, PT ;  /* 0x0000000406007e2a */ /* 0x001fcc000bf0e000 */
[----:B------:R-:W-:-:S06]  /*4f70*/  DSETP.LT.AND P0, PT, R2, UR4, !P0 ;  /* 0x0000000402007e2a */ /* 0x000fcc000c701000 */
[----:B------:R-:W-:Y:S01]  /*4f80*/  FSEL R2, RZ, 1, !P0 ;  /* 0x3f800000ff027808 */ /* 0x000fe20004000000 */
[----:B------:R-:W-:Y:S07]  /*4f90*/  BRA `(.L_x_184) ;  /* 0x0000000000c87947 */ /* 0x000fee0003800000 */
.L_x_262:
        /* <DEDUP_REMOVED lines=12> */
[----:B------:R-:W-:-:S05]  /*5060*/  LOP3.LUT R0, R11, 0x7fffffff, RZ, 0xc0, !PT ;  /* 0x7fffffff0b007812 */ /* 0x000fca00078ec0ff */
[----:B------:R-:W-:Y:S01]  /*5070*/  VIADD R8, R0, 0xfff00000 ;  /* 0xfff0000000087836 */ /* 0x000fe20000000000 */
[----:B------:R-:W-:-:S07]  /*5080*/  MOV R0, 0x50a0 ;  /* 0x000050a000007802 */ /* 0x000fce0000000f00 */
[----:B------:R-:W-:Y:S05]  /*5090*/  CALL.REL.NOINC `($__internal_6_$__cuda_sm20_dblrcp_rn_slowpath_v3) ;  /* 0x0000000000a07944 */ /* 0x000fea0003c00000 */
.L_x_201:
[----:B------:R-:W-:Y:S05]  /*50a0*/  BSYNC.RECONVERGENT B1 ;  /* 0x0000000000017941 */ /* 0x000fea0003800200 */
.L_x_200:
[----:B------:R-:W-:-:S06]  /*50b0*/  DMUL R6, RZ, -R6 ;  /* 0x80000006ff067228 */ /* 0x000fcc0000000000 */
[----:B------:R0:W1:Y:S01]  /*50c0*/  F2F.F32.F64 R2, R6 ;  /* 0x0000000600027310 */ /* 0x0000620000301000 */
[----:B------:R-:W-:Y:S05]  /*50d0*/  BRA `(.L_x_184) ;  /* 0x0000000000787947 */ /* 0x000fea0003800000 */
.L_x_199:
[----:B------:R-:W-:-:S04]  /*50e0*/  MOV R3, 0xfffffff0 ;  /* 0xfffffff000037802 */ /* 0x000fc80000000f00 */
[----:B------:R-:W-:-:S05]  /*50f0*/  VIADDMNMX.U32 R0, R0, R3, 0x3, PT ;  /* 0x0000000300007446 */ /* 0x000fca0003800003 */
[----:B------:R-:W-:-:S04]  /*5100*/  IMAD.SHL.U32 R0, R0, 0x4, RZ ;  /* 0x0000000400007824 */ /* 0x000fc800078e00ff */
[----:B------:R-:W0:Y:S02]  /*5110*/  LDC R6, c[0x2][R0+0x4c] ;  /* 0x0080130000067b82 */ /* 0x000e240000000800 */
[----:B0-----:R-:W-:-:S04]  /*5120*/  SHF.R.S32.HI R7, RZ, 0x1f, R6 ;  /* 0x0000001fff077819 */ /* 0x001fc80000011406 */
.L_x_265:
[----:B------:R-:W-:Y:S05]  /*5130*/  BRX R6 -0x5140                                                      (*"BRANCH_TARGETS .L_x_266,.L_x_267,.L_x_268,.L_x_183"*) ;  /* 0xffffffac06b07949 */ /* 0x000fea000383ffff */
.L_x_268:
[C---:B-----5:R-:W-:Y:S01]  /*5140*/  FMUL R0, |R2|.reuse, 2.8853900432586669922 ;  /* 0x4038aa3b02007820 */ /* 0x060fe20000400200 */
[----:B------:R-:W-:Y:S02]  /*5150*/  IMAD.MOV.U32 R7, RZ, RZ, 0x3c80f082 ;  /* 0x3c80f082ff077424 */ /* 0x000fe400078e00ff */
[C---:B------:R-:W-:Y:S01]  /*5160*/  FMUL R9, R2.reuse, R2 ;  /* 0x0000000202097220 */ /* 0x040fe20000400000 */
[----:B------:R-:W-:Y:S01]  /*5170*/  HFMA2 R6, -RZ, RZ, 1.875, 0 ;  /* 0x3f800000ff067431 */ /* 0x000fe200000001ff */
[C---:B------:R-:W-:Y:S01]  /*5180*/  FSETP.GE.AND P1, PT, |R2|.reuse, 0.60000002384185791016, PT ;  /* 0x3f19999a0200780b */ /* 0x040fe20003f26200 */
[----:B------:R-:W0:Y:S01]  /*5190*/  MUFU.EX2 R0, R0 ;  /* 0x0000000000007308 */ /* 0x000e220000000800 */
[----:B------:R-:W-:Y:S01]  /*51a0*/  FFMA R7, R9, R7, -0.052303962409496307373 ;  /* 0xbd563cae09077423 */ /* 0x000fe20000000007 */
[----:B------:R-:W-:-:S03]  /*51b0*/  FSETP.GE.AND P0, PT, |R2|, 9.010913848876953125, PT ;  /* 0x41102cb40200780b */ /* 0x000fc60003f06200 */
[----:B------:R-:W-:Y:S01]  /*51c0*/  FFMA R8, R7, R9, 0.1331529766321182251 ;  /* 0x3e08594107087423 */ /* 0x000fe20000000009 */
[----:B0-----:R-:W-:-:S03]  /*51d0*/  FADD R3, R0, 1 ;  /* 0x3f80000000037421 */ /* 0x001fc60000000000 */
[----:B------:R-:W-:-:S03]  /*51e0*/  FFMA R0, R8, R9, -0.33332768082618713379 ;  /* 0xbeaaa9ed08007423 */ /* 0x000fc60000000009 */
[----:B------:R-:W0:Y:S02]  /*51f0*/  MUFU.RCP R3, R3 ;  /* 0x0000000300037308 */ /* 0x000e240000001000 */
[----:B0-----:R-:W-:Y:S01]  /*5200*/  FFMA R6, R3, -2, R6 ;  /* 0xc000000003067823 */ /* 0x001fe20000000006 */
[----:B------:R-:W-:-:S04]  /*5210*/  FFMA R3, R0, R9, RZ ;  /* 0x0000000900037223 */ /* 0x000fc800000000ff */
[----:B------:R-:W-:-:S04]  /*5220*/  FSEL R7, R6, 1, !P0 ;  /* 0x3f80000006077808 */ /* 0x000fc80004000000 */
[--C-:B------:R-:W-:Y:S01]  /*5230*/  LOP3.LUT R7, R7, 0x80000000, R2.reuse, 0xb8, !PT ;  /* 0x8000000007077812 */ /* 0x100fe200078eb802 */
[----:B------:R-:W-:-:S04]  /*5240*/  @!P1 FFMA R7, R2, R3, R2 ;  /* 0x0000000302079223 */ /* 0x000fc80000000002 */
[----:B------:R-:W-:Y:S01]  /*5250*/  IMAD.MOV.U32 R2, RZ, RZ, R7 ;  /* 0x000000ffff027224 */ /* 0x000fe200078e0007 */
[----:B------:R-:W-:Y:S06]  /*5260*/  BRA `(.L_x_184) ;  /* 0x0000000000147947 */ /* 0x000fec0003800000 */
.L_x_266:
[----:B-----5:R-:W-:Y:S01]  /*5270*/  FMNMX R2, RZ, R2, !PT ;  /* 0x00000002ff027209 */ /* 0x020fe20007800000 */
[----:B------:R-:W-:Y:S06]  /*5280*/  BRA `(.L_x_184) ;  /* 0x00000000000c7947 */ /* 0x000fec0003800000 */
.L_x_267:
[----:B-----5:R-:W-:Y:S01]  /*5290*/  IMAD.MOV.U32 R2, RZ, RZ, 0x3f800000 ;  /* 0x3f800000ff027424 */ /* 0x020fe200078e00ff */
[----:B------:R-:W-:Y:S06]  /*52a0*/  BRA `(.L_x_184) ;  /* 0x0000000000047947 */ /* 0x000fec0003800000 */
.L_x_183:
[----:B-----5:R-:W-:-:S07]  /*52b0*/  FADD R2, RZ, R2 ;  /* 0x00000002ff027221 */ /* 0x020fce0000000000 */
.L_x_184:
[----:B------:R-:W-:Y:S05]  /*52c0*/  BSYNC.RECONVERGENT B0 ;  /* 0x0000000000007941 */ /* 0x000fea0003800200 */
.L_x_178:
[----:B------:R-:W0:Y:S02]  /*52d0*/  LDCU.64 UR4, c[0x0][0x380] ;  /* 0x00007000ff0477ac */ /* 0x000e240008000a00 */
[----:B0---4-:R-:W-:-:S04]  /*52e0*/  LEA R6, P0, R4, UR4, 0x2 ;  /* 0x0000000404067c11 */ /* 0x011fc8000f8010ff */
[----:B------:R-:W-:-:S05]  /*52f0*/  LEA.HI.X R7, R4, UR5, R5, 0x2, P0 ;  /* 0x0000000504077c11 */ /* 0x000fca00080f1405 */
[----:B-1-3-5:R-:W-:Y:S01]  /*5300*/  STG.E desc[UR8][R6.64], R2 ;  /* 0x0000000206007986 */ /* 0x02afe2000c101908 */
[----:B------:R-:W-:Y:S05]  /*5310*/  EXIT ;  /* 0x000000000000794d */ /* 0x000fea0003800000 */
        .weak           $__internal_6_$__cuda_sm20_dblrcp_rn_slowpath_v3
        .type           $__internal_6_$__cuda_sm20_dblrcp_rn_slowpath_v3,@function
        .size           $__internal_6_$__cuda_sm20_dblrcp_rn_slowpath_v3,($__internal_7_$__cuda_sm20_div_rn_f64_full - $__internal_6_$__cuda_sm20_dblrcp_rn_slowpath_v3)
$__internal_6_$__cuda_sm20_dblrcp_rn_slowpath_v3:
        /* <DEDUP_REMOVED lines=26> */
.L_x_205:
        /* <DEDUP_REMOVED lines=10> */
.L_x_203:
[----:B------:R-:W-:Y:S01]  /*5560*/  LOP3.LUT R7, R3, 0x80000, RZ, 0xfc, !PT ;  /* 0x0008000003077812 */ /* 0x000fe200078efcff */
[----:B------:R-:W-:-:S07]  /*5570*/  IMAD.MOV.U32 R6, RZ, RZ, R2 ;  /* 0x000000ffff067224 */ /* 0x000fce00078e0002 */
.L_x_204:
[----:B------:R-:W-:Y:S05]  /*5580*/  BSYNC.RECONVERGENT B3 ;  /* 0x0000000000037941 */ /* 0x000fea0003800200 */
.L_x_202:
[----:B------:R-:W-:Y:S01]  /*5590*/  MOV R2, R0 ;  /* 0x0000000000027202 */ /* 0x000fe20000000f00 */
[----:B------:R-:W-:-:S04]  /*55a0*/  IMAD.MOV.U32 R3, RZ, RZ, 0x0 ;  /* 0x00000000ff037424 */ /* 0x000fc800078e00ff */
[----:B------:R-:W-:Y:S05]  /*55b0*/  RET.REL.NODEC R2 `(_Z9mapKernelPfPiS0_iS_S0_S0_ii) ;  /* 0xffffffa802907950 */ /* 0x000fea0003c3ffff */
        .weak           $__internal_7_$__cuda_sm20_div_rn_f64_full
        .type           $__internal_7_$__cuda_sm20_div_rn_f64_full,@function
        .size           $__internal_7_$__cuda_sm20_div_rn_f64_full,($__internal_8_$__cuda_sm20_rcp_rn_f32_slowpath - $__internal_7_$__cuda_sm20_div_rn_f64_full)
$__internal_7_$__cuda_sm20_div_rn_f64_full:
        /* <DEDUP_REMOVED lines=8> */
[----:B------:R-:W-:Y:S01]  /*5640*/  LOP3.LUT R15, R7, 0x7ff00000, RZ, 0xc0, !PT ;  /* 0x7ff00000070f7812 */ /* 0x000fe200078ec0ff */
[----:B------:R-:W-:-:S03]  /*5650*/  @!P0 DMUL R2, R6, 8.98846567431157953865e+307 ;  /* 0x7fe0000006028828 */ /* 0x000fc60000000000 */
[C---:B------:R-:W-:Y:S02]  /*5660*/  ISETP.GE.U32.AND P1, PT, R12.reuse, R15, PT ;  /* 0x0000000f0c00720c */ /* 0x040fe40003f26070 */
[----:B------:R-:W-:Y:S01]  /*5670*/  @!P2 LOP3.LUT R13, R7, 0x7ff00000, RZ, 0xc0, !PT ;  /* 0x7ff00000070da812 */ /* 0x000fe200078ec0ff */
[----:B------:R-:W0:Y:S01]  /*5680*/  MUFU.RCP64H R17, R3 ;  /* 0x0000000300117308 */ /* 0x000e220000001800 */
[----:B------:R-:W-:Y:S02]  /*5690*/  @!P2 MOV R18, RZ ;  /* 0x000000ff0012a202 */ /* 0x000fe40000000f00 */
[----:B------:R-:W-:Y:S02]  /*56a0*/  @!P2 ISETP.GE.U32.AND P3, PT, R12, R13, PT ;  /* 0x0000000d0c00a20c */ /* 0x000fe40003f66070 */
[----:B------:R-:W-:-:S04]  /*56b0*/  MOV R13, 0x1ca00000 ;  /* 0x1ca00000000d7802 */ /* 0x000fc80000000f00 */
[----:B------:R-:W-:-:S04]  /*56c0*/  @!P2 SEL R19, R13, 0x63400000, !P3 ;  /* 0x634000000d13a807 */ /* 0x000fc80005800000 */
[----:B------:R-:W-:Y:S01]  /*56d0*/  @!P2 LOP3.LUT R19, R19, 0x80000000, R9, 0xf8, !PT ;  /* 0x800000001313a812 */ /* 0x000fe200078ef809 */
[----:B0-----:R-:W-:-:S03]  /*56e0*/  DFMA R10, R16, -R2, 1 ;  /* 0x3ff00000100a742b */ /* 0x001fc60000000802 */
[----:B------:R-:W-:-:S05]  /*56f0*/  @!P2 LOP3.LUT R19, R19, 0x100000, RZ, 0xfc, !PT ;  /* 0x001000001313a812 */ /* 0x000fca00078efcff */
        /* <DEDUP_REMOVED lines=47> */
.L_x_207:
        /* <DEDUP_REMOVED lines=16> */
.L_x_210:
[----:B------:R-:W-:Y:S02]  /*5af0*/  LOP3.LUT R13, R7, 0x80000, RZ, 0xfc, !PT ;  /* 0x00080000070d7812 */ /* 0x000fe400078efcff */
[----:B------:R-:W-:Y:S01]  /*5b00*/  MOV R12, R6 ;  /* 0x00000006000c7202 */ /* 0x000fe20000000f00 */
[----:B------:R-:W-:Y:S06]  /*5b10*/  BRA `(.L_x_208) ;  /* 0x0000000000087947 */ /* 0x000fec0003800000 */
.L_x_209:
[----:B------:R-:W-:Y:S01]  /*5b20*/  LOP3.LUT R13, R9, 0x80000, RZ, 0xfc, !PT ;  /* 0x00080000090d7812 */ /* 0x000fe200078efcff */
[----:B------:R-:W-:-:S07]  /*5b30*/  IMAD.MOV.U32 R12, RZ, RZ, R8 ;  /* 0x000000ffff0c7224 */ /* 0x000fce00078e0008 */
.L_x_208:
[----:B------:R-:W-:Y:S05]  /*5b40*/  BSYNC.RECONVERGENT B3 ;  /* 0x0000000000037941 */ /* 0x000fea0003800200 */
.L_x_206:
[----:B------:R-:W-:Y:S01]  /*5b50*/  MOV R2, R0 ;  /* 0x0000000000027202 */ /* 0x000fe20000000f00 */
[----:B------:R-:W-:-:S04]  /*5b60*/  IMAD.MOV.U32 R3, RZ, RZ, 0x0 ;  /* 0x00000000ff037424 */ /* 0x000fc800078e00ff */
[----:B------:R-:W-:Y:S05]  /*5b70*/  RET.REL.NODEC R2 `(_Z9mapKernelPfPiS0_iS_S0_S0_ii) ;  /* 0xffffffa402207950 */ /* 0x000fea0003c3ffff */
        .weak           $__internal_8_$__cuda_sm20_rcp_rn_f32_slowpath
        .type           $__internal_8_$__cuda_sm20_rcp_rn_f32_slowpath,@function
        .size           $__internal_8_$__cuda_sm20_rcp_rn_f32_slowpath,(.L_x_278 - $__internal_8_$__cuda_sm20_rcp_rn_f32_slowpath)
$__internal_8_$__cuda_sm20_rcp_rn_f32_slowpath:
        /* <DEDUP_REMOVED lines=16> */
.L_x_212:
        /* <DEDUP_REMOVED lines=33> */
.L_x_214:
[----:B------:R0:W1:Y:S02]  /*5e90*/  MUFU.RCP R3, R0 ;  /* 0x0000000000037308 */ /* 0x0000640000001000 */
.L_x_213:
[----:B------:R-:W-:Y:S05]  /*5ea0*/  BSYNC.RECONVERGENT B2 ;  /* 0x0000000000027941 */ /* 0x000fea0003800200 */
.L_x_211:
[----:B------:R-:W-:-:S04]  /*5eb0*/  MOV R7, 0x0 ;  /* 0x0000000000077802 */ /* 0x000fc80000000f00 */
[----:B01----:R-:W-:Y:S05]  /*5ec0*/  RET.REL.NODEC R6 `(_Z9mapKernelPfPiS0_iS_S0_S0_ii) ;  /* 0xffffffa0064c7950 */ /* 0x003fea0003c3ffff */
.L_x_215:
        /* <DEDUP_REMOVED lines=11> */
.L_x_278:


//--------------------- .text._Z20MatrixMultiplyKernelPfPKiS1_S_S1_S1_S_S1_S1_ --------------------------
	.section	.text._Z20MatrixMultiplyKernelPfPKiS1_S_S1_S1_S_S1_S1_,"ax",@progbits
	.align	128
        .global         _Z20MatrixMultiplyKernelPfPKiS1_S_S1_S1_S_S1_S1_
        .type           _Z20MatrixMultiplyKernelPfPKiS1_S_S1_S1_S_S1_S1_,@function
        .size           _Z20MatrixMultiplyKernelPfPKiS1_S_S1_S1_S_S1_S1_,(.L_x_282 - _Z20MatrixMultiplyKernelPfPKiS1_S_S1_S1_S_S1_S1_)
        .other          _Z20MatrixMultiplyKernelPfPKiS1_S_S1_S1_S_S1_S1_,@"STO_CUDA_ENTRY STV_DEFAULT"
_Z20MatrixMultiplyKernelPfPKiS1_S_S1_S1_S_S1_S1_:
.text._Z20MatrixMultiplyKernelPfPKiS1_S_S1_S1_S_S1_S1_:
[----:B------:R-:W-:Y:S08]  /*0000*/  LDC R1, c[0x0][0x37c] ;  /* 0x0000df00ff017b82 */ /* 0x000ff00000000800 */
[----:B------:R-:W0:Y:S01]  /*0010*/  LDC.64 R6, c[0x0][0x3a0] ;  /* 0x0000e800ff067b82 */ /* 0x000e220000000a00 */
[----:B------:R-:W0:Y:S07]  /*0020*/  LDCU.64 UR8, c[0x0][0x358] ;  /* 0x00006b00ff0877ac */ /* 0x000e2e0008000a00 */
[----:B------:R-:W1:Y:S08]  /*0030*/  LDC.64 R2, c[0x0][0x3b8] ;  /* 0x0000ee00ff027b82 */ /* 0x000e700000000a00 */
[----:B------:R-:W2:Y:S01]  /*0040*/  LDC.64 R10, c[0x0][0x388] ;  /* 0x0000e200ff0a7b82 */ /* 0x000ea20000000a00 */
[----:B0-----:R-:W3:Y:S04]  /*0050*/  LDG.E R4, desc[UR8][R6.64] ;  /* 0x0000000806047981 */ /* 0x001ee8000c1e1900 */
[----:B------:R0:W4:Y:S04]  /*0060*/  LDG.E R19, desc[UR8][R6.64+0x8] ;  /* 0x0000080806137981 */ /* 0x000128000c1e1900 */
[----:B-1----:R-:W4:Y:S04]  /*0070*/  LDG.E R2, desc[UR8][R2.64] ;  /* 0x0000000802027981 */ /* 0x002f28000c1e1900 */
[----:B--2---:R-:W2:Y:S01]  /*0080*/  LDG.E R0, desc[UR8][R10.64] ;  /* 0x000000080a007981 */ /* 0x004ea2000c1e1900 */
[----:B------:R-:W-:Y:S01]  /*0090*/  HFMA2 R21, -RZ, RZ, 0, 0 ;  /* 0x00000000ff157431 */ /* 0x000fe200000001ff */
[----:B0-----:R-:W-:-:S02]  /*00a0*/  MOV R6, RZ ;  /* 0x000000ff00067202 */ /* 0x001fc40000000f00 */
[----:B------:R-:W2:Y:S04]  /*00b0*/  LDG.E R18, desc[UR8][R10.64+0x8] ;  /* 0x000008080a127981 */ /* 0x000ea8000c1e1900 */
[----:B------:R-:W2:Y:S01]  /*00c0*/  LDG.E R20, desc[UR8][R10.64+0x4] ;  /* 0x000004080a147981 */ /* 0x000ea2000c1e1900 */
[----:B---3--:R-:W-:Y:S02]  /*00d0*/  ISETP.GE.AND P1, PT, R4, 0x2, PT ;  /* 0x000000020400780c */ /* 0x008fe40003f26270 */
[----:B----4-:R-:W-:Y:S02]  /*00e0*/  ISETP.GE.AND P3, PT, R2, 0x2, PT ;  /* 0x000000020200780c */ /* 0x010fe40003f66270 */
[----:B--2---:R-:W-:-:S09]  /*00f0*/  ISETP.GE.AND P2, PT, R0, 0x2, PT ;  /* 0x000000020000780c */ /* 0x004fd20003f46270 */
[----:B------:R-:W0:Y:S08]  /*0100*/  @P1 LDC.64 R2, c[0x0][0x3a8] ;  /* 0x0000ea00ff021b82 */ /* 0x000e300000000a00 */
[----:B------:R-:W1:Y:S08]  /*0110*/  @P3 LDC.64 R4, c[0x0][0x3c0] ;  /* 0x0000f000ff043b82 */ /* 0x000e700000000a00 */
[----:B------:R-:W2:Y:S01]  /*0120*/  @P2 LDC.64 R8, c[0x0][0x390] ;  /* 0x0000e400ff082b82 */ /* 0x000ea20000000a00 */
[----:B------:R-:W-:-:S06]  /*0130*/  HFMA2 R0, -RZ, RZ, 0, 0 ;  /* 0x00000000ff007431 */ /* 0x000fcc00000001ff */
[----:B0-----:R0:W5:Y:S04]  /*0140*/  @P1 LDG.E R0, desc[UR8][R2.64] ;  /* 0x0000000802001981 */ /* 0x001168000c1e1900 */
[----:B-1----:R0:W5:Y:S04]  /*0150*/  @P3 LDG.E R6, desc[UR8][R4.64] ;  /* 0x0000000804063981 */ /* 0x002168000c1e1900 */
[----:B--2---:R0:W5:Y:S01]  /*0160*/  @P2 LDG.E R21, desc[UR8][R8.64] ;  /* 0x0000000808152981 */ /* 0x004162000c1e1900 */
[----:B------:R-:W1:Y:S01]  /*0170*/  S2R R23, SR_TID.X ;  /* 0x0000000000177919 */ /* 0x000e620000002100 */
[----:B------:R-:W1:Y:S01]  /*0180*/  S2R R12, SR_CTAID.X ;  /* 0x00000000000c7919 */ /* 0x000e620000002500 */
[----:B------:R-:W2:Y:S01]  /*0190*/  S2R R22, SR_TID.Y ;  /* 0x0000000000167919 */ /* 0x000ea20000002200 */
[----:B------:R-:W2:Y:S01]  /*01a0*/  S2R R17, SR_CTAID.Y ;  /* 0x0000000000117919 */ /* 0x000ea20000002600 */
[----:B------:R-:W-:Y:S01]  /*01b0*/  ISETP.GE.AND P4, PT, R19, 0x1, PT ;  /* 0x000000011300780c */ /* 0x000fe20003f86270 */
[----:B------:R-:W3:Y:S01]  /*01c0*/  S2UR UR7, SR_CTAID.Z ;  /* 0x00000000000779c3 */ /* 0x000ee20000002700 */
[----:B------:R-:W-:-:S02]  /*01d0*/  MOV R25, RZ ;  /* 0x000000ff00197202 */ /* 0x000fc40000000f00 */
[----:B-1----:R-:W-:-:S04]  /*01e0*/  LEA R7, R12, R23, 0x5 ;  /* 0x000000170c077211 */ /* 0x002fc800078e28ff */
[----:B------:R-:W-:Y:S02]  /*01f0*/  ISETP.GE.AND P0, PT, R7, R18, PT ;  /* 0x000000120700720c */ /* 0x000fe40003f06270 */
[----:B--2---:R-:W-:-:S04]  /*0200*/  LEA R17, R17, R22, 0x5 ;  /* 0x0000001611117211 */ /* 0x004fc800078e28ff */
[----:B------:R-:W-:Y:S01]  /*0210*/  ISETP.GE.OR P0, PT, R17, R20, P0 ;  /* 0x000000141100720c */ /* 0x000fe20000706670 */
[----:B0--3--:R-:W-:-:S12]  /*0220*/  @!P4 BRA `(.L_x_216) ;  /* 0x0000000400d4c947 */ /* 0x009fd80003800000 */
[----:B------:R-:W0:Y:S01]  /*0230*/  S2UR UR6, SR_CgaCtaId ;  /* 0x00000000000679c3 */ /* 0x000e220000008800 */
[----:B------:R-:W-:Y:S01]  /*0240*/  UMOV UR4, 0x400 ;  /* 0x0000040000047882 */ /* 0x000fe20000000000 */
[----:B------:R-:W-:Y:S01]  /*0250*/  IADD3 R4, PT, PT, R19, 0x1f, RZ ;  /* 0x0000001f13047810 */ /* 0x000fe20007ffe0ff */
[----:B------:R-:W-:Y:S01]  /*0260*/  UIADD3 UR5, UPT, UPT, UR4, 0x1000, URZ ;  /* 0x0000100004057890 */ /* 0x000fe2000fffe0ff */
[----:B-----5:R-:W-:Y:S01]  /*0270*/  IMAD R3, R6, UR7, RZ ;  /* 0x0000000706037c24 */ /* 0x020fe2000f8e02ff */
[----:B------:R-:W-:Y:S01]  /*0280*/  MOV R25, RZ ;  /* 0x000000ff00197202 */ /* 0x000fe20000000f00 */
[----:B------:R-:W-:Y:S01]  /*0290*/  IMAD R2, R0, UR7, RZ ;  /* 0x0000000700027c24 */ /* 0x000fe2000f8e02ff */
[----:B------:R-:W-:-:S04]  /*02a0*/  SHF.R.U32.HI R16, RZ, 0x5, R4 ;  /* 0x00000005ff107819 */ /* 0x000fc80000011604 */
[----:B------:R-:W-:Y:S01]  /*02b0*/  IADD3 R16, PT, PT, -R16, RZ, RZ ;  /* 0x000000ff10107210 */ /* 0x000fe20007ffe1ff */
[----:B0-----:R-:W-:Y:S02]  /*02c0*/  ULEA UR4, UR6, UR4, 0x18 ;  /* 0x0000000406047291 */ /* 0x001fe4000f8ec0ff */
[----:B------:R-:W-:-:S04]  /*02d0*/  ULEA UR5, UR6, UR5, 0x18 ;  /* 0x0000000506057291 */ /* 0x000fc8000f8ec0ff */
[C---:B------:R-:W-:Y:S02]  /*02e0*/  LEA R6, R22.reuse, UR4, 0x7 ;  /* 0x0000000416067c11 */ /* 0x040fe4000f8e38ff */
[C---:B------:R-:W-:Y:S02]  /*02f0*/  LEA R4, R23.reuse, UR5, 0x2 ;  /* 0x0000000517047c11 */ /* 0x040fe4000f8e10ff */
[----:B------:R-:W-:Y:S02]  /*0300*/  LEA R5, R23, R6, 0x2 ;  /* 0x0000000617057211 */ /* 0x000fe400078e10ff */
[----:B------:R-:W-:-:S07]  /*0310*/  LEA R0, R22, R4, 0x7 ;  /* 0x0000000416007211 */ /* 0x000fce00078e38ff */
.L_x_217:
[-C--:B------:R-:W-:Y:S02]  /*0320*/  ISETP.GE.AND P1, PT, R23, R19.reuse, PT ;  /* 0x000000131700720c */ /* 0x080fe40003f26270 */
[----:B------:R-:W-:Y:S02]  /*0330*/  ISETP.GE.AND P2, PT, R7, R18, PT ;  /* 0x000000120700720c */ /* 0x000fe40003f46270 */
[----:B------:R-:W-:Y:S02]  /*0340*/  ISETP.GE.OR P1, PT, R17, R20, P1 ;  /* 0x000000141100720c */ /* 0x000fe40000f26670 */
[----:B------:R-:W-:-:S11]  /*0350*/  ISETP.GE.OR P2, PT, R22, R19, P2 ;  /* 0x000000131600720c */ /* 0x000fd60001746670 */
[----:B------:R-:W0:Y:S08]  /*0360*/  @!P1 LDC.64 R10, c[0x0][0x3a8] ;  /* 0x0000ea00ff0a9b82 */ /* 0x000e300000000a00 */
[----:B------:R-:W1:Y:S08]  /*0370*/  @!P2 LDC.64 R8, c[0x0][0x3c0] ;  /* 0x0000f000ff08ab82 */ /* 0x000e700000000a00 */
[----:B------:R-:W2:Y:S01]  /*0380*/  @!P1 LDC.64 R14, c[0x0][0x398] ;  /* 0x0000e600ff0e9b82 */ /* 0x000ea20000000a00 */
[----:B0-----:R-:W3:Y:S07]  /*0390*/  @!P1 LDG.E R24, desc[UR8][R10.64+0x4] ;  /* 0x000004080a189981 */ /* 0x001eee000c1e1900 */
[----:B------:R-:W0:Y:S01]  /*03a0*/  @!P2 LDC.64 R12, c[0x0][0x3b0] ;  /* 0x0000ec00ff0cab82 */ /* 0x000e220000000a00 */
[----:B------:R4:W5:Y:S04]  /*03b0*/  @!P1 LDG.E R26, desc[UR8][R10.64+0x8] ;  /* 0x000008080a1a9981 */ /* 0x000968000c1e1900 */
[----:B-1----:R-:W2:Y:S04]  /*03c0*/  @!P2 LDG.E R27, desc[UR8][R8.64+0x4] ;  /* 0x00000408081ba981 */ /* 0x002ea8000c1e1900 */
[----:B------:R-:W5:Y:S01]  /*03d0*/  @!P2 LDG.E R29, desc[UR8][R8.64+0x8] ;  /* 0x00000808081da981 */ /* 0x000f62000c1e1900 */
[----:B----4-:R-:W-:Y:S01]  /*03e0*/  CS2R R10, SRZ ;  /* 0x00000000000a7805 */ /* 0x010fe2000001ff00 */
[----:B---3--:R-:W-:-:S02]  /*03f0*/  @!P1 IMAD R24, R17, R24, R2 ;  /* 0x0000001811189224 */ /* 0x008fc400078e0202 */
[----:B--2---:R-:W-:Y:S02]  /*0400*/  @!P2 IMAD R28, R27, R22, R3 ;  /* 0x000000161b1ca224 */ /* 0x004fe400078e0203 */
[----:B-----5:R-:W-:Y:S02]  /*0410*/  @!P1 IMAD R27, R26, R23, R24 ;  /* 0x000000171a1b9224 */ /* 0x020fe400078e0218 */
[----:B------:R-:W-:Y:S02]  /*0420*/  @!P2 IMAD R29, R7, R29, R28 ;  /* 0x0000001d071da224 */ /* 0x000fe400078e021c */
[----:B------:R-:W-:-:S04]  /*0430*/  @!P1 IMAD.WIDE R26, R27, 0x4, R14 ;  /* 0x000000041b1a9825 */ /* 0x000fc800078e020e */
[----:B0-----:R-:W-:Y:S01]  /*0440*/  @!P2 IMAD.WIDE R28, R29, 0x4, R12 ;  /* 0x000000041d1ca825 */ /* 0x001fe200078e020c */
[----:B------:R-:W2:Y:S04]  /*0450*/  @!P1 LDG.E R10, desc[UR8][R26.64] ;  /* 0x000000081a0a9981 */ /* 0x000ea8000c1e1900 */
[----:B------:R-:W3:Y:S04]  /*0460*/  @!P2 LDG.E R11, desc[UR8][R28.64] ;  /* 0x000000081c0ba981 */ /* 0x000ee8000c1e1900 */
[----:B--2---:R-:W-:Y:S04]  /*0470*/  STS [R5], R10 ;  /* 0x0000000a05007388 */ /* 0x004fe80000000800 */
[----:B---3--:R-:W-:Y:S01]  /*0480*/  STS [R0], R11 ;  /* 0x0000000b00007388 */ /* 0x008fe20000000800 */
[----:B------:R-:W-:Y:S06]  /*0490*/  BAR.SYNC.DEFER_BLOCKING 0x0 ;  /* 0x0000000000007b1d */ /* 0x000fec0000010000 */
[----:B------:R-:W-:Y:S04]  /*04a0*/  LDS R8, [R4] ;  /* 0x0000000004087984 */ /* 0x000fe80000000800 */
[----:B------:R-:W0:Y:S04]  /*04b0*/  LDS.128 R12, [R6] ;  /* 0x00000000060c7984 */ /* 0x000e280000000c00 */
[----:B------:R-:W1:Y:S04]  /*04c0*/  LDS R9, [R4+0x80] ;  /* 0x0000800004097984 */ /* 0x000e680000000800 */
[----:B------:R-:W2:Y:S04]  /*04d0*/  LDS R24, [R4+0x100] ;  /* 0x0001000004187984 */ /* 0x000ea80000000800 */
[----:B------:R-:W-:Y:S04]  /*04e0*/  LDS R27, [R4+0x200] ;  /* 0x00020000041b7984 */ /* 0x000fe80000000800 */
[----:B------:R-:W-:Y:S01]  /*04f0*/  LDS R26, [R4+0x280] ;  /* 0x00028000041a7984 */ /* 0x000fe20000000800 */
[----:B0-----:R-:W-:-:S03]  /*0500*/  FFMA R8, R12, R8, R25 ;  /* 0x000000080c087223 */ /* 0x001fc60000000019 */
[----:B------:R-:W0:Y:S01]  /*0510*/  LDS R12, [R4+0x180] ;  /* 0x00018000040c7984 */ /* 0x000e220000000800 */
[----:B-1----:R-:W-:-:S03]  /*0520*/  FFMA R13, R9, R13, R8 ;  /* 0x0000000d090d7223 */ /* 0x002fc60000000008 */
[----:B------:R-:W1:Y:S01]  /*0530*/  LDS.128 R8, [R6+0x10] ;  /* 0x0000100006087984 */ /* 0x000e620000000c00 */
[----:B--2---:R-:W-:-:S03]  /*0540*/  FFMA R13, R24, R14, R13 ;  /* 0x0000000e180d7223 */ /* 0x004fc6000000000d */
[----:B------:R-:W2:Y:S04]  /*0550*/  LDS R25, [R4+0x300] ;  /* 0x0003000004197984 */ /* 0x000ea80000000800 */
[----:B------:R-:W-:Y:S01]  /*0560*/  LDS R24, [R4+0x480] ;  /* 0x0004800004187984 */ /* 0x000fe20000000800 */
[----:B0-----:R-:W-:-:S04]  /*0570*/  FFMA R13, R12, R15, R13 ;  /* 0x0000000f0c0d7223 */ /* 0x001fc8000000000d */
[----:B-1----:R-:W-:Y:S02]  /*0580*/  FFMA R13, R8, R27, R13 ;  /* 0x0000001b080d7223 */ /* 0x002fe4000000000d */
[----:B------:R-:W0:Y:S02]  /*0590*/  LDS R8, [R4+0x380] ;  /* 0x0003800004087984 */ /* 0x000e240000000800 */
[----:B------:R-:W-:Y:S02]  /*05a0*/  FFMA R26, R26, R9, R13 ;  /* 0x000000091a1a7223 */ /* 0x000fe4000000000d */
[----:B------:R-:W-:Y:S04]  /*05b0*/  LDS R27, [R4+0x400] ;  /* 0x00040000041b7984 */ /* 0x000fe80000000800 */
[----:B------:R-:W1:Y:S01]  /*05c0*/  LDS.128 R12, [R6+0x20] ;  /* 0x00002000060c7984 */ /* 0x000e620000000c00 */
[----:B--2---:R-:W-:-:S03]  /*05d0*/  FFMA R9, R25, R10, R26 ;  /* 0x0000000a19097223 */ /* 0x004fc6000000001a */
[----:B------:R-:W2:Y:S01]  /*05e0*/  LDS R25, [R4+0x500] ;  /* 0x0005000004197984 */ /* 0x000ea20000000800 */
[----:B0-----:R-:W-:-:S04]  /*05f0*/  FFMA R9, R8, R11, R9 ;  /* 0x0000000b08097223 */ /* 0x001fc80000000009 */
[----:B-1----:R-:W-:Y:S02]  /*0600*/  FFMA R9, R12, R27, R9 ;  /* 0x0000001b0c097223 */ /* 0x002fe40000000009 */
[----:B------:R-:W0:Y:S02]  /*0610*/  LDS R12, [R4+0x580] ;  /* 0x00058000040c7984 */ /* 0x000e240000000800 */
[----:B------:R-:W-:Y:S02]  /*0620*/  FFMA R26, R24, R13, R9 ;  /* 0x0000000d181a7223 */ /* 0x000fe40000000009 */
[----:B------:R-:W-:Y:S04]  /*0630*/  LDS R27, [R4+0x600] ;  /* 0x00060000041b7984 */ /* 0x000fe80000000800 */
[----:B------:R-:W1:Y:S04]  /*0640*/  LDS.128 R8, [R6+0x30] ;  /* 0x0000300006087984 */ /* 0x000e680000000c00 */
[----:B------:R-:W3:Y:S01]  /*0650*/  LDS R24, [R4+0x680] ;  /* 0x0006800004187984 */ /* 0x000ee20000000800 */
[----:B--2---:R-:W-:-:S03]  /*0660*/  FFMA R13, R25, R14, R26 ;  /* 0x0000000e190d7223 */ /* 0x004fc6000000001a */
[----:B------:R-:W2:Y:S01]  /*0670*/  LDS R25, [R4+0x700] ;  /* 0x0007000004197984 */ /* 0x000ea20000000800 */
[----:B0-----:R-:W-:-:S04]  /*0680*/  FFMA R13, R12, R15, R13 ;  /* 0x0000000f0c0d7223 */ /* 0x001fc8000000000d */
[----:B-1----:R-:W-:Y:S02]  /*0690*/  FFMA R13, R8, R27, R13 ;  /* 0x0000001b080d7223 */ /* 0x002fe4000000000d */
[----:B------:R-:W0:Y:S02]  /*06a0*/  LDS R8, [R4+0x780] ;  /* 0x0007800004087984 */ /* 0x000e240000000800 */
[----:B---3--:R-:W-:Y:S02]  /*06b0*/  FFMA R26, R24, R9, R13 ;  /* 0x00000009181a7223 */ /* 0x008fe4000000000d */
        /* <DEDUP_REMOVED lines=28> */
[----:B------:R-:W1:Y:S01]  /*0880*/  LDS.128 R8, [R6+0x70] ;  /* 0x0000700006087984 */ /* 0x000e620000000c00 */
[----:B--2---:R-:W-:-:S03]  /*0890*/  FFMA R25, R25, R14, R24 ;  /* 0x0000000e19197223 */ /* 0x004fc60000000018 */
[----:B------:R-:W2:Y:S04]  /*08a0*/  LDS R27, [R4+0xe80] ;  /* 0x000e8000041b7984 */ /* 0x000ea80000000800 */
[----:B------:R-:W3:Y:S04]  /*08b0*/  LDS R24, [R4+0xf00] ;  /* 0x000f000004187984 */ /* 0x000ee80000000800 */
[----:B------:R-:W4:Y:S01]  /*08c0*/  LDS R14, [R4+0xf80] ;  /* 0x000f8000040e7984 */ /* 0x000f220000000800 */
[----:B------:R-:W-:Y:S01]  /*08d0*/  IADD3 R16, PT, PT, R16, 0x1, RZ ;  /* 0x0000000110107810 */ /* 0x000fe20007ffe0ff */
[----:B------:R-:W-:Y:S03]  /*08e0*/  BAR.SYNC.DEFER_BLOCKING 0x0 ;  /* 0x0000000000007b1d */ /* 0x000fe60000010000 */
[----:B------:R-:W-:Y:S01]  /*08f0*/  ISETP.NE.AND P1, PT, R16, RZ, PT ;  /* 0x000000ff1000720c */ /* 0x000fe20003f25270 */
[----:B0-----:R-:W-:-:S04]  /*0900*/  FFMA R15, R12, R15, R25 ;  /* 0x0000000f0c0f7223 */ /* 0x001fc80000000019 */
[----:B-1----:R-:W-:-:S04]  /*0910*/  FFMA R8, R8, R13, R15 ;  /* 0x0000000d08087223 */ /* 0x002fc8000000000f */
[----:B--2---:R-:W-:-:S04]  /*0920*/  FFMA R9, R27, R9, R8 ;  /* 0x000000091b097223 */ /* 0x004fc80000000008 */
[----:B---3--:R-:W-:Y:S01]  /*0930*/  FFMA R9, R24, R10, R9 ;  /* 0x0000000a18097223 */ /* 0x008fe20000000009 */
[----:B------:R-:W-:Y:S02]  /*0940*/  IADD3 R22, PT, PT, R22, 0x20, RZ ;  /* 0x0000002016167810 */ /* 0x000fe40007ffe0ff */
[----:B------:R-:W-:Y:S01]  /*0950*/  IADD3 R23, PT, PT, R23, 0x20, RZ ;  /* 0x0000002017177810 */ /* 0x000fe20007ffe0ff */
[----:B----4-:R-:W-:Y:S01]  /*0960*/  FFMA R25, R14, R11, R9 ;  /* 0x0000000b0e197223 */ /* 0x010fe20000000009 */
[----:B------:R-:W-:Y:S06]  /*0970*/  @P1 BRA `(.L_x_217) ;  /* 0xfffffff800681947 */ /* 0x000fec000383ffff */
.L_x_216:
[----:B------:R-:W-:Y:S05]  /*0980*/  @P0 EXIT ;  /* 0x000000000000094d */ /* 0x000fea0003800000 */
[----:B------:R-:W0:Y:S08]  /*0990*/  LDC.64 R4, c[0x0][0x390] ;  /* 0x0000e400ff047b82 */ /* 0x000e300000000a00 */
[----:B------:R-:W1:Y:S01]  /*09a0*/  LDC.64 R2, c[0x0][0x380] ;  /* 0x0000e000ff027b82 */ /* 0x000e620000000a00 */
[----:B0----5:R-:W2:Y:S04]  /*09b0*/  LDG.E R6, desc[UR8][R4.64+0x4] ;  /* 0x0000040804067981 */ /* 0x021ea8000c1e1900 */
[----:B------:R-:W3:Y:S01]  /*09c0*/  LDG.E R8, desc[UR8][R4.64+0x8] ;  /* 0x0000080804087981 */ /* 0x000ee2000c1e1900 */
[----:B------:R-:W-:-:S04]  /*09d0*/  IMAD R0, R21, UR7, RZ ;  /* 0x0000000715007c24 */ /* 0x000fc8000f8e02ff */
[----:B--2---:R-:W-:-:S04]  /*09e0*/  IMAD R0, R17, R6, R0 ;  /* 0x0000000611007224 */ /* 0x004fc800078e0200 */
[----:B---3--:R-:W-:-:S04]  /*09f0*/  IMAD R7, R7, R8, R0 ;  /* 0x0000000807077224 */ /* 0x008fc800078e0200 */
[----:B-1----:R-:W-:-:S05]  /*0a00*/  IMAD.WIDE R2, R7, 0x4, R2 ;  /* 0x0000000407027825 */ /* 0x002fca00078e0202 */
[----:B------:R-:W-:Y:S01]  /*0a10*/  STG.E desc[UR8][R2.64], R25 ;  /* 0x0000001902007986 */ /* 0x000fe2000c101908 */
[----:B------:R-:W-:Y:S05]  /*0a20*/  EXIT ;  /* 0x000000000000794d */ /* 0x000fea0003800000 */
.L_x_218:
        /* <DEDUP_REMOVED lines=13> */
.L_x_282:


//--------------------- .nv.shared.reserved.0     --------------------------
	.section	.nv.shared.reserved.0,"aw",@nobits
	.weak		__nv_reservedSMEM_offset_0_alias
	.size		__nv_reservedSMEM_offset_0_alias, 0, 64
	.other		__nv_reservedSMEM_offset_0_alias,@"STO_CUDA_RESERVED_SHARED STV_DEFAULT"
__nv_reservedSMEM_offset_0_alias:
	.zero		0
	.zero		64


//--------------------- .nv.shared._Z20MatrixMultiplyKernelPfPKiS1_S_S1_S1_S_S1_S1_ --------------------------
	.section	.nv.shared._Z20MatrixMultiplyKernelPfPKiS1_S_S1_S1_S_S1_S1_,"aw",@nobits
	.sectionflags	@""
	.align	4
.nv.shared._Z20MatrixMultiplyKernelPfPKiS1_S_S1_S1_S_S1_S1_:
	.zero		9216


//--------------------- .nv.constant0._Z9zipKernelPfPiS0_iiS_S0_S0_iS_S0_S0_ii --------------------------
	.section	.nv.constant0._Z9zipKernelPfPiS0_iiS_S0_S0_iS_S0_S0_ii,"a",@progbits
	.sectionflags	@""
	.align	4
.nv.constant0._Z9zipKernelPfPiS0_iiS_S0_S0_iS_S0_S0_ii:
	.zero		992


//--------------------- .nv.constant0._Z12reduceKernelPfPiS0_iS_S0_S0_ifii --------------------------
	.section	.nv.constant0._Z12reduceKernelPfPiS0_iS_S0_S0_ifii,"a",@progbits
	.sectionflags	@""
	.align	4
.nv.constant0._Z12reduceKernelPfPiS0_iS_S0_S0_ifii:
	.zero		968


//--------------------- .nv.constant0._Z9mapKernelPfPiS0_iS_S0_S0_ii --------------------------
	.section	.nv.constant0._Z9mapKernelPfPiS0_iS_S0_S0_ii,"a",@progbits
	.sectionflags	@""
	.align	4
.nv.constant0._Z9mapKernelPfPiS0_iS_S0_S0_ii:
	.zero		960


//--------------------- .nv.constant0._Z20MatrixMultiplyKernelPfPKiS1_S_S1_S1_S_S1_S1_ --------------------------
	.section	.nv.constant0._Z20MatrixMultiplyKernelPfPKiS1_S_S1_S1_S_S1_S1_,"a",@progbits
	.sectionflags	@""
	.align	4
.nv.constant0._Z20MatrixMultiplyKernelPfPKiS1_S_S1_S1_S_S1_S1_:
	.zero		968


//--------------------- SYMBOLS --------------------------

	.type		.nv.reservedSmem.offset0,@object
	.size		.nv.reservedSmem.offset0,0x4
	.type		.nv.reservedSmem.cap,@object
	.size		.nv.reservedSmem.cap,0x4
